/*
 * Copyright (c) 2020-2023, NVIDIA CORPORATION.  All rights reserved.
 *
 * Licensed under the Apache License, Version 2.0 (the "License");
 * you may not use this file except in compliance with the License.
 * You may obtain a copy of the License at
 *
 *     http://www.apache.org/licenses/LICENSE-2.0
 *
 * Unless required by applicable law or agreed to in writing, software
 * distributed under the License is distributed on an "AS IS" BASIS,
 * WITHOUT WARRANTIES OR CONDITIONS OF ANY KIND, either express or implied.
 * See the License for the specific language governing permissions and
 * limitations under the License.
 */

#include "decoder_masked_multihead_attention_template.hpp"
#include "src/fastertransformer/kernels/decoder_masked_multihead_attention.h"
#include "src/fastertransformer/kernels/decoder_masked_multihead_attention_utils.h"
#include "src/fastertransformer/utils/cuda_bf16_wrapper.h"
#include <assert.h>
#include <float.h>
#include <type_traits>

////////////////////////////////////////////////////////////////////////////////////////////////////

#define MMHA_LAUNCH_KERNEL(                                                                                            \
    T, Dh, Dh_MAX, THDS_PER_KEY, THDS_PER_VALUE, THDS_PER_BLOCK, DO_CROSS_ATTENTION, HAS_BEAMS, stream)                \
    size_t smem_sz = mmha::smem_size_in_bytes<T, DO_CROSS_ATTENTION>(params, THDS_PER_VALUE, THDS_PER_BLOCK);          \
    dim3   grid(params.num_heads, params.batch_size);                                                                  \
    mmha::masked_multihead_attention_kernel<T,                                                                         \
                                            Dh,                                                                        \
                                            Dh_MAX,                                                                    \
                                            THDS_PER_KEY,                                                              \
                                            THDS_PER_VALUE,                                                            \
                                            THDS_PER_BLOCK,                                                            \
                                            DO_CROSS_ATTENTION,                                                        \
                                            HAS_BEAMS><<<grid, THDS_PER_BLOCK, smem_sz, stream>>>(params)

////////////////////////////////////////////////////////////////////////////////////////////////////

// !!! Specialize the launcher for Cross attention
template<typename T, int Dh, int Dh_MAX, typename KERNEL_PARAMS_TYPE>
void mmha_launch_kernel(const KERNEL_PARAMS_TYPE& params, const cudaStream_t& stream)
{
    constexpr int  THREADS_PER_VALUE  = threads_per_value_t<T, Dh_MAX>::value;
    constexpr bool DO_CROSS_ATTENTION = std::is_same<KERNEL_PARAMS_TYPE, Cross_multihead_attention_params<T>>::value;
    int            tlength            = (DO_CROSS_ATTENTION) ? params.memory_max_len : params.timestep;
    if (params.cache_indir == nullptr) {
        if (tlength < 32) {
            MMHA_LAUNCH_KERNEL(T, Dh, Dh_MAX, 4, THREADS_PER_VALUE, 64, DO_CROSS_ATTENTION, false, stream);
        }
        else if (tlength < 2048) {
            MMHA_LAUNCH_KERNEL(T, Dh, Dh_MAX, 2, THREADS_PER_VALUE, 128, DO_CROSS_ATTENTION, false, stream);
        }
        else {
            MMHA_LAUNCH_KERNEL(T, Dh, Dh_MAX, 1, THREADS_PER_VALUE, 256, DO_CROSS_ATTENTION, false, stream);
        }
    }
    else {
        if (tlength < 32) {
            MMHA_LAUNCH_KERNEL(T, Dh, Dh_MAX, 4, THREADS_PER_VALUE, 64, DO_CROSS_ATTENTION, true, stream);
        }
        else if (tlength < 2048) {
            MMHA_LAUNCH_KERNEL(T, Dh, Dh_MAX, 2, THREADS_PER_VALUE, 128, DO_CROSS_ATTENTION, true, stream);
        }
        else {
            MMHA_LAUNCH_KERNEL(T, Dh, Dh_MAX, 1, THREADS_PER_VALUE, 256, DO_CROSS_ATTENTION, true, stream);
        }
    }
}

////////////////////////////////////////////////////////////////////////////////////////////////////

template void mmha_launch_kernel<float, 112, 128, Masked_multihead_attention_params<float>>(
    const Masked_multihead_attention_params<float>& params, const cudaStream_t& stream);
template void mmha_launch_kernel<uint16_t, 112, 128, Masked_multihead_attention_params<uint16_t>>(
    const Masked_multihead_attention_params<uint16_t>& params, const cudaStream_t& stream);
#ifdef ENABLE_BF16
template void mmha_launch_kernel<__nv_bfloat16, 112, 128, Masked_multihead_attention_params<__nv_bfloat16>>(
    const Masked_multihead_attention_params<__nv_bfloat16>& params, const cudaStream_t& stream);
#endif
#ifdef ENABLE_FP8
template void mmha_launch_kernel<__nv_fp8_e4m3, 112, 128, Masked_multihead_attention_params<__nv_fp8_e4m3>>(
    const Masked_multihead_attention_params<__nv_fp8_e4m3>& params, const cudaStream_t& stream);
#endif

template void mmha_launch_kernel<float, 112, 128, Cross_multihead_attention_params<float>>(
    const Cross_multihead_attention_params<float>& params, const cudaStream_t& stream);
template void mmha_launch_kernel<uint16_t, 112, 128, Cross_multihead_attention_params<uint16_t>>(
    const Cross_multihead_attention_params<uint16_t>& params, const cudaStream_t& stream);
#ifdef ENABLE_BF16
template void mmha_launch_kernel<__nv_bfloat16, 112, 128, Cross_multihead_attention_params<__nv_bfloat16>>(
    const Cross_multihead_attention_params<__nv_bfloat16>& params, const cudaStream_t& stream);
#endif
#ifdef ENABLE_FP8
template void mmha_launch_kernel<__nv_fp8_e4m3, 112, 128, Cross_multihead_attention_params<__nv_fp8_e4m3>>(
    const Cross_multihead_attention_params<__nv_fp8_e4m3>& params, const cudaStream_t& stream);
#endif

#undef MMHA_LAUNCH_KERNEL


// ===== COMPILED SASS (sm_80) =====

	.target	sm_80

	.elftype	@"ET_EXEC"


//--------------------- .note.nv.tkinfo           --------------------------
	.section	.note.nv.tkinfo,"",@"SHT_NOTE"
	.sectionflags	@"SHF_NOTE_NV_TKINFO"
	.tkinfo
        /*0018*/ 	.word	0x00000002
        /*0030*/ 	.string	""
        /*0030*/ 	.string	"ptxas"
        /*0030*/ 	.string	"Cuda compilation tools, release 13.0, V13.0.88"
        /*0030*/ 	.string	"Build cuda_13.0.r13.0/compiler.36424714_0"
        /*0030*/ 	.string	"-arch sm_80 -m 64 "



//--------------------- .note.nv.cuinfo           --------------------------
	.section	.note.nv.cuinfo,"",@"SHT_NOTE"
	.sectionflags	@"SHF_NOTE_NV_CUINFO"
        /*0018*/ 	.short	0x0002
        /*001a*/ 	.short	0x0050
        /*001c*/ 	.short	0x0082
	.zero		2


//--------------------- .nv.info                  --------------------------
	.section	.nv.info,"",@"SHT_CUDA_INFO"
	.align	4


	//----- nvinfo : EIATTR_REGCOUNT
	.align		4
        /*0000*/ 	.byte	0x04, 0x2f
        /*0002*/ 	.short	(.L_27 - .L_26)
	.align		4
.L_26:
        /*0004*/ 	.word	index@(_ZN4mmha33masked_multihead_attention_kernelIfLi112ELi128ELi4ELi32ELi64ELb0ELb0EEEv26Multihead_attention_paramsIT_XT5_EE)
        /*0008*/ 	.word	0x00000060


	//----- nvinfo : EIATTR_FRAME_SIZE
	.align		4
.L_27:
        /*000c*/ 	.byte	0x04, 0x11
        /*000e*/ 	.short	(.L_29 - .L_28)
	.align		4
.L_28:
        /*0010*/ 	.word	index@($__internal_23_$__cuda_sm70_shflsync_bfly_p)
        /*0014*/ 	.word	0x00000000


	//----- nvinfo : EIATTR_FRAME_SIZE
	.align		4
.L_29:
        /*0018*/ 	.byte	0x04, 0x11
        /*001a*/ 	.short	(.L_31 - .L_30)
	.align		4
.L_30:
        /*001c*/ 	.word	index@(_ZN4mmha33masked_multihead_attention_kernelIfLi112ELi128ELi4ELi32ELi64ELb0ELb0EEEv26Multihead_attention_paramsIT_XT5_EE)
        /*0020*/ 	.word	0x00000000


	//----- nvinfo : EIATTR_REGCOUNT
	.align		4
.L_31:
        /*0024*/ 	.byte	0x04, 0x2f
        /*0026*/ 	.short	(.L_33 - .L_32)
	.align		4
.L_32:
        /*0028*/ 	.word	index@(_ZN4mmha33masked_multihead_attention_kernelIfLi112ELi128ELi2ELi32ELi128ELb0ELb0EEEv26Multihead_attention_paramsIT_XT5_EE)
        /*002c*/ 	.word	0x000000a7


	//----- nvinfo : EIATTR_FRAME_SIZE
	.align		4
.L_33:
        /*0030*/ 	.byte	0x04, 0x11
        /*0032*/ 	.short	(.L_35 - .L_34)
	.align		4
.L_34:
        /*0034*/ 	.word	index@($__internal_22_$__cuda_sm70_shflsync_bfly_p)
        /*0038*/ 	.word	0x00000000


	//----- nvinfo : EIATTR_FRAME_SIZE
	.align		4
.L_35:
        /*003c*/ 	.byte	0x04, 0x11
        /*003e*/ 	.short	(.L_37 - .L_36)
	.align		4
.L_36:
        /*0040*/ 	.word	index@(_ZN4mmha33masked_multihead_attention_kernelIfLi112ELi128ELi2ELi32ELi128ELb0ELb0EEEv26Multihead_attention_paramsIT_XT5_EE)
        /*0044*/ 	.word	0x00000000


	//----- nvinfo : EIATTR_REGCOUNT
	.align		4
.L_37:
        /*0048*/ 	.byte	0x04, 0x2f
        /*004a*/ 	.short	(.L_39 - .L_38)
	.align		4
.L_38:
        /*004c*/ 	.word	index@(_ZN4mmha33masked_multihead_attention_kernelIfLi112ELi128ELi1ELi32ELi256ELb0ELb0EEEv26Multihead_attention_paramsIT_XT5_EE)
        /*0050*/ 	.word	0x000000ff


	//----- nvinfo : EIATTR_FRAME_SIZE
	.align		4
.L_39:
        /*0054*/ 	.byte	0x04, 0x11
        /*0056*/ 	.short	(.L_41 - .L_40)
	.align		4
.L_40:
        /*0058*/ 	.word	index@($__internal_21_$__cuda_sm70_shflsync_bfly_p)
        /*005c*/ 	.word	0x00000000


	//----- nvinfo : EIATTR_FRAME_SIZE
	.align		4
.L_41:
        /*0060*/ 	.byte	0x04, 0x11
        /*0062*/ 	.short	(.L_43 - .L_42)
	.align		4
.L_42:
        /*0064*/ 	.word	index@(_ZN4mmha33masked_multihead_attention_kernelIfLi112ELi128ELi1ELi32ELi256ELb0ELb0EEEv26Multihead_attention_paramsIT_XT5_EE)
        /*0068*/ 	.word	0x00000040


	//----- nvinfo : EIATTR_REGCOUNT
	.align		4
.L_43:
        /*006c*/ 	.byte	0x04, 0x2f
        /*006e*/ 	.short	(.L_45 - .L_44)
	.align		4
.L_44:
        /*0070*/ 	.word	index@(_ZN4mmha33masked_multihead_attention_kernelIfLi112ELi128ELi4ELi32ELi64ELb0ELb1EEEv26Multihead_attention_paramsIT_XT5_EE)
        /*0074*/ 	.word	0x0000006e


	//----- nvinfo : EIATTR_FRAME_SIZE
	.align		4
.L_45:
        /*0078*/ 	.byte	0x04, 0x11
        /*007a*/ 	.short	(.L_47 - .L_46)
	.align		4
.L_46:
        /*007c*/ 	.word	index@($__internal_20_$__cuda_sm70_shflsync_bfly_p)
        /*0080*/ 	.word	0x00000000


	//----- nvinfo : EIATTR_FRAME_SIZE
	.align		4
.L_47:
        /*0084*/ 	.byte	0x04, 0x11
        /*0086*/ 	.short	(.L_49 - .L_48)
	.align		4
.L_48:
        /*0088*/ 	.word	index@(_ZN4mmha33masked_multihead_attention_kernelIfLi112ELi128ELi4ELi32ELi64ELb0ELb1EEEv26Multihead_attention_paramsIT_XT5_EE)
        /*008c*/ 	.word	0x00000000


	//----- nvinfo : EIATTR_REGCOUNT
	.align		4
.L_49:
        /*0090*/ 	.byte	0x04, 0x2f
        /*0092*/ 	.short	(.L_51 - .L_50)
	.align		4
.L_50:
        /*0094*/ 	.word	index@(_ZN4mmha33masked_multihead_attention_kernelIfLi112ELi128ELi2ELi32ELi128ELb0ELb1EEEv26Multihead_attention_paramsIT_XT5_EE)
        /*0098*/ 	.word	0x000000a7


	//----- nvinfo : EIATTR_FRAME_SIZE
	.align		4
.L_51:
        /*009c*/ 	.byte	0x04, 0x11
        /*009e*/ 	.short	(.L_53 - .L_52)
	.align		4
.L_52:
        /*00a0*/ 	.word	index@($__internal_19_$__cuda_sm70_shflsync_bfly_p)
        /*00a4*/ 	.word	0x00000000


	//----- nvinfo : EIATTR_FRAME_SIZE
	.align		4
.L_53:
        /*00a8*/ 	.byte	0x04, 0x11
        /*00aa*/ 	.short	(.L_55 - .L_54)
	.align		4
.L_54:
        /*00ac*/ 	.word	index@(_ZN4mmha33masked_multihead_attention_kernelIfLi112ELi128ELi2ELi32ELi128ELb0ELb1EEEv26Multihead_attention_paramsIT_XT5_EE)
        /*00b0*/ 	.word	0x00000000


	//----- nvinfo : EIATTR_REGCOUNT
	.align		4
.L_55:
        /*00b4*/ 	.byte	0x04, 0x2f
        /*00b6*/ 	.short	(.L_57 - .L_56)
	.align		4
.L_56:
        /*00b8*/ 	.word	index@(_ZN4mmha33masked_multihead_attention_kernelIfLi112ELi128ELi1ELi32ELi256ELb0ELb1EEEv26Multihead_attention_paramsIT_XT5_EE)
        /*00bc*/ 	.word	0x000000ff


	//----- nvinfo : EIATTR_FRAME_SIZE
	.align		4
.L_57:
        /*00c0*/ 	.byte	0x04, 0x11
        /*00c2*/ 	.short	(.L_59 - .L_58)
	.align		4
.L_58:
        /*00c4*/ 	.word	index@($__internal_18_$__cuda_sm70_shflsync_bfly_p)
        /*00c8*/ 	.word	0x00000000


	//----- nvinfo : EIATTR_FRAME_SIZE
	.align		4
.L_59:
        /*00cc*/ 	.byte	0x04, 0x11
        /*00ce*/ 	.short	(.L_61 - .L_60)
	.align		4
.L_60:
        /*00d0*/ 	.word	index@(_ZN4mmha33masked_multihead_attention_kernelIfLi112ELi128ELi1ELi32ELi256ELb0ELb1EEEv26Multihead_attention_paramsIT_XT5_EE)
        /*00d4*/ 	.word	0x00000038


	//----- nvinfo : EIATTR_REGCOUNT
	.align		4
.L_61:
        /*00d8*/ 	.byte	0x04, 0x2f
        /*00da*/ 	.short	(.L_63 - .L_62)
	.align		4
.L_62:
        /*00dc*/ 	.word	index@(_ZN4mmha33masked_multihead_attention_kernelItLi112ELi128ELi4ELi16ELi64ELb0ELb0EEEv26Multihead_attention_paramsIT_XT5_EE)
        /*00e0*/ 	.word	0x00000038


	//----- nvinfo : EIATTR_FRAME_SIZE
	.align		4
.L_63:
        /*00e4*/ 	.byte	0x04, 0x11
        /*00e6*/ 	.short	(.L_65 - .L_64)
	.align		4
.L_64:
        /*00e8*/ 	.word	index@($__internal_17_$__cuda_sm70_shflsync_bfly_p)
        /*00ec*/ 	.word	0x00000000


	//----- nvinfo : EIATTR_FRAME_SIZE
	.align		4
.L_65:
        /*00f0*/ 	.byte	0x04, 0x11
        /*00f2*/ 	.short	(.L_67 - .L_66)
	.align		4
.L_66:
        /*00f4*/ 	.word	index@(_ZN4mmha33masked_multihead_attention_kernelItLi112ELi128ELi4ELi16ELi64ELb0ELb0EEEv26Multihead_attention_paramsIT_XT5_EE)
        /*00f8*/ 	.word	0x00000000


	//----- nvinfo : EIATTR_REGCOUNT
	.align		4
.L_67:
        /*00fc*/ 	.byte	0x04, 0x2f
        /*00fe*/ 	.short	(.L_69 - .L_68)
	.align		4
.L_68:
        /*0100*/ 	.word	index@(_ZN4mmha33masked_multihead_attention_kernelItLi112ELi128ELi2ELi16ELi128ELb0ELb0EEEv26Multihead_attention_paramsIT_XT5_EE)
        /*0104*/ 	.word	0x0000005f


	//----- nvinfo : EIATTR_FRAME_SIZE
	.align		4
.L_69:
        /*0108*/ 	.byte	0x04, 0x11
        /*010a*/ 	.short	(.L_71 - .L_70)
	.align		4
.L_70:
        /*010c*/ 	.word	index@($__internal_16_$__cuda_sm70_shflsync_bfly_p)
        /*0110*/ 	.word	0x00000000


	//----- nvinfo : EIATTR_FRAME_SIZE
	.align		4
.L_71:
        /*0114*/ 	.byte	0x04, 0x11
        /*0116*/ 	.short	(.L_73 - .L_72)
	.align		4
.L_72:
        /*0118*/ 	.word	index@(_ZN4mmha33masked_multihead_attention_kernelItLi112ELi128ELi2ELi16ELi128ELb0ELb0EEEv26Multihead_attention_paramsIT_XT5_EE)
        /*011c*/ 	.word	0x00000000


	//----- nvinfo : EIATTR_REGCOUNT
	.align		4
.L_73:
        /*0120*/ 	.byte	0x04, 0x2f
        /*0122*/ 	.short	(.L_75 - .L_74)
	.align		4
.L_74:
        /*0124*/ 	.word	index@(_ZN4mmha33masked_multihead_attention_kernelItLi112ELi128ELi1ELi16ELi256ELb0ELb0EEEv26Multihead_attention_paramsIT_XT5_EE)
        /*0128*/ 	.word	0x000000a1


	//----- nvinfo : EIATTR_FRAME_SIZE
	.align		4
.L_75:
        /*012c*/ 	.byte	0x04, 0x11
        /*012e*/ 	.short	(.L_77 - .L_76)
	.align		4
.L_76:
        /*0130*/ 	.word	index@($__internal_15_$__cuda_sm70_shflsync_bfly_p)
        /*0134*/ 	.word	0x00000000


	//----- nvinfo : EIATTR_FRAME_SIZE
	.align		4
.L_77:
        /*0138*/ 	.byte	0x04, 0x11
        /*013a*/ 	.short	(.L_79 - .L_78)
	.align		4
.L_78:
        /*013c*/ 	.word	index@(_ZN4mmha33masked_multihead_attention_kernelItLi112ELi128ELi1ELi16ELi256ELb0ELb0EEEv26Multihead_attention_paramsIT_XT5_EE)
        /*0140*/ 	.word	0x00000000


	//----- nvinfo : EIATTR_REGCOUNT
	.align		4
.L_79:
        /*0144*/ 	.byte	0x04, 0x2f
        /*0146*/ 	.short	(.L_81 - .L_80)
	.align		4
.L_80:
        /*0148*/ 	.word	index@(_ZN4mmha33masked_multihead_attention_kernelItLi112ELi128ELi4ELi16ELi64ELb0ELb1EEEv26Multihead_attention_paramsIT_XT5_EE)
        /*014c*/ 	.word	0x00000039


	//----- nvinfo : EIATTR_FRAME_SIZE
	.align		4
.L_81:
        /*0150*/ 	.byte	0x04, 0x11
        /*0152*/ 	.short	(.L_83 - .L_82)
	.align		4
.L_82:
        /*0154*/ 	.word	index@($__internal_14_$__cuda_sm70_shflsync_bfly_p)
        /*0158*/ 	.word	0x00000000


	//----- nvinfo : EIATTR_FRAME_SIZE
	.align		4
.L_83:
        /*015c*/ 	.byte	0x04, 0x11
        /*015e*/ 	.short	(.L_85 - .L_84)
	.align		4
.L_84:
        /*0160*/ 	.word	index@(_ZN4mmha33masked_multihead_attention_kernelItLi112ELi128ELi4ELi16ELi64ELb0ELb1EEEv26Multihead_attention_paramsIT_XT5_EE)
        /*0164*/ 	.word	0x00000000


	//----- nvinfo : EIATTR_REGCOUNT
	.align		4
.L_85:
        /*0168*/ 	.byte	0x04, 0x2f
        /*016a*/ 	.short	(.L_87 - .L_86)
	.align		4
.L_86:
        /*016c*/ 	.word	index@(_ZN4mmha33masked_multihead_attention_kernelItLi112ELi128ELi2ELi16ELi128ELb0ELb1EEEv26Multihead_attention_paramsIT_XT5_EE)
        /*0170*/ 	.word	0x0000005f


	//----- nvinfo : EIATTR_FRAME_SIZE
	.align		4
.L_87:
        /*0174*/ 	.byte	0x04, 0x11
        /*0176*/ 	.short	(.L_89 - .L_88)
	.align		4
.L_88:
        /*0178*/ 	.word	index@($__internal_13_$__cuda_sm70_shflsync_bfly_p)
        /*017c*/ 	.word	0x00000000


	//----- nvinfo : EIATTR_FRAME_SIZE
	.align		4
.L_89:
        /*0180*/ 	.byte	0x04, 0x11
        /*0182*/ 	.short	(.L_91 - .L_90)
	.align		4
.L_90:
        /*0184*/ 	.word	index@(_ZN4mmha33masked_multihead_attention_kernelItLi112ELi128ELi2ELi16ELi128ELb0ELb1EEEv26Multihead_attention_paramsIT_XT5_EE)
        /*0188*/ 	.word	0x00000000


	//----- nvinfo : EIATTR_REGCOUNT
	.align		4
.L_91:
        /*018c*/ 	.byte	0x04, 0x2f
        /*018e*/ 	.short	(.L_93 - .L_92)
	.align		4
.L_92:
        /*0190*/ 	.word	index@(_ZN4mmha33masked_multihead_attention_kernelItLi112ELi128ELi1ELi16ELi256ELb0ELb1EEEv26Multihead_attention_paramsIT_XT5_EE)
        /*0194*/ 	.word	0x000000a0


	//----- nvinfo : EIATTR_FRAME_SIZE
	.align		4
.L_93:
        /*0198*/ 	.byte	0x04, 0x11
        /*019a*/ 	.short	(.L_95 - .L_94)
	.align		4
.L_94:
        /*019c*/ 	.word	index@($__internal_12_$__cuda_sm70_shflsync_bfly_p)
        /*01a0*/ 	.word	0x00000000


	//----- nvinfo : EIATTR_FRAME_SIZE
	.align		4
.L_95:
        /*01a4*/ 	.byte	0x04, 0x11
        /*01a6*/ 	.short	(.L_97 - .L_96)
	.align		4
.L_96:
        /*01a8*/ 	.word	index@(_ZN4mmha33masked_multihead_attention_kernelItLi112ELi128ELi1ELi16ELi256ELb0ELb1EEEv26Multihead_attention_paramsIT_XT5_EE)
        /*01ac*/ 	.word	0x00000000


	//----- nvinfo : EIATTR_REGCOUNT
	.align		4
.L_97:
        /*01b0*/ 	.byte	0x04, 0x2f
        /*01b2*/ 	.short	(.L_99 - .L_98)
	.align		4
.L_98:
        /*01b4*/ 	.word	index@(_ZN4mmha33masked_multihead_attention_kernelIfLi112ELi128ELi4ELi32ELi64ELb1ELb0EEEv26Multihead_attention_paramsIT_XT5_EE)
        /*01b8*/ 	.word	0x00000086


	//----- nvinfo : EIATTR_FRAME_SIZE
	.align		4
.L_99:
        /*01bc*/ 	.byte	0x04, 0x11
        /*01be*/ 	.short	(.L_101 - .L_100)
	.align		4
.L_100:
        /*01c0*/ 	.word	index@($__internal_11_$__cuda_sm70_shflsync_bfly_p)
        /*01c4*/ 	.word	0x00000000


	//----- nvinfo : EIATTR_FRAME_SIZE
	.align		4
.L_101:
        /*01c8*/ 	.byte	0x04, 0x11
        /*01ca*/ 	.short	(.L_103 - .L_102)
	.align		4
.L_102:
        /*01cc*/ 	.word	index@(_ZN4mmha33masked_multihead_attention_kernelIfLi112ELi128ELi4ELi32ELi64ELb1ELb0EEEv26Multihead_attention_paramsIT_XT5_EE)
        /*01d0*/ 	.word	0x00000000


	//----- nvinfo : EIATTR_REGCOUNT
	.align		4
.L_103:
        /*01d4*/ 	.byte	0x04, 0x2f
        /*01d6*/ 	.short	(.L_105 - .L_104)
	.align		4
.L_104:
        /*01d8*/ 	.word	index@(_ZN4mmha33masked_multihead_attention_kernelIfLi112ELi128ELi2ELi32ELi128ELb1ELb0EEEv26Multihead_attention_paramsIT_XT5_EE)
        /*01dc*/ 	.word	0x000000e6


	//----- nvinfo : EIATTR_FRAME_SIZE
	.align		4
.L_105:
        /*01e0*/ 	.byte	0x04, 0x11
        /*01e2*/ 	.short	(.L_107 - .L_106)
	.align		4
.L_106:
        /*01e4*/ 	.word	index@($__internal_10_$__cuda_sm70_shflsync_bfly_p)
        /*01e8*/ 	.word	0x00000000


	//----- nvinfo : EIATTR_FRAME_SIZE
	.align		4
.L_107:
        /*01ec*/ 	.byte	0x04, 0x11
        /*01ee*/ 	.short	(.L_109 - .L_108)
	.align		4
.L_108:
        /*01f0*/ 	.word	index@(_ZN4mmha33masked_multihead_attention_kernelIfLi112ELi128ELi2ELi32ELi128ELb1ELb0EEEv26Multihead_attention_paramsIT_XT5_EE)
        /*01f4*/ 	.word	0x00000000


	//----- nvinfo : EIATTR_REGCOUNT
	.align		4
.L_109:
        /*01f8*/ 	.byte	0x04, 0x2f
        /*01fa*/ 	.short	(.L_111 - .L_110)
	.align		4
.L_110:
        /*01fc*/ 	.word	index@(_ZN4mmha33masked_multihead_attention_kernelIfLi112ELi128ELi1ELi32ELi256ELb1ELb0EEEv26Multihead_attention_paramsIT_XT5_EE)
        /*0200*/ 	.word	0x000000ff


	//----- nvinfo : EIATTR_FRAME_SIZE
	.align		4
.L_111:
        /*0204*/ 	.byte	0x04, 0x11
        /*0206*/ 	.short	(.L_113 - .L_112)
	.align		4
.L_112:
        /*0208*/ 	.word	index@($__internal_9_$__cuda_sm70_shflsync_bfly_p)
        /*020c*/ 	.word	0x00000000


	//----- nvinfo : EIATTR_FRAME_SIZE
	.align		4
.L_113:
        /*0210*/ 	.byte	0x04, 0x11
        /*0212*/ 	.short	(.L_115 - .L_114)
	.align		4
.L_114:
        /*0214*/ 	.word	index@(_ZN4mmha33masked_multihead_attention_kernelIfLi112ELi128ELi1ELi32ELi256ELb1ELb0EEEv26Multihead_attention_paramsIT_XT5_EE)
        /*0218*/ 	.word	0x000001e0


	//----- nvinfo : EIATTR_REGCOUNT
	.align		4
.L_115:
        /*021c*/ 	.byte	0x04, 0x2f
        /*021e*/ 	.short	(.L_117 - .L_116)
	.align		4
.L_116:
        /*0220*/ 	.word	index@(_ZN4mmha33masked_multihead_attention_kernelIfLi112ELi128ELi4ELi32ELi64ELb1ELb1EEEv26Multihead_attention_paramsIT_XT5_EE)
        /*0224*/ 	.word	0x00000088


	//----- nvinfo : EIATTR_FRAME_SIZE
	.align		4
.L_117:
        /*0228*/ 	.byte	0x04, 0x11
        /*022a*/ 	.short	(.L_119 - .L_118)
	.align		4
.L_118:
        /*022c*/ 	.word	index@($__internal_8_$__cuda_sm70_shflsync_bfly_p)
        /*0230*/ 	.word	0x00000000


	//----- nvinfo : EIATTR_FRAME_SIZE
	.align		4
.L_119:
        /*0234*/ 	.byte	0x04, 0x11
        /*0236*/ 	.short	(.L_121 - .L_120)
	.align		4
.L_120:
        /*0238*/ 	.word	index@(_ZN4mmha33masked_multihead_attention_kernelIfLi112ELi128ELi4ELi32ELi64ELb1ELb1EEEv26Multihead_attention_paramsIT_XT5_EE)
        /*023c*/ 	.word	0x00000000


	//----- nvinfo : EIATTR_REGCOUNT
	.align		4
.L_121:
        /*0240*/ 	.byte	0x04, 0x2f
        /*0242*/ 	.short	(.L_123 - .L_122)
	.align		4
.L_122:
        /*0244*/ 	.word	index@(_ZN4mmha33masked_multihead_attention_kernelIfLi112ELi128ELi2ELi32ELi128ELb1ELb1EEEv26Multihead_attention_paramsIT_XT5_EE)
        /*0248*/ 	.word	0x000000e9


	//----- nvinfo : EIATTR_FRAME_SIZE
	.align		4
.L_123:
        /*024c*/ 	.byte	0x04, 0x11
        /*024e*/ 	.short	(.L_125 - .L_124)
	.align		4
.L_124:
        /*0250*/ 	.word	index@($__internal_7_$__cuda_sm70_shflsync_bfly_p)
        /*0254*/ 	.word	0x00000000


	//----- nvinfo : EIATTR_FRAME_SIZE
	.align		4
.L_125:
        /*0258*/ 	.byte	0x04, 0x11
        /*025a*/ 	.short	(.L_127 - .L_126)
	.align		4
.L_126:
        /*025c*/ 	.word	index@(_ZN4mmha33masked_multihead_attention_kernelIfLi112ELi128ELi2ELi32ELi128ELb1ELb1EEEv26Multihead_attention_paramsIT_XT5_EE)
        /*0260*/ 	.word	0x00000000


	//----- nvinfo : EIATTR_REGCOUNT
	.align		4
.L_127:
        /*0264*/ 	.byte	0x04, 0x2f
        /*0266*/ 	.short	(.L_129 - .L_128)
	.align		4
.L_128:
        /*0268*/ 	.word	index@(_ZN4mmha33masked_multihead_attention_kernelIfLi112ELi128ELi1ELi32ELi256ELb1ELb1EEEv26Multihead_attention_paramsIT_XT5_EE)
        /*026c*/ 	.word	0x000000ff


	//----- nvinfo : EIATTR_FRAME_SIZE
	.align		4
.L_129:
        /*0270*/ 	.byte	0x04, 0x11
        /*0272*/ 	.short	(.L_131 - .L_130)
	.align		4
.L_130:
        /*0274*/ 	.word	index@($__internal_6_$__cuda_sm70_shflsync_bfly_p)
        /*0278*/ 	.word	0x00000000


	//----- nvinfo : EIATTR_FRAME_SIZE
	.align		4
.L_131:
        /*027c*/ 	.byte	0x04, 0x11
        /*027e*/ 	.short	(.L_133 - .L_132)
	.align		4
.L_132:
        /*0280*/ 	.word	index@(_ZN4mmha33masked_multihead_attention_kernelIfLi112ELi128ELi1ELi32ELi256ELb1ELb1EEEv26Multihead_attention_paramsIT_XT5_EE)
        /*0284*/ 	.word	0x000001d8


	//----- nvinfo : EIATTR_REGCOUNT
	.align		4
.L_133:
        /*0288*/ 	.byte	0x04, 0x2f
        /*028a*/ 	.short	(.L_135 - .L_134)
	.align		4
.L_134:
        /*028c*/ 	.word	index@(_ZN4mmha33masked_multihead_attention_kernelItLi112ELi128ELi4ELi16ELi64ELb1ELb0EEEv26Multihead_attention_paramsIT_XT5_EE)
        /*0290*/ 	.word	0x00000055


	//----- nvinfo : EIATTR_FRAME_SIZE
	.align		4
.L_135:
        /*0294*/ 	.byte	0x04, 0x11
        /*0296*/ 	.short	(.L_137 - .L_136)
	.align		4
.L_136:
        /*0298*/ 	.word	index@($__internal_5_$__cuda_sm70_shflsync_bfly_p)
        /*029c*/ 	.word	0x00000000


	//----- nvinfo : EIATTR_FRAME_SIZE
	.align		4
.L_137:
        /*02a0*/ 	.byte	0x04, 0x11
        /*02a2*/ 	.short	(.L_139 - .L_138)
	.align		4
.L_138:
        /*02a4*/ 	.word	index@(_ZN4mmha33masked_multihead_attention_kernelItLi112ELi128ELi4ELi16ELi64ELb1ELb0EEEv26Multihead_attention_paramsIT_XT5_EE)
        /*02a8*/ 	.word	0x00000000


	//----- nvinfo : EIATTR_REGCOUNT
	.align		4
.L_139:
        /*02ac*/ 	.byte	0x04, 0x2f
        /*02ae*/ 	.short	(.L_141 - .L_140)
	.align		4
.L_140:
        /*02b0*/ 	.word	index@(_ZN4mmha33masked_multihead_attention_kernelItLi112ELi128ELi2ELi16ELi128ELb1ELb0EEEv26Multihead_attention_paramsIT_XT5_EE)
        /*02b4*/ 	.word	0x00000085


	//----- nvinfo : EIATTR_FRAME_SIZE
	.align		4
.L_141:
        /*02b8*/ 	.byte	0x04, 0x11
        /*02ba*/ 	.short	(.L_143 - .L_142)
	.align		4
.L_142:
        /*02bc*/ 	.word	index@($__internal_4_$__cuda_sm70_shflsync_bfly_p)
        /*02c0*/ 	.word	0x00000000


	//----- nvinfo : EIATTR_FRAME_SIZE
	.align		4
.L_143:
        /*02c4*/ 	.byte	0x04, 0x11
        /*02c6*/ 	.short	(.L_145 - .L_144)
	.align		4
.L_144:
        /*02c8*/ 	.word	index@(_ZN4mmha33masked_multihead_attention_kernelItLi112ELi128ELi2ELi16ELi128ELb1ELb0EEEv26Multihead_attention_paramsIT_XT5_EE)
        /*02cc*/ 	.word	0x00000000


	//----- nvinfo : EIATTR_REGCOUNT
	.align		4
.L_145:
        /*02d0*/ 	.byte	0x04, 0x2f
        /*02d2*/ 	.short	(.L_147 - .L_146)
	.align		4
.L_146:
        /*02d4*/ 	.word	index@(_ZN4mmha33masked_multihead_attention_kernelItLi112ELi128ELi1ELi16ELi256ELb1ELb0EEEv26Multihead_attention_paramsIT_XT5_EE)
        /*02d8*/ 	.word	0x000000e7


	//----- nvinfo : EIATTR_FRAME_SIZE
	.align		4
.L_147:
        /*02dc*/ 	.byte	0x04, 0x11
        /*02de*/ 	.short	(.L_149 - .L_148)
	.align		4
.L_148:
        /*02e0*/ 	.word	index@($__internal_3_$__cuda_sm70_shflsync_bfly_p)
        /*02e4*/ 	.word	0x00000000


	//----- nvinfo : EIATTR_FRAME_SIZE
	.align		4
.L_149:
        /*02e8*/ 	.byte	0x04, 0x11
        /*02ea*/ 	.short	(.L_151 - .L_150)
	.align		4
.L_150:
        /*02ec*/ 	.word	index@(_ZN4mmha33masked_multihead_attention_kernelItLi112ELi128ELi1ELi16ELi256ELb1ELb0EEEv26Multihead_attention_paramsIT_XT5_EE)
        /*02f0*/ 	.word	0x00000000


	//----- nvinfo : EIATTR_REGCOUNT
	.align		4
.L_151:
        /*02f4*/ 	.byte	0x04, 0x2f
        /*02f6*/ 	.short	(.L_153 - .L_152)
	.align		4
.L_152:
        /*02f8*/ 	.word	index@(_ZN4mmha33masked_multihead_attention_kernelItLi112ELi128ELi4ELi16ELi64ELb1ELb1EEEv26Multihead_attention_paramsIT_XT5_EE)
        /*02fc*/ 	.word	0x00000057


	//----- nvinfo : EIATTR_FRAME_SIZE
	.align		4
.L_153:
        /*0300*/ 	.byte	0x04, 0x11
        /*0302*/ 	.short	(.L_155 - .L_154)
	.align		4
.L_154:
        /*0304*/ 	.word	index@($__internal_2_$__cuda_sm70_shflsync_bfly_p)
        /*0308*/ 	.word	0x00000000


	//----- nvinfo : EIATTR_FRAME_SIZE
	.align		4
.L_155:
        /*030c*/ 	.byte	0x04, 0x11
        /*030e*/ 	.short	(.L_157 - .L_156)
	.align		4
.L_156:
        /*0310*/ 	.word	index@(_ZN4mmha33masked_multihead_attention_kernelItLi112ELi128ELi4ELi16ELi64ELb1ELb1EEEv26Multihead_attention_paramsIT_XT5_EE)
        /*0314*/ 	.word	0x00000000


	//----- nvinfo : EIATTR_REGCOUNT
	.align		4
.L_157:
        /*0318*/ 	.byte	0x04, 0x2f
        /*031a*/ 	.short	(.L_159 - .L_158)
	.align		4
.L_158:
        /*031c*/ 	.word	index@(_ZN4mmha33masked_multihead_attention_kernelItLi112ELi128ELi2ELi16ELi128ELb1ELb1EEEv26Multihead_attention_paramsIT_XT5_EE)
        /*0320*/ 	.word	0x00000087


	//----- nvinfo : EIATTR_FRAME_SIZE
	.align		4
.L_159:
        /*0324*/ 	.byte	0x04, 0x11
        /*0326*/ 	.short	(.L_161 - .L_160)
	.align		4
.L_160:
        /*0328*/ 	.word	index@($__internal_1_$__cuda_sm70_shflsync_bfly_p)
        /*032c*/ 	.word	0x00000000


	//----- nvinfo : EIATTR_FRAME_SIZE
	.align		4
.L_161:
        /*0330*/ 	.byte	0x04, 0x11
        /*0332*/ 	.short	(.L_163 - .L_162)
	.align		4
.L_162:
        /*0334*/ 	.word	index@(_ZN4mmha33masked_multihead_attention_kernelItLi112ELi128ELi2ELi16ELi128ELb1ELb1EEEv26Multihead_attention_paramsIT_XT5_EE)
        /*0338*/ 	.word	0x00000000


	//----- nvinfo : EIATTR_REGCOUNT
	.align		4
.L_163:
        /*033c*/ 	.byte	0x04, 0x2f
        /*033e*/ 	.short	(.L_165 - .L_164)
	.align		4
.L_164:
        /*0340*/ 	.word	index@(_ZN4mmha33masked_multihead_attention_kernelItLi112ELi128ELi1ELi16ELi256ELb1ELb1EEEv26Multihead_attention_paramsIT_XT5_EE)
        /*0344*/ 	.word	0x000000e7


	//----- nvinfo : EIATTR_FRAME_SIZE
	.align		4
.L_165:
        /*0348*/ 	.byte	0x04, 0x11
        /*034a*/ 	.short	(.L_167 - .L_166)
	.align		4
.L_166:
        /*034c*/ 	.word	index@($__internal_0_$__cuda_sm70_shflsync_bfly_p)
        /*0350*/ 	.word	0x00000000


	//----- nvinfo : EIATTR_FRAME_SIZE
	.align		4
.L_167:
        /*0354*/ 	.byte	0x04, 0x11
        /*0356*/ 	.short	(.L_169 - .L_168)
	.align		4
.L_168:
        /*0358*/ 	.word	index@(_ZN4mmha33masked_multihead_attention_kernelItLi112ELi128ELi1ELi16ELi256ELb1ELb1EEEv26Multihead_attention_paramsIT_XT5_EE)
        /*035c*/ 	.word	0x00000000


	//----- nvinfo : EIATTR_MIN_STACK_SIZE
	.align		4
.L_169:
        /*0360*/ 	.byte	0x04, 0x12
        /*0362*/ 	.short	(.L_171 - .L_170)
	.align		4
.L_170:
        /*0364*/ 	.word	index@(_ZN4mmha33masked_multihead_attention_kernelItLi112ELi128ELi1ELi16ELi256ELb1ELb1EEEv26Multihead_attention_paramsIT_XT5_EE)
        /*0368*/ 	.word	0x00000000


	//----- nvinfo : EIATTR_MIN_STACK_SIZE
	.align		4
.L_171:
        /*036c*/ 	.byte	0x04, 0x12
        /*036e*/ 	.short	(.L_173 - .L_172)
	.align		4
.L_172:
        /*0370*/ 	.word	index@(_ZN4mmha33masked_multihead_attention_kernelItLi112ELi128ELi2ELi16ELi128ELb1ELb1EEEv26Multihead_attention_paramsIT_XT5_EE)
        /*0374*/ 	.word	0x00000000


	//----- nvinfo : EIATTR_MIN_STACK_SIZE
	.align		4
.L_173:
        /*0378*/ 	.byte	0x04, 0x12
        /*037a*/ 	.short	(.L_175 - .L_174)
	.align		4
.L_174:
        /*037c*/ 	.word	index@(_ZN4mmha33masked_multihead_attention_kernelItLi112ELi128ELi4ELi16ELi64ELb1ELb1EEEv26Multihead_attention_paramsIT_XT5_EE)
        /*0380*/ 	.word	0x00000000


	//----- nvinfo : EIATTR_MIN_STACK_SIZE
	.align		4
.L_175:
        /*0384*/ 	.byte	0x04, 0x12
        /*0386*/ 	.short	(.L_177 - .L_176)
	.align		4
.L_176:
        /*0388*/ 	.word	index@(_ZN4mmha33masked_multihead_attention_kernelItLi112ELi128ELi1ELi16ELi256ELb1ELb0EEEv26Multihead_attention_paramsIT_XT5_EE)
        /*038c*/ 	.word	0x00000000


	//----- nvinfo : EIATTR_MIN_STACK_SIZE
	.align		4
.L_177:
        /*0390*/ 	.byte	0x04, 0x12
        /*0392*/ 	.short	(.L_179 - .L_178)
	.align		4
.L_178:
        /*0394*/ 	.word	index@(_ZN4mmha33masked_multihead_attention_kernelItLi112ELi128ELi2ELi16ELi128ELb1ELb0EEEv26Multihead_attention_paramsIT_XT5_EE)
        /*0398*/ 	.word	0x00000000


	//----- nvinfo : EIATTR_MIN_STACK_SIZE
	.align		4
.L_179:
        /*039c*/ 	.byte	0x04, 0x12
        /*039e*/ 	.short	(.L_181 - .L_180)
	.align		4
.L_180:
        /*03a0*/ 	.word	index@(_ZN4mmha33masked_multihead_attention_kernelItLi112ELi128ELi4ELi16ELi64ELb1ELb0EEEv26Multihead_attention_paramsIT_XT5_EE)
        /*03a4*/ 	.word	0x00000000


	//----- nvinfo : EIATTR_MIN_STACK_SIZE
	.align		4
.L_181:
        /*03a8*/ 	.byte	0x04, 0x12
        /*03aa*/ 	.short	(.L_183 - .L_182)
	.align		4
.L_182:
        /*03ac*/ 	.word	index@(_ZN4mmha33masked_multihead_attention_kernelIfLi112ELi128ELi1ELi32ELi256ELb1ELb1EEEv26Multihead_attention_paramsIT_XT5_EE)
        /*03b0*/ 	.word	0x000001d8


	//----- nvinfo : EIATTR_MIN_STACK_SIZE
	.align		4
.L_183:
        /*03b4*/ 	.byte	0x04, 0x12
        /*03b6*/ 	.short	(.L_185 - .L_184)
	.align		4
.L_184:
        /*03b8*/ 	.word	index@(_ZN4mmha33masked_multihead_attention_kernelIfLi112ELi128ELi2ELi32ELi128ELb1ELb1EEEv26Multihead_attention_paramsIT_XT5_EE)
        /*03bc*/ 	.word	0x00000000


	//----- nvinfo : EIATTR_MIN_STACK_SIZE
	.align		4
.L_185:
        /*03c0*/ 	.byte	0x04, 0x12
        /*03c2*/ 	.short	(.L_187 - .L_186)
	.align		4
.L_186:
        /*03c4*/ 	.word	index@(_ZN4mmha33masked_multihead_attention_kernelIfLi112ELi128ELi4ELi32ELi64ELb1ELb1EEEv26Multihead_attention_paramsIT_XT5_EE)
        /*03c8*/ 	.word	0x00000000


	//----- nvinfo : EIATTR_MIN_STACK_SIZE
	.align		4
.L_187:
        /*03cc*/ 	.byte	0x04, 0x12
        /*03ce*/ 	.short	(.L_189 - .L_188)
	.align		4
.L_188:
        /*03d0*/ 	.word	index@(_ZN4mmha33masked_multihead_attention_kernelIfLi112ELi128ELi1ELi32ELi256ELb1ELb0EEEv26Multihead_attention_paramsIT_XT5_EE)
        /*03d4*/ 	.word	0x000001e0


	//----- nvinfo : EIATTR_MIN_STACK_SIZE
	.align		4
.L_189:
        /*03d8*/ 	.byte	0x04, 0x12
        /*03da*/ 	.short	(.L_191 - .L_190)
	.align		4
.L_190:
        /*03dc*/ 	.word	index@(_ZN4mmha33masked_multihead_attention_kernelIfLi112ELi128ELi2ELi32ELi128ELb1ELb0EEEv26Multihead_attention_paramsIT_XT5_EE)
        /*03e0*/ 	.word	0x00000000


	//----- nvinfo : EIATTR_MIN_STACK_SIZE
	.align		4
.L_191:
        /*03e4*/ 	.byte	0x04, 0x12
        /*03e6*/ 	.short	(.L_193 - .L_192)
	.align		4
.L_192:
        /*03e8*/ 	.word	index@(_ZN4mmha33masked_multihead_attention_kernelIfLi112ELi128ELi4ELi32ELi64ELb1ELb0EEEv26Multihead_attention_paramsIT_XT5_EE)
        /*03ec*/ 	.word	0x00000000


	//----- nvinfo : EIATTR_MIN_STACK_SIZE
	.align		4
.L_193:
        /*03f0*/ 	.byte	0x04, 0x12
        /*03f2*/ 	.short	(.L_195 - .L_194)
	.align		4
.L_194:
        /*03f4*/ 	.word	index@(_ZN4mmha33masked_multihead_attention_kernelItLi112ELi128ELi1ELi16ELi256ELb0ELb1EEEv26Multihead_attention_paramsIT_XT5_EE)
        /*03f8*/ 	.word	0x00000000


	//----- nvinfo : EIATTR_MIN_STACK_SIZE
	.align		4
.L_195:
        /*03fc*/ 	.byte	0x04, 0x12
        /*03fe*/ 	.short	(.L_197 - .L_196)
	.align		4
.L_196:
        /*0400*/ 	.word	index@(_ZN4mmha33masked_multihead_attention_kernelItLi112ELi128ELi2ELi16ELi128ELb0ELb1EEEv26Multihead_attention_paramsIT_XT5_EE)
        /*0404*/ 	.word	0x00000000


	//----- nvinfo : EIATTR_MIN_STACK_SIZE
	.align		4
.L_197:
        /*0408*/ 	.byte	0x04, 0x12
        /*040a*/ 	.short	(.L_199 - .L_198)
	.align		4
.L_198:
        /*040c*/ 	.word	index@(_ZN4mmha33masked_multihead_attention_kernelItLi112ELi128ELi4ELi16ELi64ELb0ELb1EEEv26Multihead_attention_paramsIT_XT5_EE)
        /*0410*/ 	.word	0x00000000


	//----- nvinfo : EIATTR_MIN_STACK_SIZE
	.align		4
.L_199:
        /*0414*/ 	.byte	0x04, 0x12
        /*0416*/ 	.short	(.L_201 - .L_200)
	.align		4
.L_200:
        /*0418*/ 	.word	index@(_ZN4mmha33masked_multihead_attention_kernelItLi112ELi128ELi1ELi16ELi256ELb0ELb0EEEv26Multihead_attention_paramsIT_XT5_EE)
        /*041c*/ 	.word	0x00000000


	//----- nvinfo : EIATTR_MIN_STACK_SIZE
	.align		4
.L_201:
        /*0420*/ 	.byte	0x04, 0x12
        /*0422*/ 	.short	(.L_203 - .L_202)
	.align		4
.L_202:
        /*0424*/ 	.word	index@(_ZN4mmha33masked_multihead_attention_kernelItLi112ELi128ELi2ELi16ELi128ELb0ELb0EEEv26Multihead_attention_paramsIT_XT5_EE)
        /*0428*/ 	.word	0x00000000


	//----- nvinfo : EIATTR_MIN_STACK_SIZE
	.align		4
.L_203:
        /*042c*/ 	.byte	0x04, 0x12
        /*042e*/ 	.short	(.L_205 - .L_204)
	.align		4
.L_204:
        /*0430*/ 	.word	index@(_ZN4mmha33masked_multihead_attention_kernelItLi112ELi128ELi4ELi16ELi64ELb0ELb0EEEv26Multihead_attention_paramsIT_XT5_EE)
        /*0434*/ 	.word	0x00000000


	//----- nvinfo : EIATTR_MIN_STACK_SIZE
	.align		4
.L_205:
        /*0438*/ 	.byte	0x04, 0x12
        /*043a*/ 	.short	(.L_207 - .L_206)
	.align		4
.L_206:
        /*043c*/ 	.word	index@(_ZN4mmha33masked_multihead_attention_kernelIfLi112ELi128ELi1ELi32ELi256ELb0ELb1EEEv26Multihead_attention_paramsIT_XT5_EE)
        /*0440*/ 	.word	0x00000038


	//----- nvinfo : EIATTR_MIN_STACK_SIZE
	.align		4
.L_207:
        /*0444*/ 	.byte	0x04, 0x12
        /*0446*/ 	.short	(.L_209 - .L_208)
	.align		4
.L_208:
        /*0448*/ 	.word	index@(_ZN4mmha33masked_multihead_attention_kernelIfLi112ELi128ELi2ELi32ELi128ELb0ELb1EEEv26Multihead_attention_paramsIT_XT5_EE)
        /*044c*/ 	.word	0x00000000


	//----- nvinfo : EIATTR_MIN_STACK_SIZE
	.align		4
.L_209:
        /*0450*/ 	.byte	0x04, 0x12
        /*0452*/ 	.short	(.L_211 - .L_210)
	.align		4
.L_210:
        /*0454*/ 	.word	index@(_ZN4mmha33masked_multihead_attention_kernelIfLi112ELi128ELi4ELi32ELi64ELb0ELb1EEEv26Multihead_attention_paramsIT_XT5_EE)
        /*0458*/ 	.word	0x00000000


	//----- nvinfo : EIATTR_MIN_STACK_SIZE
	.align		4
.L_211:
        /*045c*/ 	.byte	0x04, 0x12
        /*045e*/ 	.short	(.L_213 - .L_212)
	.align		4
.L_212:
        /*0460*/ 	.word	index@(_ZN4mmha33masked_multihead_attention_kernelIfLi112ELi128ELi1ELi32ELi256ELb0ELb0EEEv26Multihead_attention_paramsIT_XT5_EE)
        /*0464*/ 	.word	0x00000040


	//----- nvinfo : EIATTR_MIN_STACK_SIZE
	.align		4
.L_213:
        /*0468*/ 	.byte	0x04, 0x12
        /*046a*/ 	.short	(.L_215 - .L_214)
	.align		4
.L_214:
        /*046c*/ 	.word	index@(_ZN4mmha33masked_multihead_attention_kernelIfLi112ELi128ELi2ELi32ELi128ELb0ELb0EEEv26Multihead_attention_paramsIT_XT5_EE)
        /*0470*/ 	.word	0x00000000


	//----- nvinfo : EIATTR_MIN_STACK_SIZE
	.align		4
.L_215:
        /*0474*/ 	.byte	0x04, 0x12
        /*0476*/ 	.short	(.L_217 - .L_216)
	.align		4
.L_216:
        /*0478*/ 	.word	index@(_ZN4mmha33masked_multihead_attention_kernelIfLi112ELi128ELi4ELi32ELi64ELb0ELb0EEEv26Multihead_attention_paramsIT_XT5_EE)
        /*047c*/ 	.word	0x00000000
.L_217:


//--------------------- .nv.info._ZN4mmha33masked_multihead_attention_kernelItLi112ELi128ELi1ELi16ELi256ELb1ELb1EEEv26Multihead_attention_paramsIT_XT5_EE --------------------------
	.section	.nv.info._ZN4mmha33masked_multihead_attention_kernelItLi112ELi128ELi1ELi16ELi256ELb1ELb1EEEv26Multihead_attention_paramsIT_XT5_EE,"",@"SHT_CUDA_INFO"
	.sectionflags	@""
	.align	4


	//----- nvinfo : EIATTR_CUDA_API_VERSION
	.align		4
        /*0000*/ 	.byte	0x04, 0x37
        /*0002*/ 	.short	(.L_219 - .L_218)
.L_218:
        /*0004*/ 	.word	0x00000082


	//----- nvinfo : EIATTR_SW2861232_WAR
	.align		4
.L_219:
        /*0008*/ 	.byte	0x01, 0x35
	.zero		2


	//----- nvinfo : EIATTR_PARAM_CBANK
	.align		4
        /*000c*/ 	.byte	0x04, 0x0a
        /*000e*/ 	.short	(.L_221 - .L_220)
	.align		4
.L_220:
        /*0010*/ 	.word	index@(.nv.constant0._ZN4mmha33masked_multihead_attention_kernelItLi112ELi128ELi1ELi16ELi256ELb1ELb1EEEv26Multihead_attention_paramsIT_XT5_EE)
        /*0014*/ 	.short	0x0160
        /*0016*/ 	.short	0x0128


	//----- nvinfo : EIATTR_CBANK_PARAM_SIZE
	.align		4
.L_221:
        /*0018*/ 	.byte	0x03, 0x19
        /*001a*/ 	.short	0x0128


	//----- nvinfo : EIATTR_KPARAM_INFO
	.align		4
        /*001c*/ 	.byte	0x04, 0x17
        /*001e*/ 	.short	(.L_223 - .L_222)
.L_222:
        /*0020*/ 	.word	0x00000000
        /*0024*/ 	.short	0x0000
        /*0026*/ 	.short	0x0000
        /*0028*/ 	.byte	0x00, 0xf0, 0xa1, 0x04


	//----- nvinfo : EIATTR_MAXREG_COUNT
	.align		4
.L_223:
        /*002c*/ 	.byte	0x03, 0x1b
        /*002e*/ 	.short	0x00ff


	//----- nvinfo : EIATTR_NUM_BARRIERS
	.align		4
        /*0030*/ 	.byte	0x02, 0x4c
        /*0032*/ 	.byte	0x01
	.zero		1


	//----- nvinfo : EIATTR_EXTERNS
	.align		4
        /*0034*/ 	.byte	0x04, 0x0f
        /*0036*/ 	.short	(.L_225 - .L_224)


	//   ....[0]....
	.align		4
.L_224:
        /*0038*/ 	.word	index@(__assertfail)


	//----- nvinfo : EIATTR_MERCURY_ISA_VERSION
	.align		4
.L_225:
        /*003c*/ 	.byte	0x03, 0x5f
        /*003e*/ 	.short	0x0000


	//----- nvinfo : EIATTR_COOP_GROUP_MASK_REGIDS
	.align		4
        /*0040*/ 	.byte	0x04, 0x29
        /*0042*/ 	.short	(.L_227 - .L_226)


	//   ....[0]....
.L_226:
        /*0044*/ 	.word	0xffffffff


	//   ....[1]....
        /*0048*/ 	.word	0xffffffff


	//   ....[2]....
        /*004c*/ 	.word	0xffffffff


	//   ....[3]....
        /*0050*/ 	.word	0xffffffff


	//   ....[4]....
        /*0054*/ 	.word	0xffffffff


	//   ....[5]....
        /*0058*/ 	.word	0xffffffff


	//   ....[6]....
        /*005c*/ 	.word	0xffffffff


	//   ....[7]....
        /*0060*/ 	.word	0xffffffff


	//   ....[8]....
        /*0064*/ 	.word	0xffffffff


	//   ....[9]....
        /*0068*/ 	.word	0xffffffff


	//   ....[10]....
        /*006c*/ 	.word	0xffffffff


	//   ....[11]....
        /*0070*/ 	.word	0xffffffff


	//   ....[12]....
        /*0074*/ 	.word	0xffffffff


	//   ....[13]....
        /*0078*/ 	.word	0xffffffff


	//   ....[14]....
        /*007c*/ 	.word	0xffffffff


	//   ....[15]....
        /*0080*/ 	.word	0xffffffff


	//   ....[16]....
        /*0084*/ 	.word	0xffffffff


	//   ....[17]....
        /*0088*/ 	.word	0xffffffff


	//   ....[18]....
        /*008c*/ 	.word	0xffffffff


	//   ....[19]....
        /*0090*/ 	.word	0xffffffff


	//   ....[20]....
        /*0094*/ 	.word	0xffffffff


	//   ....[21]....
        /*0098*/ 	.word	0xffffffff


	//   ....[22]....
        /*009c*/ 	.word	0xffffffff


	//   ....[23]....
        /*00a0*/ 	.word	0xffffffff


	//   ....[24]....
        /*00a4*/ 	.word	0xffffffff


	//   ....[25]....
        /*00a8*/ 	.word	0xffffffff


	//   ....[26]....
        /*00ac*/ 	.word	0xffffffff


	//   ....[27]....
        /*00b0*/ 	.word	0xffffffff


	//----- nvinfo : EIATTR_COOP_GROUP_INSTR_OFFSETS
	.align		4
.L_227:
        /*00b4*/ 	.byte	0x04, 0x28
        /*00b6*/ 	.short	(.L_229 - .L_228)


	//   ....[0]....
.L_228:
        /*00b8*/ 	.word	0x00001e20


	//   ....[1]....
        /*00bc*/ 	.word	0x00001e50


	//   ....[2]....
        /*00c0*/ 	.word	0x00001e70


	//   ....[3]....
        /*00c4*/ 	.word	0x00001e90


	//   ....[4]....
        /*00c8*/ 	.word	0x00001eb0


	//   ....[5]....
        /*00cc*/ 	.word	0x000053c0


	//   ....[6]....
        /*00d0*/ 	.word	0x00005450


	//   ....[7]....
        /*00d4*/ 	.word	0x00005490


	//   ....[8]....
        /*00d8*/ 	.word	0x000054b0


	//   ....[9]....
        /*00dc*/ 	.word	0x000054d0


	//   ....[10]....
        /*00e0*/ 	.word	0x00005530


	//   ....[11]....
        /*00e4*/ 	.word	0x00005550


	//   ....[12]....
        /*00e8*/ 	.word	0x00005570


	//   ....[13]....
        /*00ec*/ 	.word	0x00005590


	//   ....[14]....
        /*00f0*/ 	.word	0x00005c30


	//   ....[15]....
        /*00f4*/ 	.word	0x00005d10


	//   ....[16]....
        /*00f8*/ 	.word	0x00005d50


	//   ....[17]....
        /*00fc*/ 	.word	0x00005d70


	//   ....[18]....
        /*0100*/ 	.word	0x00005d90


	//   ....[19]....
        /*0104*/ 	.word	0x00005df0


	//   ....[20]....
        /*0108*/ 	.word	0x00005e10


	//   ....[21]....
        /*010c*/ 	.word	0x00005e30


	//   ....[22]....
        /*0110*/ 	.word	0x00005e70


	//   ....[23]....
        /*0114*/ 	.word	0x00009290


	//   ....[24]....
        /*0118*/ 	.word	0x00009300


	//   ....[25]....
        /*011c*/ 	.word	0x00009360


	//   ....[26]....
        /*0120*/ 	.word	0x000093c0


	//   ....[27]....
        /*0124*/ 	.word	0x00009420


	//----- nvinfo : EIATTR_SYSCALL_OFFSETS
	.align		4
.L_229:
        /*0128*/ 	.byte	0x04, 0x46
        /*012a*/ 	.short	(.L_231 - .L_230)


	//   ....[0]....
.L_230:
        /*012c*/ 	.word	0x00000db0


	//----- nvinfo : EIATTR_EXIT_INSTR_OFFSETS
	.align		4
.L_231:
        /*0130*/ 	.byte	0x04, 0x1c
        /*0132*/ 	.short	(.L_233 - .L_232)


	//   ....[0]....
.L_232:
        /*0134*/ 	.word	0x000000a0


	//   ....[1]....
        /*0138*/ 	.word	0x00008dc0


	//   ....[2]....
        /*013c*/ 	.word	0x00008ea0


	//   ....[3]....
        /*0140*/ 	.word	0x00009240


	//----- nvinfo : EIATTR_CRS_STACK_SIZE
	.align		4
.L_233:
        /*0144*/ 	.byte	0x04, 0x1e
        /*0146*/ 	.short	(.L_235 - .L_234)
.L_234:
        /*0148*/ 	.word	0x00000000
.L_235:


//--------------------- .nv.info._ZN4mmha33masked_multihead_attention_kernelItLi112ELi128ELi2ELi16ELi128ELb1ELb1EEEv26Multihead_attention_paramsIT_XT5_EE --------------------------
	.section	.nv.info._ZN4mmha33masked_multihead_attention_kernelItLi112ELi128ELi2ELi16ELi128ELb1ELb1EEEv26Multihead_attention_paramsIT_XT5_EE,"",@"SHT_CUDA_INFO"
	.sectionflags	@""
	.align	4


	//----- nvinfo : EIATTR_CUDA_API_VERSION
	.align		4
        /*0000*/ 	.byte	0x04, 0x37
        /*0002*/ 	.short	(.L_237 - .L_236)
.L_236:
        /*0004*/ 	.word	0x00000082


	//----- nvinfo : EIATTR_SW2861232_WAR
	.align		4
.L_237:
        /*0008*/ 	.byte	0x01, 0x35
	.zero		2


	//----- nvinfo : EIATTR_PARAM_CBANK
	.align		4
        /*000c*/ 	.byte	0x04, 0x0a
        /*000e*/ 	.short	(.L_239 - .L_238)
	.align		4
.L_238:
        /*0010*/ 	.word	index@(.nv.constant0._ZN4mmha33masked_multihead_attention_kernelItLi112ELi128ELi2ELi16ELi128ELb1ELb1EEEv26Multihead_attention_paramsIT_XT5_EE)
        /*0014*/ 	.short	0x0160
        /*0016*/ 	.short	0x0128


	//----- nvinfo : EIATTR_CBANK_PARAM_SIZE
	.align		4
.L_239:
        /*0018*/ 	.byte	0x03, 0x19
        /*001a*/ 	.short	0x0128


	//----- nvinfo : EIATTR_KPARAM_INFO
	.align		4
        /*001c*/ 	.byte	0x04, 0x17
        /*001e*/ 	.short	(.L_241 - .L_240)
.L_240:
        /*0020*/ 	.word	0x00000000
        /*0024*/ 	.short	0x0000
        /*0026*/ 	.short	0x0000
        /*0028*/ 	.byte	0x00, 0xf0, 0xa1, 0x04


	//----- nvinfo : EIATTR_MAXREG_COUNT
	.align		4
.L_241:
        /*002c*/ 	.byte	0x03, 0x1b
        /*002e*/ 	.short	0x00ff


	//----- nvinfo : EIATTR_NUM_BARRIERS
	.align		4
        /*0030*/ 	.byte	0x02, 0x4c
        /*0032*/ 	.byte	0x01
	.zero		1


	//----- nvinfo : EIATTR_EXTERNS
	.align		4
        /*0034*/ 	.byte	0x04, 0x0f
        /*0036*/ 	.short	(.L_243 - .L_242)


	//   ....[0]....
	.align		4
.L_242:
        /*0038*/ 	.word	index@(__assertfail)


	//----- nvinfo : EIATTR_MERCURY_ISA_VERSION
	.align		4
.L_243:
        /*003c*/ 	.byte	0x03, 0x5f
        /*003e*/ 	.short	0x0000


	//----- nvinfo : EIATTR_COOP_GROUP_MASK_REGIDS
	.align		4
        /*0040*/ 	.byte	0x04, 0x29
        /*0042*/ 	.short	(.L_245 - .L_244)


	//   ....[0]....
.L_244:
        /*0044*/ 	.word	0xffffffff


	//   ....[1]....
        /*0048*/ 	.word	0xffffffff


	//   ....[2]....
        /*004c*/ 	.word	0xffffffff


	//   ....[3]....
        /*0050*/ 	.word	0xffffffff


	//   ....[4]....
        /*0054*/ 	.word	0xffffffff


	//   ....[5]....
        /*0058*/ 	.word	0xffffffff


	//   ....[6]....
        /*005c*/ 	.word	0xffffffff


	//   ....[7]....
        /*0060*/ 	.word	0xffffffff


	//   ....[8]....
        /*0064*/ 	.word	0xffffffff


	//   ....[9]....
        /*0068*/ 	.word	0xffffffff


	//   ....[10]....
        /*006c*/ 	.word	0xffffffff


	//   ....[11]....
        /*0070*/ 	.word	0xffffffff


	//   ....[12]....
        /*0074*/ 	.word	0xffffffff


	//   ....[13]....
        /*0078*/ 	.word	0xffffffff


	//   ....[14]....
        /*007c*/ 	.word	0xffffffff


	//   ....[15]....
        /*0080*/ 	.word	0xffffffff


	//   ....[16]....
        /*0084*/ 	.word	0xffffffff


	//   ....[17]....
        /*0088*/ 	.word	0xffffffff


	//   ....[18]....
        /*008c*/ 	.word	0xffffffff


	//   ....[19]....
        /*0090*/ 	.word	0xffffffff


	//   ....[20]....
        /*0094*/ 	.word	0xffffffff


	//   ....[21]....
        /*0098*/ 	.word	0xffffffff


	//   ....[22]....
        /*009c*/ 	.word	0xffffffff


	//   ....[23]....
        /*00a0*/ 	.word	0xffffffff


	//   ....[24]....
        /*00a4*/ 	.word	0xffffffff


	//   ....[25]....
        /*00a8*/ 	.word	0xffffffff


	//   ....[26]....
        /*00ac*/ 	.word	0xffffffff


	//   ....[27]....
        /*00b0*/ 	.word	0xffffffff


	//   ....[28]....
        /*00b4*/ 	.word	0xffffffff


	//   ....[29]....
        /*00b8*/ 	.word	0xffffffff


	//   ....[30]....
        /*00bc*/ 	.word	0xffffffff


	//----- nvinfo : EIATTR_COOP_GROUP_INSTR_OFFSETS
	.align		4
.L_245:
        /*00c0*/ 	.byte	0x04, 0x28
        /*00c2*/ 	.short	(.L_247 - .L_246)


	//   ....[0]....
.L_246:
        /*00c4*/ 	.word	0x00001e10


	//   ....[1]....
        /*00c8*/ 	.word	0x00001e40


	//   ....[2]....
        /*00cc*/ 	.word	0x00001e60


	//   ....[3]....
        /*00d0*/ 	.word	0x00001e80


	//   ....[4]....
        /*00d4*/ 	.word	0x00001ea0


	//   ....[5]....
        /*00d8*/ 	.word	0x00004ba0


	//   ....[6]....
        /*00dc*/ 	.word	0x00004e00


	//   ....[7]....
        /*00e0*/ 	.word	0x00004e30


	//   ....[8]....
        /*00e4*/ 	.word	0x00004e50


	//   ....[9]....
        /*00e8*/ 	.word	0x00004e70


	//   ....[10]....
        /*00ec*/ 	.word	0x00004f90


	//   ....[11]....
        /*00f0*/ 	.word	0x00004fb0


	//   ....[12]....
        /*00f4*/ 	.word	0x00004fd0


	//   ....[13]....
        /*00f8*/ 	.word	0x00005680


	//   ....[14]....
        /*00fc*/ 	.word	0x00005760


	//   ....[15]....
        /*0100*/ 	.word	0x000057a0


	//   ....[16]....
        /*0104*/ 	.word	0x000057c0


	//   ....[17]....
        /*0108*/ 	.word	0x000057e0


	//   ....[18]....
        /*010c*/ 	.word	0x00005870


	//   ....[19]....
        /*0110*/ 	.word	0x00005890


	//   ....[20]....
        /*0114*/ 	.word	0x000058e0


	//   ....[21]....
        /*0118*/ 	.word	0x00008a30


	//   ....[22]....
        /*011c*/ 	.word	0x00008ab0


	//   ....[23]....
        /*0120*/ 	.word	0x00008b20


	//   ....[24]....
        /*0124*/ 	.word	0x00008b90


	//   ....[25]....
        /*0128*/ 	.word	0x00008c00


	//   ....[26]....
        /*012c*/ 	.word	0x00008c80


	//   ....[27]....
        /*0130*/ 	.word	0x00008d00


	//   ....[28]....
        /*0134*/ 	.word	0x00008d80


	//   ....[29]....
        /*0138*/ 	.word	0x00008df0


	//   ....[30]....
        /*013c*/ 	.word	0x00008e60


	//----- nvinfo : EIATTR_SYSCALL_OFFSETS
	.align		4
.L_247:
        /*0140*/ 	.byte	0x04, 0x46
        /*0142*/ 	.short	(.L_249 - .L_248)


	//   ....[0]....
.L_248:
        /*0144*/ 	.word	0x00000da0


	//----- nvinfo : EIATTR_EXIT_INSTR_OFFSETS
	.align		4
.L_249:
        /*0148*/ 	.byte	0x04, 0x1c
        /*014a*/ 	.short	(.L_251 - .L_250)


	//   ....[0]....
.L_250:
        /*014c*/ 	.word	0x000000a0


	//   ....[1]....
        /*0150*/ 	.word	0x00008550


	//   ....[2]....
        /*0154*/ 	.word	0x00008630


	//   ....[3]....
        /*0158*/ 	.word	0x000089d0


	//----- nvinfo : EIATTR_CRS_STACK_SIZE
	.align		4
.L_251:
        /*015c*/ 	.byte	0x04, 0x1e
        /*015e*/ 	.short	(.L_253 - .L_252)
.L_252:
        /*0160*/ 	.word	0x00000000
.L_253:


//--------------------- .nv.info._ZN4mmha33masked_multihead_attention_kernelItLi112ELi128ELi4ELi16ELi64ELb1ELb1EEEv26Multihead_attention_paramsIT_XT5_EE --------------------------
	.section	.nv.info._ZN4mmha33masked_multihead_attention_kernelItLi112ELi128ELi4ELi16ELi64ELb1ELb1EEEv26Multihead_attention_paramsIT_XT5_EE,"",@"SHT_CUDA_INFO"
	.sectionflags	@""
	.align	4


	//----- nvinfo : EIATTR_CUDA_API_VERSION
	.align		4
        /*0000*/ 	.byte	0x04, 0x37
        /*0002*/ 	.short	(.L_255 - .L_254)
.L_254:
        /*0004*/ 	.word	0x00000082


	//----- nvinfo : EIATTR_SW2861232_WAR
	.align		4
.L_255:
        /*0008*/ 	.byte	0x01, 0x35
	.zero		2


	//----- nvinfo : EIATTR_PARAM_CBANK
	.align		4
        /*000c*/ 	.byte	0x04, 0x0a
        /*000e*/ 	.short	(.L_257 - .L_256)
	.align		4
.L_256:
        /*0010*/ 	.word	index@(.nv.constant0._ZN4mmha33masked_multihead_attention_kernelItLi112ELi128ELi4ELi16ELi64ELb1ELb1EEEv26Multihead_attention_paramsIT_XT5_EE)
        /*0014*/ 	.short	0x0160
        /*0016*/ 	.short	0x0128


	//----- nvinfo : EIATTR_CBANK_PARAM_SIZE
	.align		4
.L_257:
        /*0018*/ 	.byte	0x03, 0x19
        /*001a*/ 	.short	0x0128


	//----- nvinfo : EIATTR_KPARAM_INFO
	.align		4
        /*001c*/ 	.byte	0x04, 0x17
        /*001e*/ 	.short	(.L_259 - .L_258)
.L_258:
        /*0020*/ 	.word	0x00000000
        /*0024*/ 	.short	0x0000
        /*0026*/ 	.short	0x0000
        /*0028*/ 	.byte	0x00, 0xf0, 0xa1, 0x04


	//----- nvinfo : EIATTR_MAXREG_COUNT
	.align		4
.L_259:
        /*002c*/ 	.byte	0x03, 0x1b
        /*002e*/ 	.short	0x00ff


	//----- nvinfo : EIATTR_NUM_BARRIERS
	.align		4
        /*0030*/ 	.byte	0x02, 0x4c
        /*0032*/ 	.byte	0x01
	.zero		1


	//----- nvinfo : EIATTR_EXTERNS
	.align		4
        /*0034*/ 	.byte	0x04, 0x0f
        /*0036*/ 	.short	(.L_261 - .L_260)


	//   ....[0]....
	.align		4
.L_260:
        /*0038*/ 	.word	index@(__assertfail)


	//----- nvinfo : EIATTR_MERCURY_ISA_VERSION
	.align		4
.L_261:
        /*003c*/ 	.byte	0x03, 0x5f
        /*003e*/ 	.short	0x0000


	//----- nvinfo : EIATTR_COOP_GROUP_MASK_REGIDS
	.align		4
        /*0040*/ 	.byte	0x04, 0x29
        /*0042*/ 	.short	(.L_263 - .L_262)


	//   ....[0]....
.L_262:
        /*0044*/ 	.word	0xffffffff


	//   ....[1]....
        /*0048*/ 	.word	0xffffffff


	//   ....[2]....
        /*004c*/ 	.word	0xffffffff


	//   ....[3]....
        /*0050*/ 	.word	0xffffffff


	//   ....[4]....
        /*0054*/ 	.word	0xffffffff


	//   ....[5]....
        /*0058*/ 	.word	0xffffffff


	//   ....[6]....
        /*005c*/ 	.word	0xffffffff


	//   ....[7]....
        /*0060*/ 	.word	0xffffffff


	//   ....[8]....
        /*0064*/ 	.word	0xffffffff


	//   ....[9]....
        /*0068*/ 	.word	0xffffffff


	//   ....[10]....
        /*006c*/ 	.word	0xffffffff


	//   ....[11]....
        /*0070*/ 	.word	0xffffffff


	//   ....[12]....
        /*0074*/ 	.word	0xffffffff


	//   ....[13]....
        /*0078*/ 	.word	0xffffffff


	//   ....[14]....
        /*007c*/ 	.word	0xffffffff


	//   ....[15]....
        /*0080*/ 	.word	0xffffffff


	//   ....[16]....
        /*0084*/ 	.word	0xffffffff


	//   ....[17]....
        /*0088*/ 	.word	0xffffffff


	//   ....[18]....
        /*008c*/ 	.word	0xffffffff


	//   ....[19]....
        /*0090*/ 	.word	0xffffffff


	//   ....[20]....
        /*0094*/ 	.word	0xffffffff


	//   ....[21]....
        /*0098*/ 	.word	0xffffffff


	//   ....[22]....
        /*009c*/ 	.word	0xffffffff


	//   ....[23]....
        /*00a0*/ 	.word	0xffffffff


	//   ....[24]....
        /*00a4*/ 	.word	0xffffffff


	//   ....[25]....
        /*00a8*/ 	.word	0xffffffff


	//   ....[26]....
        /*00ac*/ 	.word	0xffffffff


	//   ....[27]....
        /*00b0*/ 	.word	0xffffffff


	//   ....[28]....
        /*00b4*/ 	.word	0xffffffff


	//----- nvinfo : EIATTR_COOP_GROUP_INSTR_OFFSETS
	.align		4
.L_263:
        /*00b8*/ 	.byte	0x04, 0x28
        /*00ba*/ 	.short	(.L_265 - .L_264)


	//   ....[0]....
.L_264:
        /*00bc*/ 	.word	0x00001e00


	//   ....[1]....
        /*00c0*/ 	.word	0x00001e30


	//   ....[2]....
        /*00c4*/ 	.word	0x00001e50


	//   ....[3]....
        /*00c8*/ 	.word	0x00001e70


	//   ....[4]....
        /*00cc*/ 	.word	0x00001e90


	//   ....[5]....
        /*00d0*/ 	.word	0x000048e0


	//   ....[6]....
        /*00d4*/ 	.word	0x00004910


	//   ....[7]....
        /*00d8*/ 	.word	0x00004b80


	//   ....[8]....
        /*00dc*/ 	.word	0x00004bb0


	//   ....[9]....
        /*00e0*/ 	.word	0x00004bd0


	//   ....[10]....
        /*00e4*/ 	.word	0x00004cc0


	//   ....[11]....
        /*00e8*/ 	.word	0x00004cf0


	//   ....[12]....
        /*00ec*/ 	.word	0x000053a0


	//   ....[13]....
        /*00f0*/ 	.word	0x00005480


	//   ....[14]....
        /*00f4*/ 	.word	0x000054c0


	//   ....[15]....
        /*00f8*/ 	.word	0x000054e0


	//   ....[16]....
        /*00fc*/ 	.word	0x00005500


	//   ....[17]....
        /*0100*/ 	.word	0x000055c0


	//   ....[18]....
        /*0104*/ 	.word	0x000055e0


	//   ....[19]....
        /*0108*/ 	.word	0x000085c0


	//   ....[20]....
        /*010c*/ 	.word	0x00008640


	//   ....[21]....
        /*0110*/ 	.word	0x000086b0


	//   ....[22]....
        /*0114*/ 	.word	0x00008720


	//   ....[23]....
        /*0118*/ 	.word	0x00008790


	//   ....[24]....
        /*011c*/ 	.word	0x00008810


	//   ....[25]....
        /*0120*/ 	.word	0x00008890


	//   ....[26]....
        /*0124*/ 	.word	0x00008910


	//   ....[27]....
        /*0128*/ 	.word	0x00008990


	//   ....[28]....
        /*012c*/ 	.word	0x00008a00


	//----- nvinfo : EIATTR_SYSCALL_OFFSETS
	.align		4
.L_265:
        /*0130*/ 	.byte	0x04, 0x46
        /*0132*/ 	.short	(.L_267 - .L_266)


	//   ....[0]....
.L_266:
        /*0134*/ 	.word	0x00000d90


	//----- nvinfo : EIATTR_EXIT_INSTR_OFFSETS
	.align		4
.L_267:
        /*0138*/ 	.byte	0x04, 0x1c
        /*013a*/ 	.short	(.L_269 - .L_268)


	//   ....[0]....
.L_268:
        /*013c*/ 	.word	0x000000a0


	//   ....[1]....
        /*0140*/ 	.word	0x000080e0


	//   ....[2]....
        /*0144*/ 	.word	0x000081c0


	//   ....[3]....
        /*0148*/ 	.word	0x00008560


	//----- nvinfo : EIATTR_CRS_STACK_SIZE
	.align		4
.L_269:
        /*014c*/ 	.byte	0x04, 0x1e
        /*014e*/ 	.short	(.L_271 - .L_270)
.L_270:
        /*0150*/ 	.word	0x00000000
.L_271:


//--------------------- .nv.info._ZN4mmha33masked_multihead_attention_kernelItLi112ELi128ELi1ELi16ELi256ELb1ELb0EEEv26Multihead_attention_paramsIT_XT5_EE --------------------------
	.section	.nv.info._ZN4mmha33masked_multihead_attention_kernelItLi112ELi128ELi1ELi16ELi256ELb1ELb0EEEv26Multihead_attention_paramsIT_XT5_EE,"",@"SHT_CUDA_INFO"
	.sectionflags	@""
	.align	4


	//----- nvinfo : EIATTR_CUDA_API_VERSION
	.align		4
        /*0000*/ 	.byte	0x04, 0x37
        /*0002*/ 	.short	(.L_273 - .L_272)
.L_272:
        /*0004*/ 	.word	0x00000082


	//----- nvinfo : EIATTR_SW2861232_WAR
	.align		4
.L_273:
        /*0008*/ 	.byte	0x01, 0x35
	.zero		2


	//----- nvinfo : EIATTR_PARAM_CBANK
	.align		4
        /*000c*/ 	.byte	0x04, 0x0a
        /*000e*/ 	.short	(.L_275 - .L_274)
	.align		4
.L_274:
        /*0010*/ 	.word	index@(.nv.constant0._ZN4mmha33masked_multihead_attention_kernelItLi112ELi128ELi1ELi16ELi256ELb1ELb0EEEv26Multihead_attention_paramsIT_XT5_EE)
        /*0014*/ 	.short	0x0160
        /*0016*/ 	.short	0x0128


	//----- nvinfo : EIATTR_CBANK_PARAM_SIZE
	.align		4
.L_275:
        /*0018*/ 	.byte	0x03, 0x19
        /*001a*/ 	.short	0x0128


	//----- nvinfo : EIATTR_KPARAM_INFO
	.align		4
        /*001c*/ 	.byte	0x04, 0x17
        /*001e*/ 	.short	(.L_277 - .L_276)
.L_276:
        /*0020*/ 	.word	0x00000000
        /*0024*/ 	.short	0x0000
        /*0026*/ 	.short	0x0000
        /*0028*/ 	.byte	0x00, 0xf0, 0xa1, 0x04


	//----- nvinfo : EIATTR_MAXREG_COUNT
	.align		4
.L_277:
        /*002c*/ 	.byte	0x03, 0x1b
        /*002e*/ 	.short	0x00ff


	//----- nvinfo : EIATTR_NUM_BARRIERS
	.align		4
        /*0030*/ 	.byte	0x02, 0x4c
        /*0032*/ 	.byte	0x01
	.zero		1


	//----- nvinfo : EIATTR_EXTERNS
	.align		4
        /*0034*/ 	.byte	0x04, 0x0f
        /*0036*/ 	.short	(.L_279 - .L_278)


	//   ....[0]....
	.align		4
.L_278:
        /*0038*/ 	.word	index@(__assertfail)


	//----- nvinfo : EIATTR_MERCURY_ISA_VERSION
	.align		4
.L_279:
        /*003c*/ 	.byte	0x03, 0x5f
        /*003e*/ 	.short	0x0000


	//----- nvinfo : EIATTR_COOP_GROUP_MASK_REGIDS
	.align		4
        /*0040*/ 	.byte	0x04, 0x29
        /*0042*/ 	.short	(.L_281 - .L_280)


	//   ....[0]....
.L_280:
        /*0044*/ 	.word	0xffffffff


	//   ....[1]....
        /*0048*/ 	.word	0xffffffff


	//   ....[2]....
        /*004c*/ 	.word	0xffffffff


	//   ....[3]....
        /*0050*/ 	.word	0xffffffff


	//   ....[4]....
        /*0054*/ 	.word	0xffffffff


	//   ....[5]....
        /*0058*/ 	.word	0xffffffff


	//   ....[6]....
        /*005c*/ 	.word	0xffffffff


	//   ....[7]....
        /*0060*/ 	.word	0xffffffff


	//   ....[8]....
        /*0064*/ 	.word	0xffffffff


	//   ....[9]....
        /*0068*/ 	.word	0xffffffff


	//   ....[10]....
        /*006c*/ 	.word	0xffffffff


	//   ....[11]....
        /*0070*/ 	.word	0xffffffff


	//   ....[12]....
        /*0074*/ 	.word	0xffffffff


	//   ....[13]....
        /*0078*/ 	.word	0xffffffff


	//   ....[14]....
        /*007c*/ 	.word	0xffffffff


	//   ....[15]....
        /*0080*/ 	.word	0xffffffff


	//   ....[16]....
        /*0084*/ 	.word	0xffffffff


	//   ....[17]....
        /*0088*/ 	.word	0xffffffff


	//   ....[18]....
        /*008c*/ 	.word	0xffffffff


	//   ....[19]....
        /*0090*/ 	.word	0xffffffff


	//   ....[20]....
        /*0094*/ 	.word	0xffffffff


	//   ....[21]....
        /*0098*/ 	.word	0xffffffff


	//   ....[22]....
        /*009c*/ 	.word	0xffffffff


	//   ....[23]....
        /*00a0*/ 	.word	0xffffffff


	//   ....[24]....
        /*00a4*/ 	.word	0xffffffff


	//   ....[25]....
        /*00a8*/ 	.word	0xffffffff


	//   ....[26]....
        /*00ac*/ 	.word	0xffffffff


	//   ....[27]....
        /*00b0*/ 	.word	0xffffffff


	//----- nvinfo : EIATTR_COOP_GROUP_INSTR_OFFSETS
	.align		4
.L_281:
        /*00b4*/ 	.byte	0x04, 0x28
        /*00b6*/ 	.short	(.L_283 - .L_282)


	//   ....[0]....
.L_282:
        /*00b8*/ 	.word	0x00001e20


	//   ....[1]....
        /*00bc*/ 	.word	0x00001e50


	//   ....[2]....
        /*00c0*/ 	.word	0x00001e70


	//   ....[3]....
        /*00c4*/ 	.word	0x00001e90


	//   ....[4]....
        /*00c8*/ 	.word	0x00001eb0


	//   ....[5]....
        /*00cc*/ 	.word	0x00004d90


	//   ....[6]....
        /*00d0*/ 	.word	0x00004e20


	//   ....[7]....
        /*00d4*/ 	.word	0x00004e60


	//   ....[8]....
        /*00d8*/ 	.word	0x00004e80


	//   ....[9]....
        /*00dc*/ 	.word	0x00004ea0


	//   ....[10]....
        /*00e0*/ 	.word	0x00004f20


	//   ....[11]....
        /*00e4*/ 	.word	0x00004f40


	//   ....[12]....
        /*00e8*/ 	.word	0x00004f60


	//   ....[13]....
        /*00ec*/ 	.word	0x00004f80


	//   ....[14]....
        /*00f0*/ 	.word	0x00005600


	//   ....[15]....
        /*00f4*/ 	.word	0x000056e0


	//   ....[16]....
        /*00f8*/ 	.word	0x00005720


	//   ....[17]....
        /*00fc*/ 	.word	0x00005740


	//   ....[18]....
        /*0100*/ 	.word	0x00005760


	//   ....[19]....
        /*0104*/ 	.word	0x000057c0


	//   ....[20]....
        /*0108*/ 	.word	0x000057e0


	//   ....[21]....
        /*010c*/ 	.word	0x00005800


	//   ....[22]....
        /*0110*/ 	.word	0x00005840


	//   ....[23]....
        /*0114*/ 	.word	0x000088d0


	//   ....[24]....
        /*0118*/ 	.word	0x00008940


	//   ....[25]....
        /*011c*/ 	.word	0x000089a0


	//   ....[26]....
        /*0120*/ 	.word	0x00008a00


	//   ....[27]....
        /*0124*/ 	.word	0x00008a60


	//----- nvinfo : EIATTR_SYSCALL_OFFSETS
	.align		4
.L_283:
        /*0128*/ 	.byte	0x04, 0x46
        /*012a*/ 	.short	(.L_285 - .L_284)


	//   ....[0]....
.L_284:
        /*012c*/ 	.word	0x00000db0


	//----- nvinfo : EIATTR_EXIT_INSTR_OFFSETS
	.align		4
.L_285:
        /*0130*/ 	.byte	0x04, 0x1c
        /*0132*/ 	.short	(.L_287 - .L_286)


	//   ....[0]....
.L_286:
        /*0134*/ 	.word	0x000000a0


	//   ....[1]....
        /*0138*/ 	.word	0x00008400


	//   ....[2]....
        /*013c*/ 	.word	0x000084e0


	//   ....[3]....
        /*0140*/ 	.word	0x00008880


	//----- nvinfo : EIATTR_CRS_STACK_SIZE
	.align		4
.L_287:
        /*0144*/ 	.byte	0x04, 0x1e
        /*0146*/ 	.short	(.L_289 - .L_288)
.L_288:
        /*0148*/ 	.word	0x00000000
.L_289:


//--------------------- .nv.info._ZN4mmha33masked_multihead_attention_kernelItLi112ELi128ELi2ELi16ELi128ELb1ELb0EEEv26Multihead_attention_paramsIT_XT5_EE --------------------------
	.section	.nv.info._ZN4mmha33masked_multihead_attention_kernelItLi112ELi128ELi2ELi16ELi128ELb1ELb0EEEv26Multihead_attention_paramsIT_XT5_EE,"",@"SHT_CUDA_INFO"
	.sectionflags	@""
	.align	4


	//----- nvinfo : EIATTR_CUDA_API_VERSION
	.align		4
        /*0000*/ 	.byte	0x04, 0x37
        /*0002*/ 	.short	(.L_291 - .L_290)
.L_290:
        /*0004*/ 	.word	0x00000082


	//----- nvinfo : EIATTR_SW2861232_WAR
	.align		4
.L_291:
        /*0008*/ 	.byte	0x01, 0x35
	.zero		2


	//----- nvinfo : EIATTR_PARAM_CBANK
	.align		4
        /*000c*/ 	.byte	0x04, 0x0a
        /*000e*/ 	.short	(.L_293 - .L_292)
	.align		4
.L_292:
        /*0010*/ 	.word	index@(.nv.constant0._ZN4mmha33masked_multihead_attention_kernelItLi112ELi128ELi2ELi16ELi128ELb1ELb0EEEv26Multihead_attention_paramsIT_XT5_EE)
        /*0014*/ 	.short	0x0160
        /*0016*/ 	.short	0x0128


	//----- nvinfo : EIATTR_CBANK_PARAM_SIZE
	.align		4
.L_293:
        /*0018*/ 	.byte	0x03, 0x19
        /*001a*/ 	.short	0x0128


	//----- nvinfo : EIATTR_KPARAM_INFO
	.align		4
        /*001c*/ 	.byte	0x04, 0x17
        /*001e*/ 	.short	(.L_295 - .L_294)
.L_294:
        /*0020*/ 	.word	0x00000000
        /*0024*/ 	.short	0x0000
        /*0026*/ 	.short	0x0000
        /*0028*/ 	.byte	0x00, 0xf0, 0xa1, 0x04


	//----- nvinfo : EIATTR_MAXREG_COUNT
	.align		4
.L_295:
        /*002c*/ 	.byte	0x03, 0x1b
        /*002e*/ 	.short	0x00ff


	//----- nvinfo : EIATTR_NUM_BARRIERS
	.align		4
        /*0030*/ 	.byte	0x02, 0x4c
        /*0032*/ 	.byte	0x01
	.zero		1


	//----- nvinfo : EIATTR_EXTERNS
	.align		4
        /*0034*/ 	.byte	0x04, 0x0f
        /*0036*/ 	.short	(.L_297 - .L_296)


	//   ....[0]....
	.align		4
.L_296:
        /*0038*/ 	.word	index@(__assertfail)


	//----- nvinfo : EIATTR_MERCURY_ISA_VERSION
	.align		4
.L_297:
        /*003c*/ 	.byte	0x03, 0x5f
        /*003e*/ 	.short	0x0000


	//----- nvinfo : EIATTR_COOP_GROUP_MASK_REGIDS
	.align		4
        /*0040*/ 	.byte	0x04, 0x29
        /*0042*/ 	.short	(.L_299 - .L_298)


	//   ....[0]....
.L_298:
        /*0044*/ 	.word	0xffffffff


	//   ....[1]....
        /*0048*/ 	.word	0xffffffff


	//   ....[2]....
        /*004c*/ 	.word	0xffffffff


	//   ....[3]....
        /*0050*/ 	.word	0xffffffff


	//   ....[4]....
        /*0054*/ 	.word	0xffffffff


	//   ....[5]....
        /*0058*/ 	.word	0xffffffff


	//   ....[6]....
        /*005c*/ 	.word	0xffffffff


	//   ....[7]....
        /*0060*/ 	.word	0xffffffff


	//   ....[8]....
        /*0064*/ 	.word	0xffffffff


	//   ....[9]....
        /*0068*/ 	.word	0xffffffff


	//   ....[10]....
        /*006c*/ 	.word	0xffffffff


	//   ....[11]....
        /*0070*/ 	.word	0xffffffff


	//   ....[12]....
        /*0074*/ 	.word	0xffffffff


	//   ....[13]....
        /*0078*/ 	.word	0xffffffff


	//   ....[14]....
        /*007c*/ 	.word	0xffffffff


	//   ....[15]....
        /*0080*/ 	.word	0xffffffff


	//   ....[16]....
        /*0084*/ 	.word	0xffffffff


	//   ....[17]....
        /*0088*/ 	.word	0xffffffff


	//   ....[18]....
        /*008c*/ 	.word	0xffffffff


	//   ....[19]....
        /*0090*/ 	.word	0xffffffff


	//   ....[20]....
        /*0094*/ 	.word	0xffffffff


	//   ....[21]....
        /*0098*/ 	.word	0xffffffff


	//   ....[22]....
        /*009c*/ 	.word	0xffffffff


	//   ....[23]....
        /*00a0*/ 	.word	0xffffffff


	//   ....[24]....
        /*00a4*/ 	.word	0xffffffff


	//   ....[25]....
        /*00a8*/ 	.word	0xffffffff


	//   ....[26]....
        /*00ac*/ 	.word	0xffffffff


	//   ....[27]....
        /*00b0*/ 	.word	0xffffffff


	//   ....[28]....
        /*00b4*/ 	.word	0xffffffff


	//   ....[29]....
        /*00b8*/ 	.word	0xffffffff


	//   ....[30]....
        /*00bc*/ 	.word	0xffffffff


	//----- nvinfo : EIATTR_COOP_GROUP_INSTR_OFFSETS
	.align		4
.L_299:
        /*00c0*/ 	.byte	0x04, 0x28
        /*00c2*/ 	.short	(.L_301 - .L_300)


	//   ....[0]....
.L_300:
        /*00c4*/ 	.word	0x00001e10


	//   ....[1]....
        /*00c8*/ 	.word	0x00001e40


	//   ....[2]....
        /*00cc*/ 	.word	0x00001e60


	//   ....[3]....
        /*00d0*/ 	.word	0x00001e80


	//   ....[4]....
        /*00d4*/ 	.word	0x00001ea0


	//   ....[5]....
        /*00d8*/ 	.word	0x00004770


	//   ....[6]....
        /*00dc*/ 	.word	0x000049d0


	//   ....[7]....
        /*00e0*/ 	.word	0x00004a00


	//   ....[8]....
        /*00e4*/ 	.word	0x00004a20


	//   ....[9]....
        /*00e8*/ 	.word	0x00004a40


	//   ....[10]....
        /*00ec*/ 	.word	0x00004b60


	//   ....[11]....
        /*00f0*/ 	.word	0x00004b80


	//   ....[12]....
        /*00f4*/ 	.word	0x00004ba0


	//   ....[13]....
        /*00f8*/ 	.word	0x00005250


	//   ....[14]....
        /*00fc*/ 	.word	0x00005330


	//   ....[15]....
        /*0100*/ 	.word	0x00005370


	//   ....[16]....
        /*0104*/ 	.word	0x00005390


	//   ....[17]....
        /*0108*/ 	.word	0x000053b0


	//   ....[18]....
        /*010c*/ 	.word	0x00005440


	//   ....[19]....
        /*0110*/ 	.word	0x00005460


	//   ....[20]....
        /*0114*/ 	.word	0x000054b0


	//   ....[21]....
        /*0118*/ 	.word	0x000082c0


	//   ....[22]....
        /*011c*/ 	.word	0x00008340


	//   ....[23]....
        /*0120*/ 	.word	0x000083b0


	//   ....[24]....
        /*0124*/ 	.word	0x00008420


	//   ....[25]....
        /*0128*/ 	.word	0x00008490


	//   ....[26]....
        /*012c*/ 	.word	0x00008510


	//   ....[27]....
        /*0130*/ 	.word	0x00008590


	//   ....[28]....
        /*0134*/ 	.word	0x00008610


	//   ....[29]....
        /*0138*/ 	.word	0x00008680


	//   ....[30]....
        /*013c*/ 	.word	0x000086f0


	//----- nvinfo : EIATTR_SYSCALL_OFFSETS
	.align		4
.L_301:
        /*0140*/ 	.byte	0x04, 0x46
        /*0142*/ 	.short	(.L_303 - .L_302)


	//   ....[0]....
.L_302:
        /*0144*/ 	.word	0x00000da0


	//----- nvinfo : EIATTR_EXIT_INSTR_OFFSETS
	.align		4
.L_303:
        /*0148*/ 	.byte	0x04, 0x1c
        /*014a*/ 	.short	(.L_305 - .L_304)


	//   ....[0]....
.L_304:
        /*014c*/ 	.word	0x000000a0


	//   ....[1]....
        /*0150*/ 	.word	0x00007de0


	//   ....[2]....
        /*0154*/ 	.word	0x00007ec0


	//   ....[3]....
        /*0158*/ 	.word	0x00008260


	//----- nvinfo : EIATTR_CRS_STACK_SIZE
	.align		4
.L_305:
        /*015c*/ 	.byte	0x04, 0x1e
        /*015e*/ 	.short	(.L_307 - .L_306)
.L_306:
        /*0160*/ 	.word	0x00000000
.L_307:


//--------------------- .nv.info._ZN4mmha33masked_multihead_attention_kernelItLi112ELi128ELi4ELi16ELi64ELb1ELb0EEEv26Multihead_attention_paramsIT_XT5_EE --------------------------
	.section	.nv.info._ZN4mmha33masked_multihead_attention_kernelItLi112ELi128ELi4ELi16ELi64ELb1ELb0EEEv26Multihead_attention_paramsIT_XT5_EE,"",@"SHT_CUDA_INFO"
	.sectionflags	@""
	.align	4


	//----- nvinfo : EIATTR_CUDA_API_VERSION
	.align		4
        /*0000*/ 	.byte	0x04, 0x37
        /*0002*/ 	.short	(.L_309 - .L_308)
.L_308:
        /*0004*/ 	.word	0x00000082


	//----- nvinfo : EIATTR_SW2861232_WAR
	.align		4
.L_309:
        /*0008*/ 	.byte	0x01, 0x35
	.zero		2


	//----- nvinfo : EIATTR_PARAM_CBANK
	.align		4
        /*000c*/ 	.byte	0x04, 0x0a
        /*000e*/ 	.short	(.L_311 - .L_310)
	.align		4
.L_310:
        /*0010*/ 	.word	index@(.nv.constant0._ZN4mmha33masked_multihead_attention_kernelItLi112ELi128ELi4ELi16ELi64ELb1ELb0EEEv26Multihead_attention_paramsIT_XT5_EE)
        /*0014*/ 	.short	0x0160
        /*0016*/ 	.short	0x0128


	//----- nvinfo : EIATTR_CBANK_PARAM_SIZE
	.align		4
.L_311:
        /*0018*/ 	.byte	0x03, 0x19
        /*001a*/ 	.short	0x0128


	//----- nvinfo : EIATTR_KPARAM_INFO
	.align		4
        /*001c*/ 	.byte	0x04, 0x17
        /*001e*/ 	.short	(.L_313 - .L_312)
.L_312:
        /*0020*/ 	.word	0x00000000
        /*0024*/ 	.short	0x0000
        /*0026*/ 	.short	0x0000
        /*0028*/ 	.byte	0x00, 0xf0, 0xa1, 0x04


	//----- nvinfo : EIATTR_MAXREG_COUNT
	.align		4
.L_313:
        /*002c*/ 	.byte	0x03, 0x1b
        /*002e*/ 	.short	0x00ff


	//----- nvinfo : EIATTR_NUM_BARRIERS
	.align		4
        /*0030*/ 	.byte	0x02, 0x4c
        /*0032*/ 	.byte	0x01
	.zero		1


	//----- nvinfo : EIATTR_EXTERNS
	.align		4
        /*0034*/ 	.byte	0x04, 0x0f
        /*0036*/ 	.short	(.L_315 - .L_314)


	//   ....[0]....
	.align		4
.L_314:
        /*0038*/ 	.word	index@(__assertfail)


	//----- nvinfo : EIATTR_MERCURY_ISA_VERSION
	.align		4
.L_315:
        /*003c*/ 	.byte	0x03, 0x5f
        /*003e*/ 	.short	0x0000


	//----- nvinfo : EIATTR_COOP_GROUP_MASK_REGIDS
	.align		4
        /*0040*/ 	.byte	0x04, 0x29
        /*0042*/ 	.short	(.L_317 - .L_316)


	//   ....[0]....
.L_316:
        /*0044*/ 	.word	0xffffffff


	//   ....[1]....
        /*0048*/ 	.word	0xffffffff


	//   ....[2]....
        /*004c*/ 	.word	0xffffffff


	//   ....[3]....
        /*0050*/ 	.word	0xffffffff


	//   ....[4]....
        /*0054*/ 	.word	0xffffffff


	//   ....[5]....
        /*0058*/ 	.word	0xffffffff


	//   ....[6]....
        /*005c*/ 	.word	0xffffffff


	//   ....[7]....
        /*0060*/ 	.word	0xffffffff


	//   ....[8]....
        /*0064*/ 	.word	0xffffffff


	//   ....[9]....
        /*0068*/ 	.word	0xffffffff


	//   ....[10]....
        /*006c*/ 	.word	0xffffffff


	//   ....[11]....
        /*0070*/ 	.word	0xffffffff


	//   ....[12]....
        /*0074*/ 	.word	0xffffffff


	//   ....[13]....
        /*0078*/ 	.word	0xffffffff


	//   ....[14]....
        /*007c*/ 	.word	0xffffffff


	//   ....[15]....
        /*0080*/ 	.word	0xffffffff


	//   ....[16]....
        /*0084*/ 	.word	0xffffffff


	//   ....[17]....
        /*0088*/ 	.word	0xffffffff


	//   ....[18]....
        /*008c*/ 	.word	0xffffffff


	//   ....[19]....
        /*0090*/ 	.word	0xffffffff


	//   ....[20]....
        /*0094*/ 	.word	0xffffffff


	//   ....[21]....
        /*0098*/ 	.word	0xffffffff


	//   ....[22]....
        /*009c*/ 	.word	0xffffffff


	//   ....[23]....
        /*00a0*/ 	.word	0xffffffff


	//   ....[24]....
        /*00a4*/ 	.word	0xffffffff


	//   ....[25]....
        /*00a8*/ 	.word	0xffffffff


	//   ....[26]....
        /*00ac*/ 	.word	0xffffffff


	//   ....[27]....
        /*00b0*/ 	.word	0xffffffff


	//   ....[28]....
        /*00b4*/ 	.word	0xffffffff


	//----- nvinfo : EIATTR_COOP_GROUP_INSTR_OFFSETS
	.align		4
.L_317:
        /*00b8*/ 	.byte	0x04, 0x28
        /*00ba*/ 	.short	(.L_319 - .L_318)


	//   ....[0]....
.L_318:
        /*00bc*/ 	.word	0x00001e00


	//   ....[1]....
        /*00c0*/ 	.word	0x00001e30


	//   ....[2]....
        /*00c4*/ 	.word	0x00001e50


	//   ....[3]....
        /*00c8*/ 	.word	0x00001e70


	//   ....[4]....
        /*00cc*/ 	.word	0x00001e90


	//   ....[5]....
        /*00d0*/ 	.word	0x000043a0


	//   ....[6]....
        /*00d4*/ 	.word	0x000043d0


	//   ....[7]....
        /*00d8*/ 	.word	0x00004640


	//   ....[8]....
        /*00dc*/ 	.word	0x00004670


	//   ....[9]....
        /*00e0*/ 	.word	0x00004690


	//   ....[10]....
        /*00e4*/ 	.word	0x00004780


	//   ....[11]....
        /*00e8*/ 	.word	0x000047b0


	//   ....[12]....
        /*00ec*/ 	.word	0x00004e60


	//   ....[13]....
        /*00f0*/ 	.word	0x00004f40


	//   ....[14]....
        /*00f4*/ 	.word	0x00004f80


	//   ....[15]....
        /*00f8*/ 	.word	0x00004fa0


	//   ....[16]....
        /*00fc*/ 	.word	0x00004fc0


	//   ....[17]....
        /*0100*/ 	.word	0x00005080


	//   ....[18]....
        /*0104*/ 	.word	0x000050a0


	//   ....[19]....
        /*0108*/ 	.word	0x00007d00


	//   ....[20]....
        /*010c*/ 	.word	0x00007d80


	//   ....[21]....
        /*0110*/ 	.word	0x00007df0


	//   ....[22]....
        /*0114*/ 	.word	0x00007e60


	//   ....[23]....
        /*0118*/ 	.word	0x00007ed0


	//   ....[24]....
        /*011c*/ 	.word	0x00007f50


	//   ....[25]....
        /*0120*/ 	.word	0x00007fd0


	//   ....[26]....
        /*0124*/ 	.word	0x00008050


	//   ....[27]....
        /*0128*/ 	.word	0x000080d0


	//   ....[28]....
        /*012c*/ 	.word	0x00008140


	//----- nvinfo : EIATTR_SYSCALL_OFFSETS
	.align		4
.L_319:
        /*0130*/ 	.byte	0x04, 0x46
        /*0132*/ 	.short	(.L_321 - .L_320)


	//   ....[0]....
.L_320:
        /*0134*/ 	.word	0x00000d90


	//----- nvinfo : EIATTR_EXIT_INSTR_OFFSETS
	.align		4
.L_321:
        /*0138*/ 	.byte	0x04, 0x1c
        /*013a*/ 	.short	(.L_323 - .L_322)


	//   ....[0]....
.L_322:
        /*013c*/ 	.word	0x000000a0


	//   ....[1]....
        /*0140*/ 	.word	0x00007820


	//   ....[2]....
        /*0144*/ 	.word	0x00007900


	//   ....[3]....
        /*0148*/ 	.word	0x00007ca0


	//----- nvinfo : EIATTR_CRS_STACK_SIZE
	.align		4
.L_323:
        /*014c*/ 	.byte	0x04, 0x1e
        /*014e*/ 	.short	(.L_325 - .L_324)
.L_324:
        /*0150*/ 	.word	0x00000000
.L_325:


//--------------------- .nv.info._ZN4mmha33masked_multihead_attention_kernelIfLi112ELi128ELi1ELi32ELi256ELb1ELb1EEEv26Multihead_attention_paramsIT_XT5_EE --------------------------
	.section	.nv.info._ZN4mmha33masked_multihead_attention_kernelIfLi112ELi128ELi1ELi32ELi256ELb1ELb1EEEv26Multihead_attention_paramsIT_XT5_EE,"",@"SHT_CUDA_INFO"
	.sectionflags	@""
	.align	4


	//----- nvinfo : EIATTR_CUDA_API_VERSION
	.align		4
        /*0000*/ 	.byte	0x04, 0x37
        /*0002*/ 	.short	(.L_327 - .L_326)
.L_326:
        /*0004*/ 	.word	0x00000082


	//----- nvinfo : EIATTR_SW2861232_WAR
	.align		4
.L_327:
        /*0008*/ 	.byte	0x01, 0x35
	.zero		2


	//----- nvinfo : EIATTR_PARAM_CBANK
	.align		4
        /*000c*/ 	.byte	0x04, 0x0a
        /*000e*/ 	.short	(.L_329 - .L_328)
	.align		4
.L_328:
        /*0010*/ 	.word	index@(.nv.constant0._ZN4mmha33masked_multihead_attention_kernelIfLi112ELi128ELi1ELi32ELi256ELb1ELb1EEEv26Multihead_attention_paramsIT_XT5_EE)
        /*0014*/ 	.short	0x0160
        /*0016*/ 	.short	0x0128


	//----- nvinfo : EIATTR_CBANK_PARAM_SIZE
	.align		4
.L_329:
        /*0018*/ 	.byte	0x03, 0x19
        /*001a*/ 	.short	0x0128


	//----- nvinfo : EIATTR_KPARAM_INFO
	.align		4
        /*001c*/ 	.byte	0x04, 0x17
        /*001e*/ 	.short	(.L_331 - .L_330)
.L_330:
        /*0020*/ 	.word	0x00000000
        /*0024*/ 	.short	0x0000
        /*0026*/ 	.short	0x0000
        /*0028*/ 	.byte	0x00, 0xf0, 0xa1, 0x04


	//----- nvinfo : EIATTR_MAXREG_COUNT
	.align		4
.L_331:
        /*002c*/ 	.byte	0x03, 0x1b
        /*002e*/ 	.short	0x00ff


	//----- nvinfo : EIATTR_NUM_BARRIERS
	.align		4
        /*0030*/ 	.byte	0x02, 0x4c
        /*0032*/ 	.byte	0x01
	.zero		1


	//----- nvinfo : EIATTR_EXTERNS
	.align		4
        /*0034*/ 	.byte	0x04, 0x0f
        /*0036*/ 	.short	(.L_333 - .L_332)


	//   ....[0]....
	.align		4
.L_332:
        /*0038*/ 	.word	index@(__assertfail)


	//----- nvinfo : EIATTR_ANNOTATIONS
	.align		4
.L_333:
        /*003c*/ 	.byte	0x04, 0x55
        /*003e*/ 	.short	(.L_335 - .L_334)


	//   ....[0]....
.L_334:
        /*0040*/ 	.word	0x00000001
        /*0044*/ 	.byte	0xf0, 0x05, 0x00, 0x00, 0x01, 0x00, 0x00, 0x00, 0xb0, 0x1b, 0x00, 0x00, 0x01, 0x00, 0x00, 0x00
        /* <DEDUP_REMOVED lines=97> */
        /*0664*/ 	.byte	0x90, 0xb3, 0x00, 0x00, 0x01, 0x00, 0x00, 0x00, 0xd0, 0xc1, 0x00, 0x00


	//----- nvinfo : EIATTR_MERCURY_ISA_VERSION
	.align		4
.L_335:
        /*0670*/ 	.byte	0x03, 0x5f
        /*0672*/ 	.short	0x0000


	//----- nvinfo : EIATTR_COOP_GROUP_MASK_REGIDS
	.align		4
        /*0674*/ 	.byte	0x04, 0x29
        /*0676*/ 	.short	(.L_337 - .L_336)


	//   ....[0]....
.L_336:
        /*0678*/ 	.word	0xffffffff


	//   ....[1]....
        /*067c*/ 	.word	0xffffffff


	//   ....[2]....
        /*0680*/ 	.word	0xffffffff


	//   ....[3]....
        /*0684*/ 	.word	0xffffffff


	//   ....[4]....
        /*0688*/ 	.word	0xffffffff


	//   ....[5]....
        /*068c*/ 	.word	0xffffffff


	//   ....[6]....
        /*0690*/ 	.word	0xffffffff


	//   ....[7]....
        /*0694*/ 	.word	0xffffffff


	//   ....[8]....
        /*0698*/ 	.word	0xffffffff


	//   ....[9]....
        /*069c*/ 	.word	0xffffffff


	//   ....[10]....
        /*06a0*/ 	.word	0xffffffff


	//   ....[11]....
        /*06a4*/ 	.word	0xffffffff


	//   ....[12]....
        /*06a8*/ 	.word	0xffffffff


	//   ....[13]....
        /*06ac*/ 	.word	0xffffffff


	//   ....[14]....
        /*06b0*/ 	.word	0xffffffff


	//   ....[15]....
        /*06b4*/ 	.word	0xffffffff


	//   ....[16]....
        /*06b8*/ 	.word	0xffffffff


	//   ....[17]....
        /*06bc*/ 	.word	0xffffffff


	//   ....[18]....
        /*06c0*/ 	.word	0xffffffff


	//   ....[19]....
        /*06c4*/ 	.word	0xffffffff


	//   ....[20]....
        /*06c8*/ 	.word	0xffffffff


	//   ....[21]....
        /*06cc*/ 	.word	0xffffffff


	//   ....[22]....
        /*06d0*/ 	.word	0xffffffff


	//   ....[23]....
        /*06d4*/ 	.word	0xffffffff


	//   ....[24]....
        /*06d8*/ 	.word	0xffffffff


	//   ....[25]....
        /*06dc*/ 	.word	0xffffffff


	//   ....[26]....
        /*06e0*/ 	.word	0xffffffff


	//   ....[27]....
        /*06e4*/ 	.word	0xffffffff


	//----- nvinfo : EIATTR_COOP_GROUP_INSTR_OFFSETS
	.align		4
.L_337:
        /*06e8*/ 	.byte	0x04, 0x28
        /*06ea*/ 	.short	(.L_339 - .L_338)


	//   ....[0]....
.L_338:
        /*06ec*/ 	.word	0x00001cc0


	//   ....[1]....
        /*06f0*/ 	.word	0x00001cf0


	//   ....[2]....
        /*06f4*/ 	.word	0x00001d10


	//   ....[3]....
        /*06f8*/ 	.word	0x00001d30


	//   ....[4]....
        /*06fc*/ 	.word	0x00001d50


	//   ....[5]....
        /*0700*/ 	.word	0x000097f0


	//   ....[6]....
        /*0704*/ 	.word	0x00009810


	//   ....[7]....
        /*0708*/ 	.word	0x00009830


	//   ....[8]....
        /*070c*/ 	.word	0x00009860


	//   ....[9]....
        /*0710*/ 	.word	0x00009890


	//   ....[10]....
        /*0714*/ 	.word	0x00009930


	//   ....[11]....
        /*0718*/ 	.word	0x00009950


	//   ....[12]....
        /*071c*/ 	.word	0x00009970


	//   ....[13]....
        /*0720*/ 	.word	0x00009990


	//   ....[14]....
        /*0724*/ 	.word	0x0000a100


	//   ....[15]....
        /*0728*/ 	.word	0x0000a140


	//   ....[16]....
        /*072c*/ 	.word	0x0000a190


	//   ....[17]....
        /*0730*/ 	.word	0x0000a1b0


	//   ....[18]....
        /*0734*/ 	.word	0x0000a1d0


	//   ....[19]....
        /*0738*/ 	.word	0x0000a220


	//   ....[20]....
        /*073c*/ 	.word	0x0000a240


	//   ....[21]....
        /*0740*/ 	.word	0x0000a260


	//   ....[22]....
        /*0744*/ 	.word	0x0000a280


	//   ....[23]....
        /*0748*/ 	.word	0x0000c950


	//   ....[24]....
        /*074c*/ 	.word	0x0000c9c0


	//   ....[25]....
        /*0750*/ 	.word	0x0000ca20


	//   ....[26]....
        /*0754*/ 	.word	0x0000ca80


	//   ....[27]....
        /*0758*/ 	.word	0x0000cae0


	//----- nvinfo : EIATTR_SYSCALL_OFFSETS
	.align		4
.L_339:
        /*075c*/ 	.byte	0x04, 0x46
        /*075e*/ 	.short	(.L_341 - .L_340)


	//   ....[0]....
.L_340:
        /*0760*/ 	.word	0x00000e20


	//----- nvinfo : EIATTR_EXIT_INSTR_OFFSETS
	.align		4
.L_341:
        /*0764*/ 	.byte	0x04, 0x1c
        /*0766*/ 	.short	(.L_343 - .L_342)


	//   ....[0]....
.L_342:
        /*0768*/ 	.word	0x000000b0


	//   ....[1]....
        /*076c*/ 	.word	0x0000c6d0


	//   ....[2]....
        /*0770*/ 	.word	0x0000c740


	//   ....[3]....
        /*0774*/ 	.word	0x0000c900


	//----- nvinfo : EIATTR_CRS_STACK_SIZE
	.align		4
.L_343:
        /*0778*/ 	.byte	0x04, 0x1e
        /*077a*/ 	.short	(.L_345 - .L_344)
.L_344:
        /*077c*/ 	.word	0x00000000
.L_345:


//--------------------- .nv.info._ZN4mmha33masked_multihead_attention_kernelIfLi112ELi128ELi2ELi32ELi128ELb1ELb1EEEv26Multihead_attention_paramsIT_XT5_EE --------------------------
	.section	.nv.info._ZN4mmha33masked_multihead_attention_kernelIfLi112ELi128ELi2ELi32ELi128ELb1ELb1EEEv26Multihead_attention_paramsIT_XT5_EE,"",@"SHT_CUDA_INFO"
	.sectionflags	@""
	.align	4


	//----- nvinfo : EIATTR_CUDA_API_VERSION
	.align		4
        /*0000*/ 	.byte	0x04, 0x37
        /*0002*/ 	.short	(.L_347 - .L_346)
.L_346:
        /*0004*/ 	.word	0x00000082


	//----- nvinfo : EIATTR_SW2861232_WAR
	.align		4
.L_347:
        /*0008*/ 	.byte	0x01, 0x35
	.zero		2


	//----- nvinfo : EIATTR_PARAM_CBANK
	.align		4
        /*000c*/ 	.byte	0x04, 0x0a
        /*000e*/ 	.short	(.L_349 - .L_348)
	.align		4
.L_348:
        /*0010*/ 	.word	index@(.nv.constant0._ZN4mmha33masked_multihead_attention_kernelIfLi112ELi128ELi2ELi32ELi128ELb1ELb1EEEv26Multihead_attention_paramsIT_XT5_EE)
        /*0014*/ 	.short	0x0160
        /*0016*/ 	.short	0x0128


	//----- nvinfo : EIATTR_CBANK_PARAM_SIZE
	.align		4
.L_349:
        /*0018*/ 	.byte	0x03, 0x19
        /*001a*/ 	.short	0x0128


	//----- nvinfo : EIATTR_KPARAM_INFO
	.align		4
        /*001c*/ 	.byte	0x04, 0x17
        /*001e*/ 	.short	(.L_351 - .L_350)
.L_350:
        /*0020*/ 	.word	0x00000000
        /*0024*/ 	.short	0x0000
        /*0026*/ 	.short	0x0000
        /*0028*/ 	.byte	0x00, 0xf0, 0xa1, 0x04


	//----- nvinfo : EIATTR_MAXREG_COUNT
	.align		4
.L_351:
        /*002c*/ 	.byte	0x03, 0x1b
        /*002e*/ 	.short	0x00ff


	//----- nvinfo : EIATTR_NUM_BARRIERS
	.align		4
        /*0030*/ 	.byte	0x02, 0x4c
        /*0032*/ 	.byte	0x01
	.zero		1


	//----- nvinfo : EIATTR_EXTERNS
	.align		4
        /*0034*/ 	.byte	0x04, 0x0f
        /*0036*/ 	.short	(.L_353 - .L_352)


	//   ....[0]....
	.align		4
.L_352:
        /*0038*/ 	.word	index@(__assertfail)


	//----- nvinfo : EIATTR_MERCURY_ISA_VERSION
	.align		4
.L_353:
        /*003c*/ 	.byte	0x03, 0x5f
        /*003e*/ 	.short	0x0000


	//----- nvinfo : EIATTR_COOP_GROUP_MASK_REGIDS
	.align		4
        /*0040*/ 	.byte	0x04, 0x29
        /*0042*/ 	.short	(.L_355 - .L_354)


	//   ....[0]....
.L_354:
        /*0044*/ 	.word	0xffffffff


	//   ....[1]....
        /*0048*/ 	.word	0xffffffff


	//   ....[2]....
        /*004c*/ 	.word	0xffffffff


	//   ....[3]....
        /*0050*/ 	.word	0xffffffff


	//   ....[4]....
        /*0054*/ 	.word	0xffffffff


	//   ....[5]....
        /*0058*/ 	.word	0xffffffff


	//   ....[6]....
        /*005c*/ 	.word	0xffffffff


	//   ....[7]....
        /*0060*/ 	.word	0xffffffff


	//   ....[8]....
        /*0064*/ 	.word	0xffffffff


	//   ....[9]....
        /*0068*/ 	.word	0xffffffff


	//   ....[10]....
        /*006c*/ 	.word	0xffffffff


	//   ....[11]....
        /*0070*/ 	.word	0xffffffff


	//   ....[12]....
        /*0074*/ 	.word	0xffffffff


	//   ....[13]....
        /*0078*/ 	.word	0xffffffff


	//   ....[14]....
        /*007c*/ 	.word	0xffffffff


	//   ....[15]....
        /*0080*/ 	.word	0xffffffff


	//   ....[16]....
        /*0084*/ 	.word	0xffffffff


	//   ....[17]....
        /*0088*/ 	.word	0xffffffff


	//   ....[18]....
        /*008c*/ 	.word	0xffffffff


	//   ....[19]....
        /*0090*/ 	.word	0xffffffff


	//   ....[20]....
        /*0094*/ 	.word	0xffffffff


	//   ....[21]....
        /*0098*/ 	.word	0xffffffff


	//   ....[22]....
        /*009c*/ 	.word	0xffffffff


	//   ....[23]....
        /*00a0*/ 	.word	0xffffffff


	//   ....[24]....
        /*00a4*/ 	.word	0xffffffff


	//   ....[25]....
        /*00a8*/ 	.word	0xffffffff


	//   ....[26]....
        /*00ac*/ 	.word	0xffffffff


	//   ....[27]....
        /*00b0*/ 	.word	0xffffffff


	//   ....[28]....
        /*00b4*/ 	.word	0xffffffff


	//   ....[29]....
        /*00b8*/ 	.word	0xffffffff


	//   ....[30]....
        /*00bc*/ 	.word	0xffffffff


	//----- nvinfo : EIATTR_COOP_GROUP_INSTR_OFFSETS
	.align		4
.L_355:
        /*00c0*/ 	.byte	0x04, 0x28
        /*00c2*/ 	.short	(.L_357 - .L_356)


	//   ....[0]....
.L_356:
        /*00c4*/ 	.word	0x00001c00


	//   ....[1]....
        /*00c8*/ 	.word	0x00001c30


	//   ....[2]....
        /*00cc*/ 	.word	0x00001c50


	//   ....[3]....
        /*00d0*/ 	.word	0x00001c70


	//   ....[4]....
        /*00d4*/ 	.word	0x00001c90


	//   ....[5]....
        /*00d8*/ 	.word	0x00006ed0


	//   ....[6]....
        /*00dc*/ 	.word	0x00007110


	//   ....[7]....
        /*00e0*/ 	.word	0x00007140


	//   ....[8]....
        /*00e4*/ 	.word	0x00007160


	//   ....[9]....
        /*00e8*/ 	.word	0x00007180


	//   ....[10]....
        /*00ec*/ 	.word	0x000072a0


	//   ....[11]....
        /*00f0*/ 	.word	0x000072c0


	//   ....[12]....
        /*00f4*/ 	.word	0x000072e0


	//   ....[13]....
        /*00f8*/ 	.word	0x00007a10


	//   ....[14]....
        /*00fc*/ 	.word	0x00007a60


	//   ....[15]....
        /*0100*/ 	.word	0x00007a90


	//   ....[16]....
        /*0104*/ 	.word	0x00007ab0


	//   ....[17]....
        /*0108*/ 	.word	0x00007ad0


	//   ....[18]....
        /*010c*/ 	.word	0x00007b20


	//   ....[19]....
        /*0110*/ 	.word	0x00007b40


	//   ....[20]....
        /*0114*/ 	.word	0x00007b60


	//   ....[21]....
        /*0118*/ 	.word	0x0000a080


	//   ....[22]....
        /*011c*/ 	.word	0x0000a100


	//   ....[23]....
        /*0120*/ 	.word	0x0000a170


	//   ....[24]....
        /*0124*/ 	.word	0x0000a1e0


	//   ....[25]....
        /*0128*/ 	.word	0x0000a250


	//   ....[26]....
        /*012c*/ 	.word	0x0000a2d0


	//   ....[27]....
        /*0130*/ 	.word	0x0000a340


	//   ....[28]....
        /*0134*/ 	.word	0x0000a3c0


	//   ....[29]....
        /*0138*/ 	.word	0x0000a430


	//   ....[30]....
        /*013c*/ 	.word	0x0000a4a0


	//----- nvinfo : EIATTR_SYSCALL_OFFSETS
	.align		4
.L_357:
        /*0140*/ 	.byte	0x04, 0x46
        /*0142*/ 	.short	(.L_359 - .L_358)


	//   ....[0]....
.L_358:
        /*0144*/ 	.word	0x00000d90


	//----- nvinfo : EIATTR_EXIT_INSTR_OFFSETS
	.align		4
.L_359:
        /*0148*/ 	.byte	0x04, 0x1c
        /*014a*/ 	.short	(.L_361 - .L_360)


	//   ....[0]....
.L_360:
        /*014c*/ 	.word	0x000000a0


	//   ....[1]....
        /*0150*/ 	.word	0x00009df0


	//   ....[2]....
        /*0154*/ 	.word	0x00009e60


	//   ....[3]....
        /*0158*/ 	.word	0x0000a020


	//----- nvinfo : EIATTR_CRS_STACK_SIZE
	.align		4
.L_361:
        /*015c*/ 	.byte	0x04, 0x1e
        /*015e*/ 	.short	(.L_363 - .L_362)
.L_362:
        /*0160*/ 	.word	0x00000000
.L_363:


//--------------------- .nv.info._ZN4mmha33masked_multihead_attention_kernelIfLi112ELi128ELi4ELi32ELi64ELb1ELb1EEEv26Multihead_attention_paramsIT_XT5_EE --------------------------
	.section	.nv.info._ZN4mmha33masked_multihead_attention_kernelIfLi112ELi128ELi4ELi32ELi64ELb1ELb1EEEv26Multihead_attention_paramsIT_XT5_EE,"",@"SHT_CUDA_INFO"
	.sectionflags	@""
	.align	4


	//----- nvinfo : EIATTR_CUDA_API_VERSION
	.align		4
        /*0000*/ 	.byte	0x04, 0x37
        /*0002*/ 	.short	(.L_365 - .L_364)
.L_364:
        /*0004*/ 	.word	0x00000082


	//----- nvinfo : EIATTR_SW2861232_WAR
	.align		4
.L_365:
        /*0008*/ 	.byte	0x01, 0x35
	.zero		2


	//----- nvinfo : EIATTR_PARAM_CBANK
	.align		4
        /*000c*/ 	.byte	0x04, 0x0a
        /*000e*/ 	.short	(.L_367 - .L_366)
	.align		4
.L_366:
        /*0010*/ 	.word	index@(.nv.constant0._ZN4mmha33masked_multihead_attention_kernelIfLi112ELi128ELi4ELi32ELi64ELb1ELb1EEEv26Multihead_attention_paramsIT_XT5_EE)
        /*0014*/ 	.short	0x0160
        /*0016*/ 	.short	0x0128


	//----- nvinfo : EIATTR_CBANK_PARAM_SIZE
	.align		4
.L_367:
        /*0018*/ 	.byte	0x03, 0x19
        /*001a*/ 	.short	0x0128


	//----- nvinfo : EIATTR_KPARAM_INFO
	.align		4
        /*001c*/ 	.byte	0x04, 0x17
        /*001e*/ 	.short	(.L_369 - .L_368)
.L_368:
        /*0020*/ 	.word	0x00000000
        /*0024*/ 	.short	0x0000
        /*0026*/ 	.short	0x0000
        /*0028*/ 	.byte	0x00, 0xf0, 0xa1, 0x04


	//----- nvinfo : EIATTR_MAXREG_COUNT
	.align		4
.L_369:
        /*002c*/ 	.byte	0x03, 0x1b
        /*002e*/ 	.short	0x00ff


	//----- nvinfo : EIATTR_NUM_BARRIERS
	.align		4
        /*0030*/ 	.byte	0x02, 0x4c
        /*0032*/ 	.byte	0x01
	.zero		1


	//----- nvinfo : EIATTR_EXTERNS
	.align		4
        /*0034*/ 	.byte	0x04, 0x0f
        /*0036*/ 	.short	(.L_371 - .L_370)


	//   ....[0]....
	.align		4
.L_370:
        /*0038*/ 	.word	index@(__assertfail)


	//----- nvinfo : EIATTR_MERCURY_ISA_VERSION
	.align		4
.L_371:
        /*003c*/ 	.byte	0x03, 0x5f
        /*003e*/ 	.short	0x0000


	//----- nvinfo : EIATTR_COOP_GROUP_MASK_REGIDS
	.align		4
        /*0040*/ 	.byte	0x04, 0x29
        /*0042*/ 	.short	(.L_373 - .L_372)


	//   ....[0]....
.L_372:
        /*0044*/ 	.word	0xffffffff


	//   ....[1]....
        /*0048*/ 	.word	0xffffffff


	//   ....[2]....
        /*004c*/ 	.word	0xffffffff


	//   ....[3]....
        /*0050*/ 	.word	0xffffffff


	//   ....[4]....
        /*0054*/ 	.word	0xffffffff


	//   ....[5]....
        /*0058*/ 	.word	0xffffffff


	//   ....[6]....
        /*005c*/ 	.word	0xffffffff


	//   ....[7]....
        /*0060*/ 	.word	0xffffffff


	//   ....[8]....
        /*0064*/ 	.word	0xffffffff


	//   ....[9]....
        /*0068*/ 	.word	0xffffffff


	//   ....[10]....
        /*006c*/ 	.word	0xffffffff


	//   ....[11]....
        /*0070*/ 	.word	0xffffffff


	//   ....[12]....
        /*0074*/ 	.word	0xffffffff


	//   ....[13]....
        /*0078*/ 	.word	0xffffffff


	//   ....[14]....
        /*007c*/ 	.word	0xffffffff


	//   ....[15]....
        /*0080*/ 	.word	0xffffffff


	//   ....[16]....
        /*0084*/ 	.word	0xffffffff


	//   ....[17]....
        /*0088*/ 	.word	0xffffffff


	//   ....[18]....
        /*008c*/ 	.word	0xffffffff


	//   ....[19]....
        /*0090*/ 	.word	0xffffffff


	//   ....[20]....
        /*0094*/ 	.word	0xffffffff


	//   ....[21]....
        /*0098*/ 	.word	0xffffffff


	//   ....[22]....
        /*009c*/ 	.word	0xffffffff


	//   ....[23]....
        /*00a0*/ 	.word	0xffffffff


	//   ....[24]....
        /*00a4*/ 	.word	0xffffffff


	//   ....[25]....
        /*00a8*/ 	.word	0xffffffff


	//   ....[26]....
        /*00ac*/ 	.word	0xffffffff


	//   ....[27]....
        /*00b0*/ 	.word	0xffffffff


	//   ....[28]....
        /*00b4*/ 	.word	0xffffffff


	//----- nvinfo : EIATTR_COOP_GROUP_INSTR_OFFSETS
	.align		4
.L_373:
        /*00b8*/ 	.byte	0x04, 0x28
        /*00ba*/ 	.short	(.L_375 - .L_374)


	//   ....[0]....
.L_374:
        /*00bc*/ 	.word	0x00001c00


	//   ....[1]....
        /*00c0*/ 	.word	0x00001c30


	//   ....[2]....
        /*00c4*/ 	.word	0x00001c50


	//   ....[3]....
        /*00c8*/ 	.word	0x00001c70


	//   ....[4]....
        /*00cc*/ 	.word	0x00001c90


	//   ....[5]....
        /*00d0*/ 	.word	0x00006890


	//   ....[6]....
        /*00d4*/ 	.word	0x000068c0


	//   ....[7]....
        /*00d8*/ 	.word	0x00006b10


	//   ....[8]....
        /*00dc*/ 	.word	0x00006b40


	//   ....[9]....
        /*00e0*/ 	.word	0x00006b60


	//   ....[10]....
        /*00e4*/ 	.word	0x00006c70


	//   ....[11]....
        /*00e8*/ 	.word	0x00006c90


	//   ....[12]....
        /*00ec*/ 	.word	0x000073c0


	//   ....[13]....
        /*00f0*/ 	.word	0x00007410


	//   ....[14]....
        /*00f4*/ 	.word	0x00007440


	//   ....[15]....
        /*00f8*/ 	.word	0x00007460


	//   ....[16]....
        /*00fc*/ 	.word	0x00007480


	//   ....[17]....
        /*0100*/ 	.word	0x000074d0


	//   ....[18]....
        /*0104*/ 	.word	0x000074f0


	//   ....[19]....
        /*0108*/ 	.word	0x00009910


	//   ....[20]....
        /*010c*/ 	.word	0x00009990


	//   ....[21]....
        /*0110*/ 	.word	0x00009a00


	//   ....[22]....
        /*0114*/ 	.word	0x00009a70


	//   ....[23]....
        /*0118*/ 	.word	0x00009ae0


	//   ....[24]....
        /*011c*/ 	.word	0x00009b60


	//   ....[25]....
        /*0120*/ 	.word	0x00009be0


	//   ....[26]....
        /*0124*/ 	.word	0x00009c60


	//   ....[27]....
        /*0128*/ 	.word	0x00009ce0


	//   ....[28]....
        /*012c*/ 	.word	0x00009d50


	//----- nvinfo : EIATTR_SYSCALL_OFFSETS
	.align		4
.L_375:
        /*0130*/ 	.byte	0x04, 0x46
        /*0132*/ 	.short	(.L_377 - .L_376)


	//   ....[0]....
.L_376:
        /*0134*/ 	.word	0x00000d90


	//----- nvinfo : EIATTR_EXIT_INSTR_OFFSETS
	.align		4
.L_377:
        /*0138*/ 	.byte	0x04, 0x1c
        /*013a*/ 	.short	(.L_379 - .L_378)


	//   ....[0]....
.L_378:
        /*013c*/ 	.word	0x000000a0


	//   ....[1]....
        /*0140*/ 	.word	0x00009680


	//   ....[2]....
        /*0144*/ 	.word	0x000096f0


	//   ....[3]....
        /*0148*/ 	.word	0x000098b0


	//----- nvinfo : EIATTR_CRS_STACK_SIZE
	.align		4
.L_379:
        /*014c*/ 	.byte	0x04, 0x1e
        /*014e*/ 	.short	(.L_381 - .L_380)
.L_380:
        /*0150*/ 	.word	0x00000000
.L_381:


//--------------------- .nv.info._ZN4mmha33masked_multihead_attention_kernelIfLi112ELi128ELi1ELi32ELi256ELb1ELb0EEEv26Multihead_attention_paramsIT_XT5_EE --------------------------
	.section	.nv.info._ZN4mmha33masked_multihead_attention_kernelIfLi112ELi128ELi1ELi32ELi256ELb1ELb0EEEv26Multihead_attention_paramsIT_XT5_EE,"",@"SHT_CUDA_INFO"
	.sectionflags	@""
	.align	4


	//----- nvinfo : EIATTR_CUDA_API_VERSION
	.align		4
        /*0000*/ 	.byte	0x04, 0x37
        /*0002*/ 	.short	(.L_383 - .L_382)
.L_382:
        /*0004*/ 	.word	0x00000082


	//----- nvinfo : EIATTR_SW2861232_WAR
	.align		4
.L_383:
        /*0008*/ 	.byte	0x01, 0x35
	.zero		2


	//----- nvinfo : EIATTR_PARAM_CBANK
	.align		4
        /*000c*/ 	.byte	0x04, 0x0a
        /*000e*/ 	.short	(.L_385 - .L_384)
	.align		4
.L_384:
        /*0010*/ 	.word	index@(.nv.constant0._ZN4mmha33masked_multihead_attention_kernelIfLi112ELi128ELi1ELi32ELi256ELb1ELb0EEEv26Multihead_attention_paramsIT_XT5_EE)
        /*0014*/ 	.short	0x0160
        /*0016*/ 	.short	0x0128


	//----- nvinfo : EIATTR_CBANK_PARAM_SIZE
	.align		4
.L_385:
        /*0018*/ 	.byte	0x03, 0x19
        /*001a*/ 	.short	0x0128


	//----- nvinfo : EIATTR_KPARAM_INFO
	.align		4
        /*001c*/ 	.byte	0x04, 0x17
        /*001e*/ 	.short	(.L_387 - .L_386)
.L_386:
        /*0020*/ 	.word	0x00000000
        /*0024*/ 	.short	0x0000
        /*0026*/ 	.short	0x0000
        /*0028*/ 	.byte	0x00, 0xf0, 0xa1, 0x04


	//----- nvinfo : EIATTR_MAXREG_COUNT
	.align		4
.L_387:
        /*002c*/ 	.byte	0x03, 0x1b
        /*002e*/ 	.short	0x00ff


	//----- nvinfo : EIATTR_NUM_BARRIERS
	.align		4
        /*0030*/ 	.byte	0x02, 0x4c
        /*0032*/ 	.byte	0x01
	.zero		1


	//----- nvinfo : EIATTR_EXTERNS
	.align		4
        /*0034*/ 	.byte	0x04, 0x0f
        /*0036*/ 	.short	(.L_389 - .L_388)


	//   ....[0]....
	.align		4
.L_388:
        /*0038*/ 	.word	index@(__assertfail)


	//----- nvinfo : EIATTR_ANNOTATIONS
	.align		4
.L_389:
        /*003c*/ 	.byte	0x04, 0x55
        /*003e*/ 	.short	(.L_391 - .L_390)


	//   ....[0]....
.L_390:
        /* <DEDUP_REMOVED lines=102> */


	//----- nvinfo : EIATTR_MERCURY_ISA_VERSION
	.align		4
.L_391:
        /*0690*/ 	.byte	0x03, 0x5f
        /*0692*/ 	.short	0x0000


	//----- nvinfo : EIATTR_COOP_GROUP_MASK_REGIDS
	.align		4
        /*0694*/ 	.byte	0x04, 0x29
        /*0696*/ 	.short	(.L_393 - .L_392)


	//   ....[0]....
.L_392:
        /*0698*/ 	.word	0xffffffff


	//   ....[1]....
        /*069c*/ 	.word	0xffffffff


	//   ....[2]....
        /*06a0*/ 	.word	0xffffffff


	//   ....[3]....
        /*06a4*/ 	.word	0xffffffff


	//   ....[4]....
        /*06a8*/ 	.word	0xffffffff


	//   ....[5]....
        /*06ac*/ 	.word	0xffffffff


	//   ....[6]....
        /*06b0*/ 	.word	0xffffffff


	//   ....[7]....
        /*06b4*/ 	.word	0xffffffff


	//   ....[8]....
        /*06b8*/ 	.word	0xffffffff


	//   ....[9]....
        /*06bc*/ 	.word	0xffffffff


	//   ....[10]....
        /*06c0*/ 	.word	0xffffffff


	//   ....[11]....
        /*06c4*/ 	.word	0xffffffff


	//   ....[12]....
        /*06c8*/ 	.word	0xffffffff


	//   ....[13]....
        /*06cc*/ 	.word	0xffffffff


	//   ....[14]....
        /*06d0*/ 	.word	0xffffffff


	//   ....[15]....
        /*06d4*/ 	.word	0xffffffff


	//   ....[16]....
        /*06d8*/ 	.word	0xffffffff


	//   ....[17]....
        /*06dc*/ 	.word	0xffffffff


	//   ....[18]....
        /*06e0*/ 	.word	0xffffffff


	//   ....[19]....
        /*06e4*/ 	.word	0xffffffff


	//   ....[20]....
        /*06e8*/ 	.word	0xffffffff


	//   ....[21]....
        /*06ec*/ 	.word	0xffffffff


	//   ....[22]....
        /*06f0*/ 	.word	0xffffffff


	//   ....[23]....
        /*06f4*/ 	.word	0xffffffff


	//   ....[24]....
        /*06f8*/ 	.word	0xffffffff


	//   ....[25]....
        /*06fc*/ 	.word	0xffffffff


	//   ....[26]....
        /*0700*/ 	.word	0xffffffff


	//   ....[27]....
        /*0704*/ 	.word	0xffffffff


	//----- nvinfo : EIATTR_COOP_GROUP_INSTR_OFFSETS
	.align		4
.L_393:
        /*0708*/ 	.byte	0x04, 0x28
        /*070a*/ 	.short	(.L_395 - .L_394)


	//   ....[0]....
.L_394:
        /*070c*/ 	.word	0x00001cd0


	//   ....[1]....
        /*0710*/ 	.word	0x00001d00


	//   ....[2]....
        /*0714*/ 	.word	0x00001d20


	//   ....[3]....
        /*0718*/ 	.word	0x00001d40


	//   ....[4]....
        /*071c*/ 	.word	0x00001d60


	//   ....[5]....
        /*0720*/ 	.word	0x00008bf0


	//   ....[6]....
        /*0724*/ 	.word	0x00008c10


	//   ....[7]....
        /*0728*/ 	.word	0x00008c30


	//   ....[8]....
        /*072c*/ 	.word	0x00008c60


	//   ....[9]....
        /*0730*/ 	.word	0x00008c90


	//   ....[10]....
        /*0734*/ 	.word	0x00008d50


	//   ....[11]....
        /*0738*/ 	.word	0x00008d70


	//   ....[12]....
        /*073c*/ 	.word	0x00008d90


	//   ....[13]....
        /*0740*/ 	.word	0x00008db0


	//   ....[14]....
        /*0744*/ 	.word	0x00009500


	//   ....[15]....
        /*0748*/ 	.word	0x00009540


	//   ....[16]....
        /*074c*/ 	.word	0x00009590


	//   ....[17]....
        /*0750*/ 	.word	0x000095b0


	//   ....[18]....
        /*0754*/ 	.word	0x000095d0


	//   ....[19]....
        /*0758*/ 	.word	0x00009620


	//   ....[20]....
        /*075c*/ 	.word	0x00009640


	//   ....[21]....
        /*0760*/ 	.word	0x00009660


	//   ....[22]....
        /*0764*/ 	.word	0x00009680


	//   ....[23]....
        /*0768*/ 	.word	0x0000b9f0


	//   ....[24]....
        /*076c*/ 	.word	0x0000ba60


	//   ....[25]....
        /*0770*/ 	.word	0x0000bac0


	//   ....[26]....
        /*0774*/ 	.word	0x0000bb20


	//   ....[27]....
        /*0778*/ 	.word	0x0000bb80


	//----- nvinfo : EIATTR_SYSCALL_OFFSETS
	.align		4
.L_395:
        /*077c*/ 	.byte	0x04, 0x46
        /*077e*/ 	.short	(.L_397 - .L_396)


	//   ....[0]....
.L_396:
        /*0780*/ 	.word	0x00000e30


	//----- nvinfo : EIATTR_EXIT_INSTR_OFFSETS
	.align		4
.L_397:
        /*0784*/ 	.byte	0x04, 0x1c
        /*0786*/ 	.short	(.L_399 - .L_398)


	//   ....[0]....
.L_398:
        /*0788*/ 	.word	0x000000b0


	//   ....[1]....
        /*078c*/ 	.word	0x0000b770


	//   ....[2]....
        /*0790*/ 	.word	0x0000b7e0


	//   ....[3]....
        /*0794*/ 	.word	0x0000b9a0


	//----- nvinfo : EIATTR_CRS_STACK_SIZE
	.align		4
.L_399:
        /*0798*/ 	.byte	0x04, 0x1e
        /*079a*/ 	.short	(.L_401 - .L_400)
.L_400:
        /*079c*/ 	.word	0x00000000
.L_401:


//--------------------- .nv.info._ZN4mmha33masked_multihead_attention_kernelIfLi112ELi128ELi2ELi32ELi128ELb1ELb0EEEv26Multihead_attention_paramsIT_XT5_EE --------------------------
	.section	.nv.info._ZN4mmha33masked_multihead_attention_kernelIfLi112ELi128ELi2ELi32ELi128ELb1ELb0EEEv26Multihead_attention_paramsIT_XT5_EE,"",@"SHT_CUDA_INFO"
	.sectionflags	@""
	.align	4


	//----- nvinfo : EIATTR_CUDA_API_VERSION
	.align		4
        /*0000*/ 	.byte	0x04, 0x37
        /*0002*/ 	.short	(.L_403 - .L_402)
.L_402:
        /*0004*/ 	.word	0x00000082


	//----- nvinfo : EIATTR_SW2861232_WAR
	.align		4
.L_403:
        /*0008*/ 	.byte	0x01, 0x35
	.zero		2


	//----- nvinfo : EIATTR_PARAM_CBANK
	.align		4
        /*000c*/ 	.byte	0x04, 0x0a
        /*000e*/ 	.short	(.L_405 - .L_404)
	.align		4
.L_404:
        /*0010*/ 	.word	index@(.nv.constant0._ZN4mmha33masked_multihead_attention_kernelIfLi112ELi128ELi2ELi32ELi128ELb1ELb0EEEv26Multihead_attention_paramsIT_XT5_EE)
        /*0014*/ 	.short	0x0160
        /*0016*/ 	.short	0x0128


	//----- nvinfo : EIATTR_CBANK_PARAM_SIZE
	.align		4
.L_405:
        /*0018*/ 	.byte	0x03, 0x19
        /*001a*/ 	.short	0x0128


	//----- nvinfo : EIATTR_KPARAM_INFO
	.align		4
        /*001c*/ 	.byte	0x04, 0x17
        /*001e*/ 	.short	(.L_407 - .L_406)
.L_406:
        /*0020*/ 	.word	0x00000000
        /*0024*/ 	.short	0x0000
        /*0026*/ 	.short	0x0000
        /*0028*/ 	.byte	0x00, 0xf0, 0xa1, 0x04


	//----- nvinfo : EIATTR_MAXREG_COUNT
	.align		4
.L_407:
        /*002c*/ 	.byte	0x03, 0x1b
        /*002e*/ 	.short	0x00ff


	//----- nvinfo : EIATTR_NUM_BARRIERS
	.align		4
        /*0030*/ 	.byte	0x02, 0x4c
        /*0032*/ 	.byte	0x01
	.zero		1


	//----- nvinfo : EIATTR_EXTERNS
	.align		4
        /*0034*/ 	.byte	0x04, 0x0f
        /*0036*/ 	.short	(.L_409 - .L_408)


	//   ....[0]....
	.align		4
.L_408:
        /*0038*/ 	.word	index@(__assertfail)


	//----- nvinfo : EIATTR_MERCURY_ISA_VERSION
	.align		4
.L_409:
        /*003c*/ 	.byte	0x03, 0x5f
        /*003e*/ 	.short	0x0000


	//----- nvinfo : EIATTR_COOP_GROUP_MASK_REGIDS
	.align		4
        /*0040*/ 	.byte	0x04, 0x29
        /*0042*/ 	.short	(.L_411 - .L_410)


	//   ....[0]....
.L_410:
        /*0044*/ 	.word	0xffffffff


	//   ....[1]....
        /*0048*/ 	.word	0xffffffff


	//   ....[2]....
        /*004c*/ 	.word	0xffffffff


	//   ....[3]....
        /*0050*/ 	.word	0xffffffff


	//   ....[4]....
        /*0054*/ 	.word	0xffffffff


	//   ....[5]....
        /*0058*/ 	.word	0xffffffff


	//   ....[6]....
        /*005c*/ 	.word	0xffffffff


	//   ....[7]....
        /*0060*/ 	.word	0xffffffff


	//   ....[8]....
        /*0064*/ 	.word	0xffffffff


	//   ....[9]....
        /*0068*/ 	.word	0xffffffff


	//   ....[10]....
        /*006c*/ 	.word	0xffffffff


	//   ....[11]....
        /*0070*/ 	.word	0xffffffff


	//   ....[12]....
        /*0074*/ 	.word	0xffffffff


	//   ....[13]....
        /*0078*/ 	.word	0xffffffff


	//   ....[14]....
        /*007c*/ 	.word	0xffffffff


	//   ....[15]....
        /*0080*/ 	.word	0xffffffff


	//   ....[16]....
        /*0084*/ 	.word	0xffffffff


	//   ....[17]....
        /*0088*/ 	.word	0xffffffff


	//   ....[18]....
        /*008c*/ 	.word	0xffffffff


	//   ....[19]....
        /*0090*/ 	.word	0xffffffff


	//   ....[20]....
        /*0094*/ 	.word	0xffffffff


	//   ....[21]....
        /*0098*/ 	.word	0xffffffff


	//   ....[22]....
        /*009c*/ 	.word	0xffffffff


	//   ....[23]....
        /*00a0*/ 	.word	0xffffffff


	//   ....[24]....
        /*00a4*/ 	.word	0xffffffff


	//   ....[25]....
        /*00a8*/ 	.word	0xffffffff


	//   ....[26]....
        /*00ac*/ 	.word	0xffffffff


	//   ....[27]....
        /*00b0*/ 	.word	0xffffffff


	//   ....[28]....
        /*00b4*/ 	.word	0xffffffff


	//   ....[29]....
        /*00b8*/ 	.word	0xffffffff


	//   ....[30]....
        /*00bc*/ 	.word	0xffffffff


	//----- nvinfo : EIATTR_COOP_GROUP_INSTR_OFFSETS
	.align		4
.L_411:
        /*00c0*/ 	.byte	0x04, 0x28
        /*00c2*/ 	.short	(.L_413 - .L_412)


	//   ....[0]....
.L_412:
        /*00c4*/ 	.word	0x00001c00


	//   ....[1]....
        /*00c8*/ 	.word	0x00001c30


	//   ....[2]....
        /*00cc*/ 	.word	0x00001c50


	//   ....[3]....
        /*00d0*/ 	.word	0x00001c70


	//   ....[4]....
        /*00d4*/ 	.word	0x00001c90


	//   ....[5]....
        /*00d8*/ 	.word	0x00006680


	//   ....[6]....
        /*00dc*/ 	.word	0x000068c0


	//   ....[7]....
        /*00e0*/ 	.word	0x000068f0


	//   ....[8]....
        /*00e4*/ 	.word	0x00006910


	//   ....[9]....
        /*00e8*/ 	.word	0x00006930


	//   ....[10]....
        /*00ec*/ 	.word	0x00006a50


	//   ....[11]....
        /*00f0*/ 	.word	0x00006a70


	//   ....[12]....
        /*00f4*/ 	.word	0x00006a90


	//   ....[13]....
        /*00f8*/ 	.word	0x000071c0


	//   ....[14]....
        /*00fc*/ 	.word	0x00007210


	//   ....[15]....
        /*0100*/ 	.word	0x00007240


	//   ....[16]....
        /*0104*/ 	.word	0x00007260


	//   ....[17]....
        /*0108*/ 	.word	0x00007280


	//   ....[18]....
        /*010c*/ 	.word	0x000072d0


	//   ....[19]....
        /*0110*/ 	.word	0x000072f0


	//   ....[20]....
        /*0114*/ 	.word	0x00007310


	//   ....[21]....
        /*0118*/ 	.word	0x000094c0


	//   ....[22]....
        /*011c*/ 	.word	0x00009540


	//   ....[23]....
        /*0120*/ 	.word	0x000095b0


	//   ....[24]....
        /*0124*/ 	.word	0x00009620


	//   ....[25]....
        /*0128*/ 	.word	0x00009690


	//   ....[26]....
        /*012c*/ 	.word	0x00009710


	//   ....[27]....
        /*0130*/ 	.word	0x00009790


	//   ....[28]....
        /*0134*/ 	.word	0x00009810


	//   ....[29]....
        /*0138*/ 	.word	0x00009880


	//   ....[30]....
        /*013c*/ 	.word	0x000098f0


	//----- nvinfo : EIATTR_SYSCALL_OFFSETS
	.align		4
.L_413:
        /*0140*/ 	.byte	0x04, 0x46
        /*0142*/ 	.short	(.L_415 - .L_414)


	//   ....[0]....
.L_414:
        /*0144*/ 	.word	0x00000d90


	//----- nvinfo : EIATTR_EXIT_INSTR_OFFSETS
	.align		4
.L_415:
        /*0148*/ 	.byte	0x04, 0x1c
        /*014a*/ 	.short	(.L_417 - .L_416)


	//   ....[0]....
.L_416:
        /*014c*/ 	.word	0x000000a0


	//   ....[1]....
        /*0150*/ 	.word	0x00009230


	//   ....[2]....
        /*0154*/ 	.word	0x000092a0


	//   ....[3]....
        /*0158*/ 	.word	0x00009460


	//----- nvinfo : EIATTR_CRS_STACK_SIZE
	.align		4
.L_417:
        /*015c*/ 	.byte	0x04, 0x1e
        /*015e*/ 	.short	(.L_419 - .L_418)
.L_418:
        /*0160*/ 	.word	0x00000000
.L_419:


//--------------------- .nv.info._ZN4mmha33masked_multihead_attention_kernelIfLi112ELi128ELi4ELi32ELi64ELb1ELb0EEEv26Multihead_attention_paramsIT_XT5_EE --------------------------
	.section	.nv.info._ZN4mmha33masked_multihead_attention_kernelIfLi112ELi128ELi4ELi32ELi64ELb1ELb0EEEv26Multihead_attention_paramsIT_XT5_EE,"",@"SHT_CUDA_INFO"
	.sectionflags	@""
	.align	4


	//----- nvinfo : EIATTR_CUDA_API_VERSION
	.align		4
        /*0000*/ 	.byte	0x04, 0x37
        /*0002*/ 	.short	(.L_421 - .L_420)
.L_420:
        /*0004*/ 	.word	0x00000082


	//----- nvinfo : EIATTR_SW2861232_WAR
	.align		4
.L_421:
        /*0008*/ 	.byte	0x01, 0x35
	.zero		2


	//----- nvinfo : EIATTR_PARAM_CBANK
	.align		4
        /*000c*/ 	.byte	0x04, 0x0a
        /*000e*/ 	.short	(.L_423 - .L_422)
	.align		4
.L_422:
        /*0010*/ 	.word	index@(.nv.constant0._ZN4mmha33masked_multihead_attention_kernelIfLi112ELi128ELi4ELi32ELi64ELb1ELb0EEEv26Multihead_attention_paramsIT_XT5_EE)
        /*0014*/ 	.short	0x0160
        /*0016*/ 	.short	0x0128


	//----- nvinfo : EIATTR_CBANK_PARAM_SIZE
	.align		4
.L_423:
        /*0018*/ 	.byte	0x03, 0x19
        /*001a*/ 	.short	0x0128


	//----- nvinfo : EIATTR_KPARAM_INFO
	.align		4
        /*001c*/ 	.byte	0x04, 0x17
        /*001e*/ 	.short	(.L_425 - .L_424)
.L_424:
        /*0020*/ 	.word	0x00000000
        /*0024*/ 	.short	0x0000
        /*0026*/ 	.short	0x0000
        /*0028*/ 	.byte	0x00, 0xf0, 0xa1, 0x04


	//----- nvinfo : EIATTR_MAXREG_COUNT
	.align		4
.L_425:
        /*002c*/ 	.byte	0x03, 0x1b
        /*002e*/ 	.short	0x00ff


	//----- nvinfo : EIATTR_NUM_BARRIERS
	.align		4
        /*0030*/ 	.byte	0x02, 0x4c
        /*0032*/ 	.byte	0x01
	.zero		1


	//----- nvinfo : EIATTR_EXTERNS
	.align		4
        /*0034*/ 	.byte	0x04, 0x0f
        /*0036*/ 	.short	(.L_427 - .L_426)


	//   ....[0]....
	.align		4
.L_426:
        /*0038*/ 	.word	index@(__assertfail)


	//----- nvinfo : EIATTR_MERCURY_ISA_VERSION
	.align		4
.L_427:
        /*003c*/ 	.byte	0x03, 0x5f
        /*003e*/ 	.short	0x0000


	//----- nvinfo : EIATTR_COOP_GROUP_MASK_REGIDS
	.align		4
        /*0040*/ 	.byte	0x04, 0x29
        /*0042*/ 	.short	(.L_429 - .L_428)


	//   ....[0]....
.L_428:
        /*0044*/ 	.word	0xffffffff


	//   ....[1]....
        /*0048*/ 	.word	0xffffffff


	//   ....[2]....
        /*004c*/ 	.word	0xffffffff


	//   ....[3]....
        /*0050*/ 	.word	0xffffffff


	//   ....[4]....
        /*0054*/ 	.word	0xffffffff


	//   ....[5]....
        /*0058*/ 	.word	0xffffffff


	//   ....[6]....
        /*005c*/ 	.word	0xffffffff


	//   ....[7]....
        /*0060*/ 	.word	0xffffffff


	//   ....[8]....
        /*0064*/ 	.word	0xffffffff


	//   ....[9]....
        /*0068*/ 	.word	0xffffffff


	//   ....[10]....
        /*006c*/ 	.word	0xffffffff


	//   ....[11]....
        /*0070*/ 	.word	0xffffffff


	//   ....[12]....
        /*0074*/ 	.word	0xffffffff


	//   ....[13]....
        /*0078*/ 	.word	0xffffffff


	//   ....[14]....
        /*007c*/ 	.word	0xffffffff


	//   ....[15]....
        /*0080*/ 	.word	0xffffffff


	//   ....[16]....
        /*0084*/ 	.word	0xffffffff


	//   ....[17]....
        /*0088*/ 	.word	0xffffffff


	//   ....[18]....
        /*008c*/ 	.word	0xffffffff


	//   ....[19]....
        /*0090*/ 	.word	0xffffffff


	//   ....[20]....
        /*0094*/ 	.word	0xffffffff


	//   ....[21]....
        /*0098*/ 	.word	0xffffffff


	//   ....[22]....
        /*009c*/ 	.word	0xffffffff


	//   ....[23]....
        /*00a0*/ 	.word	0xffffffff


	//   ....[24]....
        /*00a4*/ 	.word	0xffffffff


	//   ....[25]....
        /*00a8*/ 	.word	0xffffffff


	//   ....[26]....
        /*00ac*/ 	.word	0xffffffff


	//   ....[27]....
        /*00b0*/ 	.word	0xffffffff


	//   ....[28]....
        /*00b4*/ 	.word	0xffffffff


	//----- nvinfo : EIATTR_COOP_GROUP_INSTR_OFFSETS
	.align		4
.L_429:
        /*00b8*/ 	.byte	0x04, 0x28
        /*00ba*/ 	.short	(.L_431 - .L_430)


	//   ....[0]....
.L_430:
        /*00bc*/ 	.word	0x00001c00


	//   ....[1]....
        /*00c0*/ 	.word	0x00001c30


	//   ....[2]....
        /*00c4*/ 	.word	0x00001c50


	//   ....[3]....
        /*00c8*/ 	.word	0x00001c70


	//   ....[4]....
        /*00cc*/ 	.word	0x00001c90


	//   ....[5]....
        /*00d0*/ 	.word	0x00006040


	//   ....[6]....
        /*00d4*/ 	.word	0x00006070


	//   ....[7]....
        /*00d8*/ 	.word	0x000062c0


	//   ....[8]....
        /*00dc*/ 	.word	0x000062f0


	//   ....[9]....
        /*00e0*/ 	.word	0x00006310


	//   ....[10]....
        /*00e4*/ 	.word	0x00006420


	//   ....[11]....
        /*00e8*/ 	.word	0x00006440


	//   ....[12]....
        /*00ec*/ 	.word	0x00006b70


	//   ....[13]....
        /*00f0*/ 	.word	0x00006bc0


	//   ....[14]....
        /*00f4*/ 	.word	0x00006bf0


	//   ....[15]....
        /*00f8*/ 	.word	0x00006c10


	//   ....[16]....
        /*00fc*/ 	.word	0x00006c30


	//   ....[17]....
        /*0100*/ 	.word	0x00006c80


	//   ....[18]....
        /*0104*/ 	.word	0x00006ca0


	//   ....[19]....
        /*0108*/ 	.word	0x00008d60


	//   ....[20]....
        /*010c*/ 	.word	0x00008de0


	//   ....[21]....
        /*0110*/ 	.word	0x00008e50


	//   ....[22]....
        /*0114*/ 	.word	0x00008ec0


	//   ....[23]....
        /*0118*/ 	.word	0x00008f30


	//   ....[24]....
        /*011c*/ 	.word	0x00008fb0


	//   ....[25]....
        /*0120*/ 	.word	0x00009030


	//   ....[26]....
        /*0124*/ 	.word	0x000090b0


	//   ....[27]....
        /*0128*/ 	.word	0x00009130


	//   ....[28]....
        /*012c*/ 	.word	0x000091a0


	//----- nvinfo : EIATTR_SYSCALL_OFFSETS
	.align		4
.L_431:
        /*0130*/ 	.byte	0x04, 0x46
        /*0132*/ 	.short	(.L_433 - .L_432)


	//   ....[0]....
.L_432:
        /*0134*/ 	.word	0x00000d90


	//----- nvinfo : EIATTR_EXIT_INSTR_OFFSETS
	.align		4
.L_433:
        /*0138*/ 	.byte	0x04, 0x1c
        /*013a*/ 	.short	(.L_435 - .L_434)


	//   ....[0]....
.L_434:
        /*013c*/ 	.word	0x000000a0


	//   ....[1]....
        /*0140*/ 	.word	0x00008ad0


	//   ....[2]....
        /*0144*/ 	.word	0x00008b40


	//   ....[3]....
        /*0148*/ 	.word	0x00008d00


	//----- nvinfo : EIATTR_CRS_STACK_SIZE
	.align		4
.L_435:
        /*014c*/ 	.byte	0x04, 0x1e
        /*014e*/ 	.short	(.L_437 - .L_436)
.L_436:
        /*0150*/ 	.word	0x00000000
.L_437:


//--------------------- .nv.info._ZN4mmha33masked_multihead_attention_kernelItLi112ELi128ELi1ELi16ELi256ELb0ELb1EEEv26Multihead_attention_paramsIT_XT5_EE --------------------------
	.section	.nv.info._ZN4mmha33masked_multihead_attention_kernelItLi112ELi128ELi1ELi16ELi256ELb0ELb1EEEv26Multihead_attention_paramsIT_XT5_EE,"",@"SHT_CUDA_INFO"
	.sectionflags	@""
	.align	4


	//----- nvinfo : EIATTR_CUDA_API_VERSION
	.align		4
        /*0000*/ 	.byte	0x04, 0x37
        /*0002*/ 	.short	(.L_439 - .L_438)
.L_438:
        /*0004*/ 	.word	0x00000082


	//----- nvinfo : EIATTR_SW2861232_WAR
	.align		4
.L_439:
        /*0008*/ 	.byte	0x01, 0x35
	.zero		2


	//----- nvinfo : EIATTR_PARAM_CBANK
	.align		4
        /*000c*/ 	.byte	0x04, 0x0a
        /*000e*/ 	.short	(.L_441 - .L_440)
	.align		4
.L_440:
        /*0010*/ 	.word	index@(.nv.constant0._ZN4mmha33masked_multihead_attention_kernelItLi112ELi128ELi1ELi16ELi256ELb0ELb1EEEv26Multihead_attention_paramsIT_XT5_EE)
        /*0014*/ 	.short	0x0160
        /*0016*/ 	.short	0x0128


	//----- nvinfo : EIATTR_CBANK_PARAM_SIZE
	.align		4
.L_441:
        /*0018*/ 	.byte	0x03, 0x19
        /*001a*/ 	.short	0x0128


	//----- nvinfo : EIATTR_KPARAM_INFO
	.align		4
        /*001c*/ 	.byte	0x04, 0x17
        /*001e*/ 	.short	(.L_443 - .L_442)
.L_442:
        /*0020*/ 	.word	0x00000000
        /*0024*/ 	.short	0x0000
        /*0026*/ 	.short	0x0000
        /*0028*/ 	.byte	0x00, 0xf0, 0xa1, 0x04


	//----- nvinfo : EIATTR_MAXREG_COUNT
	.align		4
.L_443:
        /*002c*/ 	.byte	0x03, 0x1b
        /*002e*/ 	.short	0x00ff


	//----- nvinfo : EIATTR_NUM_BARRIERS
	.align		4
        /*0030*/ 	.byte	0x02, 0x4c
        /*0032*/ 	.byte	0x01
	.zero		1


	//----- nvinfo : EIATTR_EXTERNS
	.align		4
        /*0034*/ 	.byte	0x04, 0x0f
        /*0036*/ 	.short	(.L_445 - .L_444)


	//   ....[0]....
	.align		4
.L_444:
        /*0038*/ 	.word	index@(__assertfail)


	//----- nvinfo : EIATTR_MERCURY_ISA_VERSION
	.align		4
.L_445:
        /*003c*/ 	.byte	0x03, 0x5f
        /*003e*/ 	.short	0x0000


	//----- nvinfo : EIATTR_COOP_GROUP_MASK_REGIDS
	.align		4
        /*0040*/ 	.byte	0x04, 0x29
        /*0042*/ 	.short	(.L_447 - .L_446)


	//   ....[0]....
.L_446:
        /*0044*/ 	.word	0xffffffff


	//   ....[1]....
        /*0048*/ 	.word	0xffffffff


	//   ....[2]....
        /*004c*/ 	.word	0xffffffff


	//   ....[3]....
        /*0050*/ 	.word	0xffffffff


	//   ....[4]....
        /*0054*/ 	.word	0xffffffff


	//   ....[5]....
        /*0058*/ 	.word	0xffffffff


	//   ....[6]....
        /*005c*/ 	.word	0xffffffff


	//   ....[7]....
        /*0060*/ 	.word	0xffffffff


	//   ....[8]....
        /*0064*/ 	.word	0xffffffff


	//   ....[9]....
        /*0068*/ 	.word	0xffffffff


	//   ....[10]....
        /*006c*/ 	.word	0xffffffff


	//   ....[11]....
        /*0070*/ 	.word	0xffffffff


	//   ....[12]....
        /*0074*/ 	.word	0xffffffff


	//   ....[13]....
        /*0078*/ 	.word	0xffffffff


	//   ....[14]....
        /*007c*/ 	.word	0xffffffff


	//   ....[15]....
        /*0080*/ 	.word	0xffffffff


	//   ....[16]....
        /*0084*/ 	.word	0xffffffff


	//   ....[17]....
        /*0088*/ 	.word	0xffffffff


	//   ....[18]....
        /*008c*/ 	.word	0xffffffff


	//   ....[19]....
        /*0090*/ 	.word	0xffffffff


	//   ....[20]....
        /*0094*/ 	.word	0xffffffff


	//   ....[21]....
        /*0098*/ 	.word	0xffffffff


	//   ....[22]....
        /*009c*/ 	.word	0xffffffff


	//   ....[23]....
        /*00a0*/ 	.word	0xffffffff


	//   ....[24]....
        /*00a4*/ 	.word	0xffffffff


	//   ....[25]....
        /*00a8*/ 	.word	0xffffffff


	//   ....[26]....
        /*00ac*/ 	.word	0xffffffff


	//   ....[27]....
        /*00b0*/ 	.word	0xffffffff


	//----- nvinfo : EIATTR_COOP_GROUP_INSTR_OFFSETS
	.align		4
.L_447:
        /*00b4*/ 	.byte	0x04, 0x28
        /*00b6*/ 	.short	(.L_449 - .L_448)


	//   ....[0]....
.L_448:
        /*00b8*/ 	.word	0x00001a70


	//   ....[1]....
        /*00bc*/ 	.word	0x00001aa0


	//   ....[2]....
        /*00c0*/ 	.word	0x00001ac0


	//   ....[3]....
        /*00c4*/ 	.word	0x00001ae0


	//   ....[4]....
        /*00c8*/ 	.word	0x00001b00


	//   ....[5]....
        /*00cc*/ 	.word	0x00003a10


	//   ....[6]....
        /*00d0*/ 	.word	0x00003a60


	//   ....[7]....
        /*00d4*/ 	.word	0x00003a80


	//   ....[8]....
        /*00d8*/ 	.word	0x00003aa0


	//   ....[9]....
        /*00dc*/ 	.word	0x00003ad0


	//   ....[10]....
        /*00e0*/ 	.word	0x00003b80


	//   ....[11]....
        /*00e4*/ 	.word	0x00003bb0


	//   ....[12]....
        /*00e8*/ 	.word	0x00003be0


	//   ....[13]....
        /*00ec*/ 	.word	0x00003c00


	//   ....[14]....
        /*00f0*/ 	.word	0x00003dd0


	//   ....[15]....
        /*00f4*/ 	.word	0x00003e70


	//   ....[16]....
        /*00f8*/ 	.word	0x00003ea0


	//   ....[17]....
        /*00fc*/ 	.word	0x00003ec0


	//   ....[18]....
        /*0100*/ 	.word	0x00003ef0


	//   ....[19]....
        /*0104*/ 	.word	0x00004020


	//   ....[20]....
        /*0108*/ 	.word	0x00004050


	//   ....[21]....
        /*010c*/ 	.word	0x00004080


	//   ....[22]....
        /*0110*/ 	.word	0x00004140


	//   ....[23]....
        /*0114*/ 	.word	0x00006b40


	//   ....[24]....
        /*0118*/ 	.word	0x00006bb0


	//   ....[25]....
        /*011c*/ 	.word	0x00006c10


	//   ....[26]....
        /*0120*/ 	.word	0x00006c70


	//   ....[27]....
        /*0124*/ 	.word	0x00006cd0


	//----- nvinfo : EIATTR_SYSCALL_OFFSETS
	.align		4
.L_449:
        /*0128*/ 	.byte	0x04, 0x46
        /*012a*/ 	.short	(.L_451 - .L_450)


	//   ....[0]....
.L_450:
        /*012c*/ 	.word	0x00000f10


	//----- nvinfo : EIATTR_EXIT_INSTR_OFFSETS
	.align		4
.L_451:
        /*0130*/ 	.byte	0x04, 0x1c
        /*0132*/ 	.short	(.L_453 - .L_452)


	//   ....[0]....
.L_452:
        /*0134*/ 	.word	0x000000a0


	//   ....[1]....
        /*0138*/ 	.word	0x00006670


	//   ....[2]....
        /*013c*/ 	.word	0x00006750


	//   ....[3]....
        /*0140*/ 	.word	0x00006af0


	//----- nvinfo : EIATTR_CRS_STACK_SIZE
	.align		4
.L_453:
        /*0144*/ 	.byte	0x04, 0x1e
        /*0146*/ 	.short	(.L_455 - .L_454)
.L_454:
        /*0148*/ 	.word	0x00000000
.L_455:


//--------------------- .nv.info._ZN4mmha33masked_multihead_attention_kernelItLi112ELi128ELi2ELi16ELi128ELb0ELb1EEEv26Multihead_attention_paramsIT_XT5_EE --------------------------
	.section	.nv.info._ZN4mmha33masked_multihead_attention_kernelItLi112ELi128ELi2ELi16ELi128ELb0ELb1EEEv26Multihead_attention_paramsIT_XT5_EE,"",@"SHT_CUDA_INFO"
	.sectionflags	@""
	.align	4


	//----- nvinfo : EIATTR_CUDA_API_VERSION
	.align		4
        /*0000*/ 	.byte	0x04, 0x37
        /*0002*/ 	.short	(.L_457 - .L_456)
.L_456:
        /*0004*/ 	.word	0x00000082


	//----- nvinfo : EIATTR_SW2861232_WAR
	.align		4
.L_457:
        /*0008*/ 	.byte	0x01, 0x35
	.zero		2


	//----- nvinfo : EIATTR_PARAM_CBANK
	.align		4
        /*000c*/ 	.byte	0x04, 0x0a
        /*000e*/ 	.short	(.L_459 - .L_458)
	.align		4
.L_458:
        /*0010*/ 	.word	index@(.nv.constant0._ZN4mmha33masked_multihead_attention_kernelItLi112ELi128ELi2ELi16ELi128ELb0ELb1EEEv26Multihead_attention_paramsIT_XT5_EE)
        /*0014*/ 	.short	0x0160
        /*0016*/ 	.short	0x0128


	//----- nvinfo : EIATTR_CBANK_PARAM_SIZE
	.align		4
.L_459:
        /*0018*/ 	.byte	0x03, 0x19
        /*001a*/ 	.short	0x0128


	//----- nvinfo : EIATTR_KPARAM_INFO
	.align		4
        /*001c*/ 	.byte	0x04, 0x17
        /*001e*/ 	.short	(.L_461 - .L_460)
.L_460:
        /*0020*/ 	.word	0x00000000
        /*0024*/ 	.short	0x0000
        /*0026*/ 	.short	0x0000
        /*0028*/ 	.byte	0x00, 0xf0, 0xa1, 0x04


	//----- nvinfo : EIATTR_MAXREG_COUNT
	.align		4
.L_461:
        /*002c*/ 	.byte	0x03, 0x1b
        /*002e*/ 	.short	0x00ff


	//----- nvinfo : EIATTR_NUM_BARRIERS
	.align		4
        /*0030*/ 	.byte	0x02, 0x4c
        /*0032*/ 	.byte	0x01
	.zero		1


	//----- nvinfo : EIATTR_EXTERNS
	.align		4
        /*0034*/ 	.byte	0x04, 0x0f
        /*0036*/ 	.short	(.L_463 - .L_462)


	//   ....[0]....
	.align		4
.L_462:
        /*0038*/ 	.word	index@(__assertfail)


	//----- nvinfo : EIATTR_MERCURY_ISA_VERSION
	.align		4
.L_463:
        /*003c*/ 	.byte	0x03, 0x5f
        /*003e*/ 	.short	0x0000


	//----- nvinfo : EIATTR_INT_WARP_WIDE_INSTR_OFFSETS
	.align		4
        /*0040*/ 	.byte	0x04, 0x31
        /*0042*/ 	.short	(.L_465 - .L_464)


	//   ....[0]....
.L_464:
        /*0044*/ 	.word	0x00000c10


	//----- nvinfo : EIATTR_COOP_GROUP_MASK_REGIDS
	.align		4
.L_465:
        /*0048*/ 	.byte	0x04, 0x29
        /*004a*/ 	.short	(.L_467 - .L_466)


	//   ....[0]....
.L_466:
        /*004c*/ 	.word	0xffffffff


	//   ....[1]....
        /*0050*/ 	.word	0xffffffff


	//   ....[2]....
        /*0054*/ 	.word	0xffffffff


	//   ....[3]....
        /*0058*/ 	.word	0xffffffff


	//   ....[4]....
        /*005c*/ 	.word	0xffffffff


	//   ....[5]....
        /*0060*/ 	.word	0xffffffff


	//   ....[6]....
        /*0064*/ 	.word	0xffffffff


	//   ....[7]....
        /*0068*/ 	.word	0xffffffff


	//   ....[8]....
        /*006c*/ 	.word	0xffffffff


	//   ....[9]....
        /*0070*/ 	.word	0xffffffff


	//   ....[10]....
        /*0074*/ 	.word	0xffffffff


	//   ....[11]....
        /*0078*/ 	.word	0xffffffff


	//   ....[12]....
        /*007c*/ 	.word	0xffffffff


	//   ....[13]....
        /*0080*/ 	.word	0xffffffff


	//   ....[14]....
        /*0084*/ 	.word	0xffffffff


	//   ....[15]....
        /*0088*/ 	.word	0xffffffff


	//   ....[16]....
        /*008c*/ 	.word	0xffffffff


	//   ....[17]....
        /*0090*/ 	.word	0xffffffff


	//   ....[18]....
        /*0094*/ 	.word	0xffffffff


	//   ....[19]....
        /*0098*/ 	.word	0xffffffff


	//   ....[20]....
        /*009c*/ 	.word	0xffffffff


	//   ....[21]....
        /*00a0*/ 	.word	0xffffffff


	//   ....[22]....
        /*00a4*/ 	.word	0xffffffff


	//   ....[23]....
        /*00a8*/ 	.word	0xffffffff


	//   ....[24]....
        /*00ac*/ 	.word	0xffffffff


	//   ....[25]....
        /*00b0*/ 	.word	0xffffffff


	//   ....[26]....
        /*00b4*/ 	.word	0xffffffff


	//   ....[27]....
        /*00b8*/ 	.word	0xffffffff


	//   ....[28]....
        /*00bc*/ 	.word	0xffffffff


	//   ....[29]....
        /*00c0*/ 	.word	0xffffffff


	//   ....[30]....
        /*00c4*/ 	.word	0xffffffff


	//----- nvinfo : EIATTR_COOP_GROUP_INSTR_OFFSETS
	.align		4
.L_467:
        /*00c8*/ 	.byte	0x04, 0x28
        /*00ca*/ 	.short	(.L_469 - .L_468)


	//   ....[0]....
.L_468:
        /*00cc*/ 	.word	0x00001d20


	//   ....[1]....
        /*00d0*/ 	.word	0x00001d50


	//   ....[2]....
        /*00d4*/ 	.word	0x00001d70


	//   ....[3]....
        /*00d8*/ 	.word	0x00001d90


	//   ....[4]....
        /*00dc*/ 	.word	0x00001db0


	//   ....[5]....
        /*00e0*/ 	.word	0x000034c0


	//   ....[6]....
        /*00e4*/ 	.word	0x000036e0


	//   ....[7]....
        /*00e8*/ 	.word	0x00003710


	//   ....[8]....
        /*00ec*/ 	.word	0x00003730


	//   ....[9]....
        /*00f0*/ 	.word	0x00003750


	//   ....[10]....
        /*00f4*/ 	.word	0x00003870


	//   ....[11]....
        /*00f8*/ 	.word	0x00003890


	//   ....[12]....
        /*00fc*/ 	.word	0x000038b0


	//   ....[13]....
        /*0100*/ 	.word	0x00003a90


	//   ....[14]....
        /*0104*/ 	.word	0x00003bb0


	//   ....[15]....
        /*0108*/ 	.word	0x00003c60


	//   ....[16]....
        /*010c*/ 	.word	0x00003c80


	//   ....[17]....
        /*0110*/ 	.word	0x00003ca0


	//   ....[18]....
        /*0114*/ 	.word	0x00003cf0


	//   ....[19]....
        /*0118*/ 	.word	0x00003d10


	//   ....[20]....
        /*011c*/ 	.word	0x00003d30


	//   ....[21]....
        /*0120*/ 	.word	0x00006650


	//   ....[22]....
        /*0124*/ 	.word	0x000066d0


	//   ....[23]....
        /*0128*/ 	.word	0x00006740


	//   ....[24]....
        /*012c*/ 	.word	0x000067b0


	//   ....[25]....
        /*0130*/ 	.word	0x00006820


	//   ....[26]....
        /*0134*/ 	.word	0x000068a0


	//   ....[27]....
        /*0138*/ 	.word	0x00006920


	//   ....[28]....
        /*013c*/ 	.word	0x000069a0


	//   ....[29]....
        /*0140*/ 	.word	0x00006a10


	//   ....[30]....
        /*0144*/ 	.word	0x00006a80


	//----- nvinfo : EIATTR_SYSCALL_OFFSETS
	.align		4
.L_469:
        /*0148*/ 	.byte	0x04, 0x46
        /*014a*/ 	.short	(.L_471 - .L_470)


	//   ....[0]....
.L_470:
        /*014c*/ 	.word	0x000011a0


	//----- nvinfo : EIATTR_EXIT_INSTR_OFFSETS
	.align		4
.L_471:
        /*0150*/ 	.byte	0x04, 0x1c
        /*0152*/ 	.short	(.L_473 - .L_472)


	//   ....[0]....
.L_472:
        /*0154*/ 	.word	0x000000d0


	//   ....[1]....
        /*0158*/ 	.word	0x00006150


	//   ....[2]....
        /*015c*/ 	.word	0x00006240


	//   ....[3]....
        /*0160*/ 	.word	0x000065f0


	//----- nvinfo : EIATTR_CRS_STACK_SIZE
	.align		4
.L_473:
        /*0164*/ 	.byte	0x04, 0x1e
        /*0166*/ 	.short	(.L_475 - .L_474)
.L_474:
        /*0168*/ 	.word	0x00000000
.L_475:


//--------------------- .nv.info._ZN4mmha33masked_multihead_attention_kernelItLi112ELi128ELi4ELi16ELi64ELb0ELb1EEEv26Multihead_attention_paramsIT_XT5_EE --------------------------
	.section	.nv.info._ZN4mmha33masked_multihead_attention_kernelItLi112ELi128ELi4ELi16ELi64ELb0ELb1EEEv26Multihead_attention_paramsIT_XT5_EE,"",@"SHT_CUDA_INFO"
	.sectionflags	@""
	.align	4


	//----- nvinfo : EIATTR_CUDA_API_VERSION
	.align		4
        /*0000*/ 	.byte	0x04, 0x37
        /*0002*/ 	.short	(.L_477 - .L_476)
.L_476:
        /*0004*/ 	.word	0x00000082


	//----- nvinfo : EIATTR_SW2861232_WAR
	.align		4
.L_477:
        /*0008*/ 	.byte	0x01, 0x35
	.zero		2


	//----- nvinfo : EIATTR_PARAM_CBANK
	.align		4
        /*000c*/ 	.byte	0x04, 0x0a
        /*000e*/ 	.short	(.L_479 - .L_478)
	.align		4
.L_478:
        /*0010*/ 	.word	index@(.nv.constant0._ZN4mmha33masked_multihead_attention_kernelItLi112ELi128ELi4ELi16ELi64ELb0ELb1EEEv26Multihead_attention_paramsIT_XT5_EE)
        /*0014*/ 	.short	0x0160
        /*0016*/ 	.short	0x0128


	//----- nvinfo : EIATTR_CBANK_PARAM_SIZE
	.align		4
.L_479:
        /*0018*/ 	.byte	0x03, 0x19
        /*001a*/ 	.short	0x0128


	//----- nvinfo : EIATTR_KPARAM_INFO
	.align		4
        /*001c*/ 	.byte	0x04, 0x17
        /*001e*/ 	.short	(.L_481 - .L_480)
.L_480:
        /*0020*/ 	.word	0x00000000
        /*0024*/ 	.short	0x0000
        /*0026*/ 	.short	0x0000
        /*0028*/ 	.byte	0x00, 0xf0, 0xa1, 0x04


	//----- nvinfo : EIATTR_MAXREG_COUNT
	.align		4
.L_481:
        /*002c*/ 	.byte	0x03, 0x1b
        /*002e*/ 	.short	0x00ff


	//----- nvinfo : EIATTR_NUM_BARRIERS
	.align		4
        /*0030*/ 	.byte	0x02, 0x4c
        /*0032*/ 	.byte	0x01
	.zero		1


	//----- nvinfo : EIATTR_EXTERNS
	.align		4
        /*0034*/ 	.byte	0x04, 0x0f
        /*0036*/ 	.short	(.L_483 - .L_482)


	//   ....[0]....
	.align		4
.L_482:
        /*0038*/ 	.word	index@(__assertfail)


	//----- nvinfo : EIATTR_MERCURY_ISA_VERSION
	.align		4
.L_483:
        /*003c*/ 	.byte	0x03, 0x5f
        /*003e*/ 	.short	0x0000


	//----- nvinfo : EIATTR_INT_WARP_WIDE_INSTR_OFFSETS
	.align		4
        /*0040*/ 	.byte	0x04, 0x31
        /*0042*/ 	.short	(.L_485 - .L_484)


	//   ....[0]....
.L_484:
        /*0044*/ 	.word	0x00000c20


	//----- nvinfo : EIATTR_COOP_GROUP_MASK_REGIDS
	.align		4
.L_485:
        /*0048*/ 	.byte	0x04, 0x29
        /*004a*/ 	.short	(.L_487 - .L_486)


	//   ....[0]....
.L_486:
        /*004c*/ 	.word	0xffffffff


	//   ....[1]....
        /*0050*/ 	.word	0xffffffff


	//   ....[2]....
        /*0054*/ 	.word	0xffffffff


	//   ....[3]....
        /*0058*/ 	.word	0xffffffff


	//   ....[4]....
        /*005c*/ 	.word	0xffffffff


	//   ....[5]....
        /*0060*/ 	.word	0xffffffff


	//   ....[6]....
        /*0064*/ 	.word	0xffffffff


	//   ....[7]....
        /*0068*/ 	.word	0xffffffff


	//   ....[8]....
        /*006c*/ 	.word	0xffffffff


	//   ....[9]....
        /*0070*/ 	.word	0xffffffff


	//   ....[10]....
        /*0074*/ 	.word	0xffffffff


	//   ....[11]....
        /*0078*/ 	.word	0xffffffff


	//   ....[12]....
        /*007c*/ 	.word	0xffffffff


	//   ....[13]....
        /*0080*/ 	.word	0xffffffff


	//   ....[14]....
        /*0084*/ 	.word	0xffffffff


	//   ....[15]....
        /*0088*/ 	.word	0xffffffff


	//   ....[16]....
        /*008c*/ 	.word	0xffffffff


	//   ....[17]....
        /*0090*/ 	.word	0xffffffff


	//   ....[18]....
        /*0094*/ 	.word	0xffffffff


	//   ....[19]....
        /*0098*/ 	.word	0xffffffff


	//   ....[20]....
        /*009c*/ 	.word	0xffffffff


	//   ....[21]....
        /*00a0*/ 	.word	0xffffffff


	//   ....[22]....
        /*00a4*/ 	.word	0xffffffff


	//   ....[23]....
        /*00a8*/ 	.word	0xffffffff


	//   ....[24]....
        /*00ac*/ 	.word	0xffffffff


	//   ....[25]....
        /*00b0*/ 	.word	0xffffffff


	//   ....[26]....
        /*00b4*/ 	.word	0xffffffff


	//   ....[27]....
        /*00b8*/ 	.word	0xffffffff


	//   ....[28]....
        /*00bc*/ 	.word	0xffffffff


	//----- nvinfo : EIATTR_COOP_GROUP_INSTR_OFFSETS
	.align		4
.L_487:
        /*00c0*/ 	.byte	0x04, 0x28
        /*00c2*/ 	.short	(.L_489 - .L_488)


	//   ....[0]....
.L_488:
        /*00c4*/ 	.word	0x00001d30


	//   ....[1]....
        /*00c8*/ 	.word	0x00001d60


	//   ....[2]....
        /*00cc*/ 	.word	0x00001d80


	//   ....[3]....
        /*00d0*/ 	.word	0x00001da0


	//   ....[4]....
        /*00d4*/ 	.word	0x00001dc0


	//   ....[5]....
        /*00d8*/ 	.word	0x000032d0


	//   ....[6]....
        /*00dc*/ 	.word	0x00003300


	//   ....[7]....
        /*00e0*/ 	.word	0x00003540


	//   ....[8]....
        /*00e4*/ 	.word	0x00003570


	//   ....[9]....
        /*00e8*/ 	.word	0x00003590


	//   ....[10]....
        /*00ec*/ 	.word	0x000036b0


	//   ....[11]....
        /*00f0*/ 	.word	0x000036d0


	//   ....[12]....
        /*00f4*/ 	.word	0x000038b0


	//   ....[13]....
        /*00f8*/ 	.word	0x00003990


	//   ....[14]....
        /*00fc*/ 	.word	0x00003a20


	//   ....[15]....
        /*0100*/ 	.word	0x00003a40


	//   ....[16]....
        /*0104*/ 	.word	0x00003a60


	//   ....[17]....
        /*0108*/ 	.word	0x00003ad0


	//   ....[18]....
        /*010c*/ 	.word	0x00003af0


	//   ....[19]....
        /*0110*/ 	.word	0x00006260


	//   ....[20]....
        /*0114*/ 	.word	0x000062e0


	//   ....[21]....
        /*0118*/ 	.word	0x00006350


	//   ....[22]....
        /*011c*/ 	.word	0x000063c0


	//   ....[23]....
        /*0120*/ 	.word	0x00006430


	//   ....[24]....
        /*0124*/ 	.word	0x000064b0


	//   ....[25]....
        /*0128*/ 	.word	0x00006530


	//   ....[26]....
        /*012c*/ 	.word	0x000065b0


	//   ....[27]....
        /*0130*/ 	.word	0x00006630


	//   ....[28]....
        /*0134*/ 	.word	0x000066a0


	//----- nvinfo : EIATTR_SYSCALL_OFFSETS
	.align		4
.L_489:
        /*0138*/ 	.byte	0x04, 0x46
        /*013a*/ 	.short	(.L_491 - .L_490)


	//   ....[0]....
.L_490:
        /*013c*/ 	.word	0x000011b0


	//----- nvinfo : EIATTR_EXIT_INSTR_OFFSETS
	.align		4
.L_491:
        /*0140*/ 	.byte	0x04, 0x1c
        /*0142*/ 	.short	(.L_493 - .L_492)


	//   ....[0]....
.L_492:
        /*0144*/ 	.word	0x000000d0


	//   ....[1]....
        /*0148*/ 	.word	0x00005d80


	//   ....[2]....
        /*014c*/ 	.word	0x00005e60


	//   ....[3]....
        /*0150*/ 	.word	0x00006200


	//----- nvinfo : EIATTR_CRS_STACK_SIZE
	.align		4
.L_493:
        /*0154*/ 	.byte	0x04, 0x1e
        /*0156*/ 	.short	(.L_495 - .L_494)
.L_494:
        /*0158*/ 	.word	0x00000000
.L_495:


//--------------------- .nv.info._ZN4mmha33masked_multihead_attention_kernelItLi112ELi128ELi1ELi16ELi256ELb0ELb0EEEv26Multihead_attention_paramsIT_XT5_EE --------------------------
	.section	.nv.info._ZN4mmha33masked_multihead_attention_kernelItLi112ELi128ELi1ELi16ELi256ELb0ELb0EEEv26Multihead_attention_paramsIT_XT5_EE,"",@"SHT_CUDA_INFO"
	.sectionflags	@""
	.align	4


	//----- nvinfo : EIATTR_CUDA_API_VERSION
	.align		4
        /*0000*/ 	.byte	0x04, 0x37
        /*0002*/ 	.short	(.L_497 - .L_496)
.L_496:
        /*0004*/ 	.word	0x00000082


	//----- nvinfo : EIATTR_SW2861232_WAR
	.align		4
.L_497:
        /*0008*/ 	.byte	0x01, 0x35
	.zero		2


	//----- nvinfo : EIATTR_PARAM_CBANK
	.align		4
        /*000c*/ 	.byte	0x04, 0x0a
        /*000e*/ 	.short	(.L_499 - .L_498)
	.align		4
.L_498:
        /*0010*/ 	.word	index@(.nv.constant0._ZN4mmha33masked_multihead_attention_kernelItLi112ELi128ELi1ELi16ELi256ELb0ELb0EEEv26Multihead_attention_paramsIT_XT5_EE)
        /*0014*/ 	.short	0x0160
        /*0016*/ 	.short	0x0128


	//----- nvinfo : EIATTR_CBANK_PARAM_SIZE
	.align		4
.L_499:
        /*0018*/ 	.byte	0x03, 0x19
        /*001a*/ 	.short	0x0128


	//----- nvinfo : EIATTR_KPARAM_INFO
	.align		4
        /*001c*/ 	.byte	0x04, 0x17
        /*001e*/ 	.short	(.L_501 - .L_500)
.L_500:
        /*0020*/ 	.word	0x00000000
        /*0024*/ 	.short	0x0000
        /*0026*/ 	.short	0x0000
        /*0028*/ 	.byte	0x00, 0xf0, 0xa1, 0x04


	//----- nvinfo : EIATTR_MAXREG_COUNT
	.align		4
.L_501:
        /*002c*/ 	.byte	0x03, 0x1b
        /*002e*/ 	.short	0x00ff


	//----- nvinfo : EIATTR_NUM_BARRIERS
	.align		4
        /*0030*/ 	.byte	0x02, 0x4c
        /*0032*/ 	.byte	0x01
	.zero		1


	//----- nvinfo : EIATTR_EXTERNS
	.align		4
        /*0034*/ 	.byte	0x04, 0x0f
        /*0036*/ 	.short	(.L_503 - .L_502)


	//   ....[0]....
	.align		4
.L_502:
        /*0038*/ 	.word	index@(__assertfail)


	//----- nvinfo : EIATTR_MERCURY_ISA_VERSION
	.align		4
.L_503:
        /*003c*/ 	.byte	0x03, 0x5f
        /*003e*/ 	.short	0x0000


	//----- nvinfo : EIATTR_COOP_GROUP_MASK_REGIDS
	.align		4
        /*0040*/ 	.byte	0x04, 0x29
        /*0042*/ 	.short	(.L_505 - .L_504)


	//   ....[0]....
.L_504:
        /*0044*/ 	.word	0xffffffff


	//   ....[1]....
        /*0048*/ 	.word	0xffffffff


	//   ....[2]....
        /*004c*/ 	.word	0xffffffff


	//   ....[3]....
        /*0050*/ 	.word	0xffffffff


	//   ....[4]....
        /*0054*/ 	.word	0xffffffff


	//   ....[5]....
        /*0058*/ 	.word	0xffffffff


	//   ....[6]....
        /*005c*/ 	.word	0xffffffff


	//   ....[7]....
        /*0060*/ 	.word	0xffffffff


	//   ....[8]....
        /*0064*/ 	.word	0xffffffff


	//   ....[9]....
        /*0068*/ 	.word	0xffffffff


	//   ....[10]....
        /*006c*/ 	.word	0xffffffff


	//   ....[11]....
        /*0070*/ 	.word	0xffffffff


	//   ....[12]....
        /*0074*/ 	.word	0xffffffff


	//   ....[13]....
        /*0078*/ 	.word	0xffffffff


	//   ....[14]....
        /*007c*/ 	.word	0xffffffff


	//   ....[15]....
        /*0080*/ 	.word	0xffffffff


	//   ....[16]....
        /*0084*/ 	.word	0xffffffff


	//   ....[17]....
        /*0088*/ 	.word	0xffffffff


	//   ....[18]....
        /*008c*/ 	.word	0xffffffff


	//   ....[19]....
        /*0090*/ 	.word	0xffffffff


	//   ....[20]....
        /*0094*/ 	.word	0xffffffff


	//   ....[21]....
        /*0098*/ 	.word	0xffffffff


	//   ....[22]....
        /*009c*/ 	.word	0xffffffff


	//   ....[23]....
        /*00a0*/ 	.word	0xffffffff


	//   ....[24]....
        /*00a4*/ 	.word	0xffffffff


	//   ....[25]....
        /*00a8*/ 	.word	0xffffffff


	//   ....[26]....
        /*00ac*/ 	.word	0xffffffff


	//   ....[27]....
        /*00b0*/ 	.word	0xffffffff


	//----- nvinfo : EIATTR_COOP_GROUP_INSTR_OFFSETS
	.align		4
.L_505:
        /*00b4*/ 	.byte	0x04, 0x28
        /*00b6*/ 	.short	(.L_507 - .L_506)


	//   ....[0]....
.L_506:
        /*00b8*/ 	.word	0x00001a70


	//   ....[1]....
        /*00bc*/ 	.word	0x00001aa0


	//   ....[2]....
        /*00c0*/ 	.word	0x00001ac0


	//   ....[3]....
        /*00c4*/ 	.word	0x00001ae0


	//   ....[4]....
        /*00c8*/ 	.word	0x00001b00


	//   ....[5]....
        /*00cc*/ 	.word	0x000034e0


	//   ....[6]....
        /*00d0*/ 	.word	0x00003530


	//   ....[7]....
        /*00d4*/ 	.word	0x00003550


	//   ....[8]....
        /*00d8*/ 	.word	0x00003570


	//   ....[9]....
        /*00dc*/ 	.word	0x000035a0


	//   ....[10]....
        /*00e0*/ 	.word	0x00003650


	//   ....[11]....
        /*00e4*/ 	.word	0x00003680


	//   ....[12]....
        /*00e8*/ 	.word	0x000036b0


	//   ....[13]....
        /*00ec*/ 	.word	0x000036d0


	//   ....[14]....
        /*00f0*/ 	.word	0x000038a0


	//   ....[15]....
        /*00f4*/ 	.word	0x00003960


	//   ....[16]....
        /*00f8*/ 	.word	0x00003990


	//   ....[17]....
        /*00fc*/ 	.word	0x000039b0


	//   ....[18]....
        /*0100*/ 	.word	0x000039e0


	//   ....[19]....
        /*0104*/ 	.word	0x00003af0


	//   ....[20]....
        /*0108*/ 	.word	0x00003b20


	//   ....[21]....
        /*010c*/ 	.word	0x00003b70


	//   ....[22]....
        /*0110*/ 	.word	0x00003bd0


	//   ....[23]....
        /*0114*/ 	.word	0x00006560


	//   ....[24]....
        /*0118*/ 	.word	0x000065d0


	//   ....[25]....
        /*011c*/ 	.word	0x00006630


	//   ....[26]....
        /*0120*/ 	.word	0x00006690


	//   ....[27]....
        /*0124*/ 	.word	0x000066f0


	//----- nvinfo : EIATTR_SYSCALL_OFFSETS
	.align		4
.L_507:
        /*0128*/ 	.byte	0x04, 0x46
        /*012a*/ 	.short	(.L_509 - .L_508)


	//   ....[0]....
.L_508:
        /*012c*/ 	.word	0x00000f10


	//----- nvinfo : EIATTR_EXIT_INSTR_OFFSETS
	.align		4
.L_509:
        /*0130*/ 	.byte	0x04, 0x1c
        /*0132*/ 	.short	(.L_511 - .L_510)


	//   ....[0]....
.L_510:
        /*0134*/ 	.word	0x000000a0


	//   ....[1]....
        /*0138*/ 	.word	0x00006090


	//   ....[2]....
        /*013c*/ 	.word	0x00006170


	//   ....[3]....
        /*0140*/ 	.word	0x00006510


	//----- nvinfo : EIATTR_CRS_STACK_SIZE
	.align		4
.L_511:
        /*0144*/ 	.byte	0x04, 0x1e
        /*0146*/ 	.short	(.L_513 - .L_512)
.L_512:
        /*0148*/ 	.word	0x00000000
.L_513:


//--------------------- .nv.info._ZN4mmha33masked_multihead_attention_kernelItLi112ELi128ELi2ELi16ELi128ELb0ELb0EEEv26Multihead_attention_paramsIT_XT5_EE --------------------------
	.section	.nv.info._ZN4mmha33masked_multihead_attention_kernelItLi112ELi128ELi2ELi16ELi128ELb0ELb0EEEv26Multihead_attention_paramsIT_XT5_EE,"",@"SHT_CUDA_INFO"
	.sectionflags	@""
	.align	4


	//----- nvinfo : EIATTR_CUDA_API_VERSION
	.align		4
        /*0000*/ 	.byte	0x04, 0x37
        /*0002*/ 	.short	(.L_515 - .L_514)
.L_514:
        /*0004*/ 	.word	0x00000082


	//----- nvinfo : EIATTR_SW2861232_WAR
	.align		4
.L_515:
        /*0008*/ 	.byte	0x01, 0x35
	.zero		2


	//----- nvinfo : EIATTR_PARAM_CBANK
	.align		4
        /*000c*/ 	.byte	0x04, 0x0a
        /*000e*/ 	.short	(.L_517 - .L_516)
	.align		4
.L_516:
        /*0010*/ 	.word	index@(.nv.constant0._ZN4mmha33masked_multihead_attention_kernelItLi112ELi128ELi2ELi16ELi128ELb0ELb0EEEv26Multihead_attention_paramsIT_XT5_EE)
        /*0014*/ 	.short	0x0160
        /*0016*/ 	.short	0x0128


	//----- nvinfo : EIATTR_CBANK_PARAM_SIZE
	.align		4
.L_517:
        /*0018*/ 	.byte	0x03, 0x19
        /*001a*/ 	.short	0x0128


	//----- nvinfo : EIATTR_KPARAM_INFO
	.align		4
        /*001c*/ 	.byte	0x04, 0x17
        /*001e*/ 	.short	(.L_519 - .L_518)
.L_518:
        /*0020*/ 	.word	0x00000000
        /*0024*/ 	.short	0x0000
        /*0026*/ 	.short	0x0000
        /*0028*/ 	.byte	0x00, 0xf0, 0xa1, 0x04


	//----- nvinfo : EIATTR_MAXREG_COUNT
	.align		4
.L_519:
        /*002c*/ 	.byte	0x03, 0x1b
        /*002e*/ 	.short	0x00ff


	//----- nvinfo : EIATTR_NUM_BARRIERS
	.align		4
        /*0030*/ 	.byte	0x02, 0x4c
        /*0032*/ 	.byte	0x01
	.zero		1


	//----- nvinfo : EIATTR_EXTERNS
	.align		4
        /*0034*/ 	.byte	0x04, 0x0f
        /*0036*/ 	.short	(.L_521 - .L_520)


	//   ....[0]....
	.align		4
.L_520:
        /*0038*/ 	.word	index@(__assertfail)


	//----- nvinfo : EIATTR_MERCURY_ISA_VERSION
	.align		4
.L_521:
        /*003c*/ 	.byte	0x03, 0x5f
        /*003e*/ 	.short	0x0000


	//----- nvinfo : EIATTR_INT_WARP_WIDE_INSTR_OFFSETS
	.align		4
        /*0040*/ 	.byte	0x04, 0x31
        /*0042*/ 	.short	(.L_523 - .L_522)


	//   ....[0]....
.L_522:
        /*0044*/ 	.word	0x00000c10


	//----- nvinfo : EIATTR_COOP_GROUP_MASK_REGIDS
	.align		4
.L_523:
        /*0048*/ 	.byte	0x04, 0x29
        /*004a*/ 	.short	(.L_525 - .L_524)


	//   ....[0]....
.L_524:
        /*004c*/ 	.word	0xffffffff


	//   ....[1]....
        /*0050*/ 	.word	0xffffffff


	//   ....[2]....
        /*0054*/ 	.word	0xffffffff


	//   ....[3]....
        /*0058*/ 	.word	0xffffffff


	//   ....[4]....
        /*005c*/ 	.word	0xffffffff


	//   ....[5]....
        /*0060*/ 	.word	0xffffffff


	//   ....[6]....
        /*0064*/ 	.word	0xffffffff


	//   ....[7]....
        /*0068*/ 	.word	0xffffffff


	//   ....[8]....
        /*006c*/ 	.word	0xffffffff


	//   ....[9]....
        /*0070*/ 	.word	0xffffffff


	//   ....[10]....
        /*0074*/ 	.word	0xffffffff


	//   ....[11]....
        /*0078*/ 	.word	0xffffffff


	//   ....[12]....
        /*007c*/ 	.word	0xffffffff


	//   ....[13]....
        /*0080*/ 	.word	0xffffffff


	//   ....[14]....
        /*0084*/ 	.word	0xffffffff


	//   ....[15]....
        /*0088*/ 	.word	0xffffffff


	//   ....[16]....
        /*008c*/ 	.word	0xffffffff


	//   ....[17]....
        /*0090*/ 	.word	0xffffffff


	//   ....[18]....
        /*0094*/ 	.word	0xffffffff


	//   ....[19]....
        /*0098*/ 	.word	0xffffffff


	//   ....[20]....
        /*009c*/ 	.word	0xffffffff


	//   ....[21]....
        /*00a0*/ 	.word	0xffffffff


	//   ....[22]....
        /*00a4*/ 	.word	0xffffffff


	//   ....[23]....
        /*00a8*/ 	.word	0xffffffff


	//   ....[24]....
        /*00ac*/ 	.word	0xffffffff


	//   ....[25]....
        /*00b0*/ 	.word	0xffffffff


	//   ....[26]....
        /*00b4*/ 	.word	0xffffffff


	//   ....[27]....
        /*00b8*/ 	.word	0xffffffff


	//   ....[28]....
        /*00bc*/ 	.word	0xffffffff


	//   ....[29]....
        /*00c0*/ 	.word	0xffffffff


	//   ....[30]....
        /*00c4*/ 	.word	0xffffffff


	//----- nvinfo : EIATTR_COOP_GROUP_INSTR_OFFSETS
	.align		4
.L_525:
        /*00c8*/ 	.byte	0x04, 0x28
        /*00ca*/ 	.short	(.L_527 - .L_526)


	//   ....[0]....
.L_526:
        /*00cc*/ 	.word	0x00001d30


	//   ....[1]....
        /*00d0*/ 	.word	0x00001d60


	//   ....[2]....
        /*00d4*/ 	.word	0x00001d80


	//   ....[3]....
        /*00d8*/ 	.word	0x00001da0


	//   ....[4]....
        /*00dc*/ 	.word	0x00001dc0


	//   ....[5]....
        /*00e0*/ 	.word	0x00003090


	//   ....[6]....
        /*00e4*/ 	.word	0x000032b0


	//   ....[7]....
        /*00e8*/ 	.word	0x000032e0


	//   ....[8]....
        /*00ec*/ 	.word	0x00003300


	//   ....[9]....
        /*00f0*/ 	.word	0x00003320


	//   ....[10]....
        /*00f4*/ 	.word	0x00003440


	//   ....[11]....
        /*00f8*/ 	.word	0x00003460


	//   ....[12]....
        /*00fc*/ 	.word	0x00003480


	//   ....[13]....
        /*0100*/ 	.word	0x00003660


	//   ....[14]....
        /*0104*/ 	.word	0x00003750


	//   ....[15]....
        /*0108*/ 	.word	0x000037a0


	//   ....[16]....
        /*010c*/ 	.word	0x000037c0


	//   ....[17]....
        /*0110*/ 	.word	0x000037e0


	//   ....[18]....
        /*0114*/ 	.word	0x00003830


	//   ....[19]....
        /*0118*/ 	.word	0x00003850


	//   ....[20]....
        /*011c*/ 	.word	0x00003880


	//   ....[21]....
        /*0120*/ 	.word	0x00006260


	//   ....[22]....
        /*0124*/ 	.word	0x000062e0


	//   ....[23]....
        /*0128*/ 	.word	0x00006350


	//   ....[24]....
        /*012c*/ 	.word	0x000063c0


	//   ....[25]....
        /*0130*/ 	.word	0x00006430


	//   ....[26]....
        /*0134*/ 	.word	0x000064b0


	//   ....[27]....
        /*0138*/ 	.word	0x00006530


	//   ....[28]....
        /*013c*/ 	.word	0x000065b0


	//   ....[29]....
        /*0140*/ 	.word	0x00006620


	//   ....[30]....
        /*0144*/ 	.word	0x00006690


	//----- nvinfo : EIATTR_SYSCALL_OFFSETS
	.align		4
.L_527:
        /*0148*/ 	.byte	0x04, 0x46
        /*014a*/ 	.short	(.L_529 - .L_528)


	//   ....[0]....
.L_528:
        /*014c*/ 	.word	0x000011b0


	//----- nvinfo : EIATTR_EXIT_INSTR_OFFSETS
	.align		4
.L_529:
        /*0150*/ 	.byte	0x04, 0x1c
        /*0152*/ 	.short	(.L_531 - .L_530)


	//   ....[0]....
.L_530:
        /*0154*/ 	.word	0x000000d0


	//   ....[1]....
        /*0158*/ 	.word	0x00005d60


	//   ....[2]....
        /*015c*/ 	.word	0x00005e50


	//   ....[3]....
        /*0160*/ 	.word	0x00006200


	//----- nvinfo : EIATTR_CRS_STACK_SIZE
	.align		4
.L_531:
        /*0164*/ 	.byte	0x04, 0x1e
        /*0166*/ 	.short	(.L_533 - .L_532)
.L_532:
        /*0168*/ 	.word	0x00000000
.L_533:


//--------------------- .nv.info._ZN4mmha33masked_multihead_attention_kernelItLi112ELi128ELi4ELi16ELi64ELb0ELb0EEEv26Multihead_attention_paramsIT_XT5_EE --------------------------
	.section	.nv.info._ZN4mmha33masked_multihead_attention_kernelItLi112ELi128ELi4ELi16ELi64ELb0ELb0EEEv26Multihead_attention_paramsIT_XT5_EE,"",@"SHT_CUDA_INFO"
	.sectionflags	@""
	.align	4


	//----- nvinfo : EIATTR_CUDA_API_VERSION
	.align		4
        /*0000*/ 	.byte	0x04, 0x37
        /*0002*/ 	.short	(.L_535 - .L_534)
.L_534:
        /*0004*/ 	.word	0x00000082


	//----- nvinfo : EIATTR_SW2861232_WAR
	.align		4
.L_535:
        /*0008*/ 	.byte	0x01, 0x35
	.zero		2


	//----- nvinfo : EIATTR_PARAM_CBANK
	.align		4
        /*000c*/ 	.byte	0x04, 0x0a
        /*000e*/ 	.short	(.L_537 - .L_536)
	.align		4
.L_536:
        /*0010*/ 	.word	index@(.nv.constant0._ZN4mmha33masked_multihead_attention_kernelItLi112ELi128ELi4ELi16ELi64ELb0ELb0EEEv26Multihead_attention_paramsIT_XT5_EE)
        /*0014*/ 	.short	0x0160
        /*0016*/ 	.short	0x0128


	//----- nvinfo : EIATTR_CBANK_PARAM_SIZE
	.align		4
.L_537:
        /*0018*/ 	.byte	0x03, 0x19
        /*001a*/ 	.short	0x0128


	//----- nvinfo : EIATTR_KPARAM_INFO
	.align		4
        /*001c*/ 	.byte	0x04, 0x17
        /*001e*/ 	.short	(.L_539 - .L_538)
.L_538:
        /*0020*/ 	.word	0x00000000
        /*0024*/ 	.short	0x0000
        /*0026*/ 	.short	0x0000
        /*0028*/ 	.byte	0x00, 0xf0, 0xa1, 0x04


	//----- nvinfo : EIATTR_MAXREG_COUNT
	.align		4
.L_539:
        /*002c*/ 	.byte	0x03, 0x1b
        /*002e*/ 	.short	0x00ff


	//----- nvinfo : EIATTR_NUM_BARRIERS
	.align		4
        /*0030*/ 	.byte	0x02, 0x4c
        /*0032*/ 	.byte	0x01
	.zero		1


	//----- nvinfo : EIATTR_EXTERNS
	.align		4
        /*0034*/ 	.byte	0x04, 0x0f
        /*0036*/ 	.short	(.L_541 - .L_540)


	//   ....[0]....
	.align		4
.L_540:
        /*0038*/ 	.word	index@(__assertfail)


	//----- nvinfo : EIATTR_MERCURY_ISA_VERSION
	.align		4
.L_541:
        /*003c*/ 	.byte	0x03, 0x5f
        /*003e*/ 	.short	0x0000


	//----- nvinfo : EIATTR_INT_WARP_WIDE_INSTR_OFFSETS
	.align		4
        /*0040*/ 	.byte	0x04, 0x31
        /*0042*/ 	.short	(.L_543 - .L_542)


	//   ....[0]....
.L_542:
        /*0044*/ 	.word	0x00000c20


	//----- nvinfo : EIATTR_COOP_GROUP_MASK_REGIDS
	.align		4
.L_543:
        /*0048*/ 	.byte	0x04, 0x29
        /*004a*/ 	.short	(.L_545 - .L_544)


	//   ....[0]....
.L_544:
        /*004c*/ 	.word	0xffffffff


	//   ....[1]....
        /*0050*/ 	.word	0xffffffff


	//   ....[2]....
        /*0054*/ 	.word	0xffffffff


	//   ....[3]....
        /*0058*/ 	.word	0xffffffff


	//   ....[4]....
        /*005c*/ 	.word	0xffffffff


	//   ....[5]....
        /*0060*/ 	.word	0xffffffff


	//   ....[6]....
        /*0064*/ 	.word	0xffffffff


	//   ....[7]....
        /*0068*/ 	.word	0xffffffff


	//   ....[8]....
        /*006c*/ 	.word	0xffffffff


	//   ....[9]....
        /*0070*/ 	.word	0xffffffff


	//   ....[10]....
        /*0074*/ 	.word	0xffffffff


	//   ....[11]....
        /*0078*/ 	.word	0xffffffff


	//   ....[12]....
        /*007c*/ 	.word	0xffffffff


	//   ....[13]....
        /*0080*/ 	.word	0xffffffff


	//   ....[14]....
        /*0084*/ 	.word	0xffffffff


	//   ....[15]....
        /*0088*/ 	.word	0xffffffff


	//   ....[16]....
        /*008c*/ 	.word	0xffffffff


	//   ....[17]....
        /*0090*/ 	.word	0xffffffff


	//   ....[18]....
        /*0094*/ 	.word	0xffffffff


	//   ....[19]....
        /*0098*/ 	.word	0xffffffff


	//   ....[20]....
        /*009c*/ 	.word	0xffffffff


	//   ....[21]....
        /*00a0*/ 	.word	0xffffffff


	//   ....[22]....
        /*00a4*/ 	.word	0xffffffff


	//   ....[23]....
        /*00a8*/ 	.word	0xffffffff


	//   ....[24]....
        /*00ac*/ 	.word	0xffffffff


	//   ....[25]....
        /*00b0*/ 	.word	0xffffffff


	//   ....[26]....
        /*00b4*/ 	.word	0xffffffff


	//   ....[27]....
        /*00b8*/ 	.word	0xffffffff


	//   ....[28]....
        /*00bc*/ 	.word	0xffffffff


	//----- nvinfo : EIATTR_COOP_GROUP_INSTR_OFFSETS
	.align		4
.L_545:
        /*00c0*/ 	.byte	0x04, 0x28
        /*00c2*/ 	.short	(.L_547 - .L_546)


	//   ....[0]....
.L_546:
        /*00c4*/ 	.word	0x00001d30


	//   ....[1]....
        /*00c8*/ 	.word	0x00001d60


	//   ....[2]....
        /*00cc*/ 	.word	0x00001d80


	//   ....[3]....
        /*00d0*/ 	.word	0x00001da0


	//   ....[4]....
        /*00d4*/ 	.word	0x00001dc0


	//   ....[5]....
        /*00d8*/ 	.word	0x00002e80


	//   ....[6]....
        /*00dc*/ 	.word	0x00002eb0


	//   ....[7]....
        /*00e0*/ 	.word	0x000030e0


	//   ....[8]....
        /*00e4*/ 	.word	0x00003110


	//   ....[9]....
        /*00e8*/ 	.word	0x00003130


	//   ....[10]....
        /*00ec*/ 	.word	0x00003250


	//   ....[11]....
        /*00f0*/ 	.word	0x00003270


	//   ....[12]....
        /*00f4*/ 	.word	0x00003450


	//   ....[13]....
        /*00f8*/ 	.word	0x00003530


	//   ....[14]....
        /*00fc*/ 	.word	0x00003590


	//   ....[15]....
        /*0100*/ 	.word	0x000035b0


	//   ....[16]....
        /*0104*/ 	.word	0x000035d0


	//   ....[17]....
        /*0108*/ 	.word	0x00003660


	//   ....[18]....
        /*010c*/ 	.word	0x00003680


	//   ....[19]....
        /*0110*/ 	.word	0x00005e60


	//   ....[20]....
        /*0114*/ 	.word	0x00005ee0


	//   ....[21]....
        /*0118*/ 	.word	0x00005f50


	//   ....[22]....
        /*011c*/ 	.word	0x00005fc0


	//   ....[23]....
        /*0120*/ 	.word	0x00006030


	//   ....[24]....
        /*0124*/ 	.word	0x000060b0


	//   ....[25]....
        /*0128*/ 	.word	0x00006130


	//   ....[26]....
        /*012c*/ 	.word	0x000061b0


	//   ....[27]....
        /*0130*/ 	.word	0x00006230


	//   ....[28]....
        /*0134*/ 	.word	0x000062a0


	//----- nvinfo : EIATTR_SYSCALL_OFFSETS
	.align		4
.L_547:
        /*0138*/ 	.byte	0x04, 0x46
        /*013a*/ 	.short	(.L_549 - .L_548)


	//   ....[0]....
.L_548:
        /*013c*/ 	.word	0x000011b0


	//----- nvinfo : EIATTR_EXIT_INSTR_OFFSETS
	.align		4
.L_549:
        /*0140*/ 	.byte	0x04, 0x1c
        /*0142*/ 	.short	(.L_551 - .L_550)


	//   ....[0]....
.L_550:
        /*0144*/ 	.word	0x000000d0


	//   ....[1]....
        /*0148*/ 	.word	0x00005980


	//   ....[2]....
        /*014c*/ 	.word	0x00005a60


	//   ....[3]....
        /*0150*/ 	.word	0x00005e00


	//----- nvinfo : EIATTR_CRS_STACK_SIZE
	.align		4
.L_551:
        /*0154*/ 	.byte	0x04, 0x1e
        /*0156*/ 	.short	(.L_553 - .L_552)
.L_552:
        /*0158*/ 	.word	0x00000000
.L_553:


//--------------------- .nv.info._ZN4mmha33masked_multihead_attention_kernelIfLi112ELi128ELi1ELi32ELi256ELb0ELb1EEEv26Multihead_attention_paramsIT_XT5_EE --------------------------
	.section	.nv.info._ZN4mmha33masked_multihead_attention_kernelIfLi112ELi128ELi1ELi32ELi256ELb0ELb1EEEv26Multihead_attention_paramsIT_XT5_EE,"",@"SHT_CUDA_INFO"
	.sectionflags	@""
	.align	4


	//----- nvinfo : EIATTR_CUDA_API_VERSION
	.align		4
        /*0000*/ 	.byte	0x04, 0x37
        /*0002*/ 	.short	(.L_555 - .L_554)
.L_554:
        /*0004*/ 	.word	0x00000082


	//----- nvinfo : EIATTR_SW2861232_WAR
	.align		4
.L_555:
        /*0008*/ 	.byte	0x01, 0x35
	.zero		2


	//----- nvinfo : EIATTR_PARAM_CBANK
	.align		4
        /*000c*/ 	.byte	0x04, 0x0a
        /*000e*/ 	.short	(.L_557 - .L_556)
	.align		4
.L_556:
        /*0010*/ 	.word	index@(.nv.constant0._ZN4mmha33masked_multihead_attention_kernelIfLi112ELi128ELi1ELi32ELi256ELb0ELb1EEEv26Multihead_attention_paramsIT_XT5_EE)
        /*0014*/ 	.short	0x0160
        /*0016*/ 	.short	0x0128


	//----- nvinfo : EIATTR_CBANK_PARAM_SIZE
	.align		4
.L_557:
        /*0018*/ 	.byte	0x03, 0x19
        /*001a*/ 	.short	0x0128


	//----- nvinfo : EIATTR_KPARAM_INFO
	.align		4
        /*001c*/ 	.byte	0x04, 0x17
        /*001e*/ 	.short	(.L_559 - .L_558)
.L_558:
        /*0020*/ 	.word	0x00000000
        /*0024*/ 	.short	0x0000
        /*0026*/ 	.short	0x0000
        /*0028*/ 	.byte	0x00, 0xf0, 0xa1, 0x04


	//----- nvinfo : EIATTR_MAXREG_COUNT
	.align		4
.L_559:
        /*002c*/ 	.byte	0x03, 0x1b
        /*002e*/ 	.short	0x00ff


	//----- nvinfo : EIATTR_NUM_BARRIERS
	.align		4
        /*0030*/ 	.byte	0x02, 0x4c
        /*0032*/ 	.byte	0x01
	.zero		1


	//----- nvinfo : EIATTR_EXTERNS
	.align		4
        /*0034*/ 	.byte	0x04, 0x0f
        /*0036*/ 	.short	(.L_561 - .L_560)


	//   ....[0]....
	.align		4
.L_560:
        /*0038*/ 	.word	index@(__assertfail)


	//----- nvinfo : EIATTR_ANNOTATIONS
	.align		4
.L_561:
        /*003c*/ 	.byte	0x04, 0x55
        /*003e*/ 	.short	(.L_563 - .L_562)


	//   ....[0]....
.L_562:
        /* <DEDUP_REMOVED lines=12> */


	//----- nvinfo : EIATTR_MERCURY_ISA_VERSION
	.align		4
.L_563:
        /*00f0*/ 	.byte	0x03, 0x5f
        /*00f2*/ 	.short	0x0000


	//----- nvinfo : EIATTR_COOP_GROUP_MASK_REGIDS
	.align		4
        /*00f4*/ 	.byte	0x04, 0x29
        /*00f6*/ 	.short	(.L_565 - .L_564)


	//   ....[0]....
.L_564:
        /*00f8*/ 	.word	0xffffffff


	//   ....[1]....
        /*00fc*/ 	.word	0xffffffff


	//   ....[2]....
        /*0100*/ 	.word	0xffffffff


	//   ....[3]....
        /*0104*/ 	.word	0xffffffff


	//   ....[4]....
        /*0108*/ 	.word	0xffffffff


	//   ....[5]....
        /*010c*/ 	.word	0xffffffff


	//   ....[6]....
        /*0110*/ 	.word	0xffffffff


	//   ....[7]....
        /*0114*/ 	.word	0xffffffff


	//   ....[8]....
        /*0118*/ 	.word	0xffffffff


	//   ....[9]....
        /*011c*/ 	.word	0xffffffff


	//   ....[10]....
        /*0120*/ 	.word	0xffffffff


	//   ....[11]....
        /*0124*/ 	.word	0xffffffff


	//   ....[12]....
        /*0128*/ 	.word	0xffffffff


	//   ....[13]....
        /*012c*/ 	.word	0xffffffff


	//   ....[14]....
        /*0130*/ 	.word	0xffffffff


	//   ....[15]....
        /*0134*/ 	.word	0xffffffff


	//   ....[16]....
        /*0138*/ 	.word	0xffffffff


	//   ....[17]....
        /*013c*/ 	.word	0xffffffff


	//   ....[18]....
        /*0140*/ 	.word	0xffffffff


	//   ....[19]....
        /*0144*/ 	.word	0xffffffff


	//   ....[20]....
        /*0148*/ 	.word	0xffffffff


	//   ....[21]....
        /*014c*/ 	.word	0xffffffff


	//   ....[22]....
        /*0150*/ 	.word	0xffffffff


	//   ....[23]....
        /*0154*/ 	.word	0xffffffff


	//   ....[24]....
        /*0158*/ 	.word	0xffffffff


	//   ....[25]....
        /*015c*/ 	.word	0xffffffff


	//   ....[26]....
        /*0160*/ 	.word	0xffffffff


	//   ....[27]....
        /*0164*/ 	.word	0xffffffff


	//----- nvinfo : EIATTR_COOP_GROUP_INSTR_OFFSETS
	.align		4
.L_565:
        /*0168*/ 	.byte	0x04, 0x28
        /*016a*/ 	.short	(.L_567 - .L_566)


	//   ....[0]....
.L_566:
        /*016c*/ 	.word	0x00001ba0


	//   ....[1]....
        /*0170*/ 	.word	0x00001bd0


	//   ....[2]....
        /*0174*/ 	.word	0x00001bf0


	//   ....[3]....
        /*0178*/ 	.word	0x00001c10


	//   ....[4]....
        /*017c*/ 	.word	0x00001c30


	//   ....[5]....
        /*0180*/ 	.word	0x00005c30


	//   ....[6]....
        /*0184*/ 	.word	0x00005c80


	//   ....[7]....
        /*0188*/ 	.word	0x00005d00


	//   ....[8]....
        /*018c*/ 	.word	0x00005d30


	//   ....[9]....
        /*0190*/ 	.word	0x00005d50


	//   ....[10]....
        /*0194*/ 	.word	0x00005db0


	//   ....[11]....
        /*0198*/ 	.word	0x00005dd0


	//   ....[12]....
        /*019c*/ 	.word	0x00005df0


	//   ....[13]....
        /*01a0*/ 	.word	0x00005e20


	//   ....[14]....
        /*01a4*/ 	.word	0x00006030


	//   ....[15]....
        /*01a8*/ 	.word	0x00006070


	//   ....[16]....
        /*01ac*/ 	.word	0x000060c0


	//   ....[17]....
        /*01b0*/ 	.word	0x000060e0


	//   ....[18]....
        /*01b4*/ 	.word	0x00006100


	//   ....[19]....
        /*01b8*/ 	.word	0x00006150


	//   ....[20]....
        /*01bc*/ 	.word	0x00006170


	//   ....[21]....
        /*01c0*/ 	.word	0x00006190


	//   ....[22]....
        /*01c4*/ 	.word	0x000061b0


	//   ....[23]....
        /*01c8*/ 	.word	0x000087c0


	//   ....[24]....
        /*01cc*/ 	.word	0x00008830


	//   ....[25]....
        /*01d0*/ 	.word	0x00008890


	//   ....[26]....
        /*01d4*/ 	.word	0x000088f0


	//   ....[27]....
        /*01d8*/ 	.word	0x00008950


	//----- nvinfo : EIATTR_SYSCALL_OFFSETS
	.align		4
.L_567:
        /*01dc*/ 	.byte	0x04, 0x46
        /*01de*/ 	.short	(.L_569 - .L_568)


	//   ....[0]....
.L_568:
        /*01e0*/ 	.word	0x00001200


	//----- nvinfo : EIATTR_EXIT_INSTR_OFFSETS
	.align		4
.L_569:
        /*01e4*/ 	.byte	0x04, 0x1c
        /*01e6*/ 	.short	(.L_571 - .L_570)


	//   ....[0]....
.L_570:
        /*01e8*/ 	.word	0x000000e0


	//   ....[1]....
        /*01ec*/ 	.word	0x00008520


	//   ....[2]....
        /*01f0*/ 	.word	0x000085a0


	//   ....[3]....
        /*01f4*/ 	.word	0x00008770


	//----- nvinfo : EIATTR_CRS_STACK_SIZE
	.align		4
.L_571:
        /*01f8*/ 	.byte	0x04, 0x1e
        /*01fa*/ 	.short	(.L_573 - .L_572)
.L_572:
        /*01fc*/ 	.word	0x00000000
.L_573:


//--------------------- .nv.info._ZN4mmha33masked_multihead_attention_kernelIfLi112ELi128ELi2ELi32ELi128ELb0ELb1EEEv26Multihead_attention_paramsIT_XT5_EE --------------------------
	.section	.nv.info._ZN4mmha33masked_multihead_attention_kernelIfLi112ELi128ELi2ELi32ELi128ELb0ELb1EEEv26Multihead_attention_paramsIT_XT5_EE,"",@"SHT_CUDA_INFO"
	.sectionflags	@""
	.align	4


	//----- nvinfo : EIATTR_CUDA_API_VERSION
	.align		4
        /*0000*/ 	.byte	0x04, 0x37
        /*0002*/ 	.short	(.L_575 - .L_574)
.L_574:
        /*0004*/ 	.word	0x00000082


	//----- nvinfo : EIATTR_SW2861232_WAR
	.align		4
.L_575:
        /*0008*/ 	.byte	0x01, 0x35
	.zero		2


	//----- nvinfo : EIATTR_PARAM_CBANK
	.align		4
        /*000c*/ 	.byte	0x04, 0x0a
        /*000e*/ 	.short	(.L_577 - .L_576)
	.align		4
.L_576:
        /*0010*/ 	.word	index@(.nv.constant0._ZN4mmha33masked_multihead_attention_kernelIfLi112ELi128ELi2ELi32ELi128ELb0ELb1EEEv26Multihead_attention_paramsIT_XT5_EE)
        /*0014*/ 	.short	0x0160
        /*0016*/ 	.short	0x0128


	//----- nvinfo : EIATTR_CBANK_PARAM_SIZE
	.align		4
.L_577:
        /*0018*/ 	.byte	0x03, 0x19
        /*001a*/ 	.short	0x0128


	//----- nvinfo : EIATTR_KPARAM_INFO
	.align		4
        /*001c*/ 	.byte	0x04, 0x17
        /*001e*/ 	.short	(.L_579 - .L_578)
.L_578:
        /*0020*/ 	.word	0x00000000
        /*0024*/ 	.short	0x0000
        /*0026*/ 	.short	0x0000
        /*0028*/ 	.byte	0x00, 0xf0, 0xa1, 0x04


	//----- nvinfo : EIATTR_MAXREG_COUNT
	.align		4
.L_579:
        /*002c*/ 	.byte	0x03, 0x1b
        /*002e*/ 	.short	0x00ff


	//----- nvinfo : EIATTR_NUM_BARRIERS
	.align		4
        /*0030*/ 	.byte	0x02, 0x4c
        /*0032*/ 	.byte	0x01
	.zero		1


	//----- nvinfo : EIATTR_EXTERNS
	.align		4
        /*0034*/ 	.byte	0x04, 0x0f
        /*0036*/ 	.short	(.L_581 - .L_580)


	//   ....[0]....
	.align		4
.L_580:
        /*0038*/ 	.word	index@(__assertfail)


	//----- nvinfo : EIATTR_MERCURY_ISA_VERSION
	.align		4
.L_581:
        /*003c*/ 	.byte	0x03, 0x5f
        /*003e*/ 	.short	0x0000


	//----- nvinfo : EIATTR_COOP_GROUP_MASK_REGIDS
	.align		4
        /*0040*/ 	.byte	0x04, 0x29
        /*0042*/ 	.short	(.L_583 - .L_582)


	//   ....[0]....
.L_582:
        /*0044*/ 	.word	0xffffffff


	//   ....[1]....
        /*0048*/ 	.word	0xffffffff


	//   ....[2]....
        /*004c*/ 	.word	0xffffffff


	//   ....[3]....
        /*0050*/ 	.word	0xffffffff


	//   ....[4]....
        /*0054*/ 	.word	0xffffffff


	//   ....[5]....
        /*0058*/ 	.word	0xffffffff


	//   ....[6]....
        /*005c*/ 	.word	0xffffffff


	//   ....[7]....
        /*0060*/ 	.word	0xffffffff


	//   ....[8]....
        /*0064*/ 	.word	0xffffffff


	//   ....[9]....
        /*0068*/ 	.word	0xffffffff


	//   ....[10]....
        /*006c*/ 	.word	0xffffffff


	//   ....[11]....
        /*0070*/ 	.word	0xffffffff


	//   ....[12]....
        /*0074*/ 	.word	0xffffffff


	//   ....[13]....
        /*0078*/ 	.word	0xffffffff


	//   ....[14]....
        /*007c*/ 	.word	0xffffffff


	//   ....[15]....
        /*0080*/ 	.word	0xffffffff


	//   ....[16]....
        /*0084*/ 	.word	0xffffffff


	//   ....[17]....
        /*0088*/ 	.word	0xffffffff


	//   ....[18]....
        /*008c*/ 	.word	0xffffffff


	//   ....[19]....
        /*0090*/ 	.word	0xffffffff


	//   ....[20]....
        /*0094*/ 	.word	0xffffffff


	//   ....[21]....
        /*0098*/ 	.word	0xffffffff


	//   ....[22]....
        /*009c*/ 	.word	0xffffffff


	//   ....[23]....
        /*00a0*/ 	.word	0xffffffff


	//   ....[24]....
        /*00a4*/ 	.word	0xffffffff


	//   ....[25]....
        /*00a8*/ 	.word	0xffffffff


	//   ....[26]....
        /*00ac*/ 	.word	0xffffffff


	//   ....[27]....
        /*00b0*/ 	.word	0xffffffff


	//   ....[28]....
        /*00b4*/ 	.word	0xffffffff


	//   ....[29]....
        /*00b8*/ 	.word	0xffffffff


	//   ....[30]....
        /*00bc*/ 	.word	0xffffffff


	//----- nvinfo : EIATTR_COOP_GROUP_INSTR_OFFSETS
	.align		4
.L_583:
        /*00c0*/ 	.byte	0x04, 0x28
        /*00c2*/ 	.short	(.L_585 - .L_584)


	//   ....[0]....
.L_584:
        /*00c4*/ 	.word	0x00001910


	//   ....[1]....
        /*00c8*/ 	.word	0x00001940


	//   ....[2]....
        /*00cc*/ 	.word	0x00001960


	//   ....[3]....
        /*00d0*/ 	.word	0x00001980


	//   ....[4]....
        /*00d4*/ 	.word	0x000019a0


	//   ....[5]....
        /*00d8*/ 	.word	0x000040d0


	//   ....[6]....
        /*00dc*/ 	.word	0x000042f0


	//   ....[7]....
        /*00e0*/ 	.word	0x00004320


	//   ....[8]....
        /*00e4*/ 	.word	0x00004340


	//   ....[9]....
        /*00e8*/ 	.word	0x00004360


	//   ....[10]....
        /*00ec*/ 	.word	0x00004480


	//   ....[11]....
        /*00f0*/ 	.word	0x000044a0


	//   ....[12]....
        /*00f4*/ 	.word	0x000044c0


	//   ....[13]....
        /*00f8*/ 	.word	0x000046a0


	//   ....[14]....
        /*00fc*/ 	.word	0x000046f0


	//   ....[15]....
        /*0100*/ 	.word	0x00004720


	//   ....[16]....
        /*0104*/ 	.word	0x00004740


	//   ....[17]....
        /*0108*/ 	.word	0x00004760


	//   ....[18]....
        /*010c*/ 	.word	0x000047b0


	//   ....[19]....
        /*0110*/ 	.word	0x000047d0


	//   ....[20]....
        /*0114*/ 	.word	0x000047f0


	//   ....[21]....
        /*0118*/ 	.word	0x00006aa0


	//   ....[22]....
        /*011c*/ 	.word	0x00006b10


	//   ....[23]....
        /*0120*/ 	.word	0x00006b80


	//   ....[24]....
        /*0124*/ 	.word	0x00006bf0


	//   ....[25]....
        /*0128*/ 	.word	0x00006c60


	//   ....[26]....
        /*012c*/ 	.word	0x00006cd0


	//   ....[27]....
        /*0130*/ 	.word	0x00006d40


	//   ....[28]....
        /*0134*/ 	.word	0x00006db0


	//   ....[29]....
        /*0138*/ 	.word	0x00006e20


	//   ....[30]....
        /*013c*/ 	.word	0x00006e90


	//----- nvinfo : EIATTR_SYSCALL_OFFSETS
	.align		4
.L_585:
        /*0140*/ 	.byte	0x04, 0x46
        /*0142*/ 	.short	(.L_587 - .L_586)


	//   ....[0]....
.L_586:
        /*0144*/ 	.word	0x00000fa0


	//----- nvinfo : EIATTR_EXIT_INSTR_OFFSETS
	.align		4
.L_587:
        /*0148*/ 	.byte	0x04, 0x1c
        /*014a*/ 	.short	(.L_589 - .L_588)


	//   ....[0]....
.L_588:
        /*014c*/ 	.word	0x000000a0


	//   ....[1]....
        /*0150*/ 	.word	0x00006810


	//   ....[2]....
        /*0154*/ 	.word	0x00006880


	//   ....[3]....
        /*0158*/ 	.word	0x00006a40


	//----- nvinfo : EIATTR_CRS_STACK_SIZE
	.align		4
.L_589:
        /*015c*/ 	.byte	0x04, 0x1e
        /*015e*/ 	.short	(.L_591 - .L_590)
.L_590:
        /*0160*/ 	.word	0x00000000
.L_591:


//--------------------- .nv.info._ZN4mmha33masked_multihead_attention_kernelIfLi112ELi128ELi4ELi32ELi64ELb0ELb1EEEv26Multihead_attention_paramsIT_XT5_EE --------------------------
	.section	.nv.info._ZN4mmha33masked_multihead_attention_kernelIfLi112ELi128ELi4ELi32ELi64ELb0ELb1EEEv26Multihead_attention_paramsIT_XT5_EE,"",@"SHT_CUDA_INFO"
	.sectionflags	@""
	.align	4


	//----- nvinfo : EIATTR_CUDA_API_VERSION
	.align		4
        /*0000*/ 	.byte	0x04, 0x37
        /*0002*/ 	.short	(.L_593 - .L_592)
.L_592:
        /*0004*/ 	.word	0x00000082


	//----- nvinfo : EIATTR_SW2861232_WAR
	.align		4
.L_593:
        /*0008*/ 	.byte	0x01, 0x35
	.zero		2


	//----- nvinfo : EIATTR_PARAM_CBANK
	.align		4
        /*000c*/ 	.byte	0x04, 0x0a
        /*000e*/ 	.short	(.L_595 - .L_594)
	.align		4
.L_594:
        /*0010*/ 	.word	index@(.nv.constant0._ZN4mmha33masked_multihead_attention_kernelIfLi112ELi128ELi4ELi32ELi64ELb0ELb1EEEv26Multihead_attention_paramsIT_XT5_EE)
        /*0014*/ 	.short	0x0160
        /*0016*/ 	.short	0x0128


	//----- nvinfo : EIATTR_CBANK_PARAM_SIZE
	.align		4
.L_595:
        /*0018*/ 	.byte	0x03, 0x19
        /*001a*/ 	.short	0x0128


	//----- nvinfo : EIATTR_KPARAM_INFO
	.align		4
        /*001c*/ 	.byte	0x04, 0x17
        /*001e*/ 	.short	(.L_597 - .L_596)
.L_596:
        /*0020*/ 	.word	0x00000000
        /*0024*/ 	.short	0x0000
        /*0026*/ 	.short	0x0000
        /*0028*/ 	.byte	0x00, 0xf0, 0xa1, 0x04


	//----- nvinfo : EIATTR_MAXREG_COUNT
	.align		4
.L_597:
        /*002c*/ 	.byte	0x03, 0x1b
        /*002e*/ 	.short	0x00ff


	//----- nvinfo : EIATTR_NUM_BARRIERS
	.align		4
        /*0030*/ 	.byte	0x02, 0x4c
        /*0032*/ 	.byte	0x01
	.zero		1


	//----- nvinfo : EIATTR_EXTERNS
	.align		4
        /*0034*/ 	.byte	0x04, 0x0f
        /*0036*/ 	.short	(.L_599 - .L_598)


	//   ....[0]....
	.align		4
.L_598:
        /*0038*/ 	.word	index@(__assertfail)


	//----- nvinfo : EIATTR_MERCURY_ISA_VERSION
	.align		4
.L_599:
        /*003c*/ 	.byte	0x03, 0x5f
        /*003e*/ 	.short	0x0000


	//----- nvinfo : EIATTR_COOP_GROUP_MASK_REGIDS
	.align		4
        /*0040*/ 	.byte	0x04, 0x29
        /*0042*/ 	.short	(.L_601 - .L_600)


	//   ....[0]....
.L_600:
        /*0044*/ 	.word	0xffffffff


	//   ....[1]....
        /*0048*/ 	.word	0xffffffff


	//   ....[2]....
        /*004c*/ 	.word	0xffffffff


	//   ....[3]....
        /*0050*/ 	.word	0xffffffff


	//   ....[4]....
        /*0054*/ 	.word	0xffffffff


	//   ....[5]....
        /*0058*/ 	.word	0xffffffff


	//   ....[6]....
        /*005c*/ 	.word	0xffffffff


	//   ....[7]....
        /*0060*/ 	.word	0xffffffff


	//   ....[8]....
        /*0064*/ 	.word	0xffffffff


	//   ....[9]....
        /*0068*/ 	.word	0xffffffff


	//   ....[10]....
        /*006c*/ 	.word	0xffffffff


	//   ....[11]....
        /*0070*/ 	.word	0xffffffff


	//   ....[12]....
        /*0074*/ 	.word	0xffffffff


	//   ....[13]....
        /*0078*/ 	.word	0xffffffff


	//   ....[14]....
        /*007c*/ 	.word	0xffffffff


	//   ....[15]....
        /*0080*/ 	.word	0xffffffff


	//   ....[16]....
        /*0084*/ 	.word	0xffffffff


	//   ....[17]....
        /*0088*/ 	.word	0xffffffff


	//   ....[18]....
        /*008c*/ 	.word	0xffffffff


	//   ....[19]....
        /*0090*/ 	.word	0xffffffff


	//   ....[20]....
        /*0094*/ 	.word	0xffffffff


	//   ....[21]....
        /*0098*/ 	.word	0xffffffff


	//   ....[22]....
        /*009c*/ 	.word	0xffffffff


	//   ....[23]....
        /*00a0*/ 	.word	0xffffffff


	//   ....[24]....
        /*00a4*/ 	.word	0xffffffff


	//   ....[25]....
        /*00a8*/ 	.word	0xffffffff


	//   ....[26]....
        /*00ac*/ 	.word	0xffffffff


	//   ....[27]....
        /*00b0*/ 	.word	0xffffffff


	//   ....[28]....
        /*00b4*/ 	.word	0xffffffff


	//----- nvinfo : EIATTR_COOP_GROUP_INSTR_OFFSETS
	.align		4
.L_601:
        /*00b8*/ 	.byte	0x04, 0x28
        /*00ba*/ 	.short	(.L_603 - .L_602)


	//   ....[0]....
.L_602:
        /*00bc*/ 	.word	0x00001930


	//   ....[1]....
        /*00c0*/ 	.word	0x00001960


	//   ....[2]....
        /*00c4*/ 	.word	0x00001980


	//   ....[3]....
        /*00c8*/ 	.word	0x000019a0


	//   ....[4]....
        /*00cc*/ 	.word	0x000019c0


	//   ....[5]....
        /*00d0*/ 	.word	0x00003cd0


	//   ....[6]....
        /*00d4*/ 	.word	0x00003d00


	//   ....[7]....
        /*00d8*/ 	.word	0x00003f20


	//   ....[8]....
        /*00dc*/ 	.word	0x00003f50


	//   ....[9]....
        /*00e0*/ 	.word	0x00003f70


	//   ....[10]....
        /*00e4*/ 	.word	0x00004090


	//   ....[11]....
        /*00e8*/ 	.word	0x000040b0


	//   ....[12]....
        /*00ec*/ 	.word	0x00004270


	//   ....[13]....
        /*00f0*/ 	.word	0x000042f0


	//   ....[14]....
        /*00f4*/ 	.word	0x00004350


	//   ....[15]....
        /*00f8*/ 	.word	0x00004380


	//   ....[16]....
        /*00fc*/ 	.word	0x000043c0


	//   ....[17]....
        /*0100*/ 	.word	0x00004490


	//   ....[18]....
        /*0104*/ 	.word	0x000044e0


	//   ....[19]....
        /*0108*/ 	.word	0x00006590


	//   ....[20]....
        /*010c*/ 	.word	0x00006610


	//   ....[21]....
        /*0110*/ 	.word	0x00006680


	//   ....[22]....
        /*0114*/ 	.word	0x000066f0


	//   ....[23]....
        /*0118*/ 	.word	0x00006760


	//   ....[24]....
        /*011c*/ 	.word	0x000067e0


	//   ....[25]....
        /*0120*/ 	.word	0x00006860


	//   ....[26]....
        /*0124*/ 	.word	0x000068e0


	//   ....[27]....
        /*0128*/ 	.word	0x00006960


	//   ....[28]....
        /*012c*/ 	.word	0x000069d0


	//----- nvinfo : EIATTR_SYSCALL_OFFSETS
	.align		4
.L_603:
        /*0130*/ 	.byte	0x04, 0x46
        /*0132*/ 	.short	(.L_605 - .L_604)


	//   ....[0]....
.L_604:
        /*0134*/ 	.word	0x00000fc0


	//----- nvinfo : EIATTR_EXIT_INSTR_OFFSETS
	.align		4
.L_605:
        /*0138*/ 	.byte	0x04, 0x1c
        /*013a*/ 	.short	(.L_607 - .L_606)


	//   ....[0]....
.L_606:
        /*013c*/ 	.word	0x000000a0


	//   ....[1]....
        /*0140*/ 	.word	0x00006300


	//   ....[2]....
        /*0144*/ 	.word	0x00006370


	//   ....[3]....
        /*0148*/ 	.word	0x00006530


	//----- nvinfo : EIATTR_CRS_STACK_SIZE
	.align		4
.L_607:
        /*014c*/ 	.byte	0x04, 0x1e
        /*014e*/ 	.short	(.L_609 - .L_608)
.L_608:
        /*0150*/ 	.word	0x00000000
.L_609:


//--------------------- .nv.info._ZN4mmha33masked_multihead_attention_kernelIfLi112ELi128ELi1ELi32ELi256ELb0ELb0EEEv26Multihead_attention_paramsIT_XT5_EE --------------------------
	.section	.nv.info._ZN4mmha33masked_multihead_attention_kernelIfLi112ELi128ELi1ELi32ELi256ELb0ELb0EEEv26Multihead_attention_paramsIT_XT5_EE,"",@"SHT_CUDA_INFO"
	.sectionflags	@""
	.align	4


	//----- nvinfo : EIATTR_CUDA_API_VERSION
	.align		4
        /*0000*/ 	.byte	0x04, 0x37
        /*0002*/ 	.short	(.L_611 - .L_610)
.L_610:
        /*0004*/ 	.word	0x00000082


	//----- nvinfo : EIATTR_SW2861232_WAR
	.align		4
.L_611:
        /*0008*/ 	.byte	0x01, 0x35
	.zero		2


	//----- nvinfo : EIATTR_PARAM_CBANK
	.align		4
        /*000c*/ 	.byte	0x04, 0x0a
        /*000e*/ 	.short	(.L_613 - .L_612)
	.align		4
.L_612:
        /*0010*/ 	.word	index@(.nv.constant0._ZN4mmha33masked_multihead_attention_kernelIfLi112ELi128ELi1ELi32ELi256ELb0ELb0EEEv26Multihead_attention_paramsIT_XT5_EE)
        /*0014*/ 	.short	0x0160
        /*0016*/ 	.short	0x0128


	//----- nvinfo : EIATTR_CBANK_PARAM_SIZE
	.align		4
.L_613:
        /*0018*/ 	.byte	0x03, 0x19
        /*001a*/ 	.short	0x0128


	//----- nvinfo : EIATTR_KPARAM_INFO
	.align		4
        /*001c*/ 	.byte	0x04, 0x17
        /*001e*/ 	.short	(.L_615 - .L_614)
.L_614:
        /*0020*/ 	.word	0x00000000
        /*0024*/ 	.short	0x0000
        /*0026*/ 	.short	0x0000
        /*0028*/ 	.byte	0x00, 0xf0, 0xa1, 0x04


	//----- nvinfo : EIATTR_MAXREG_COUNT
	.align		4
.L_615:
        /*002c*/ 	.byte	0x03, 0x1b
        /*002e*/ 	.short	0x00ff


	//----- nvinfo : EIATTR_NUM_BARRIERS
	.align		4
        /*0030*/ 	.byte	0x02, 0x4c
        /*0032*/ 	.byte	0x01
	.zero		1


	//----- nvinfo : EIATTR_EXTERNS
	.align		4
        /*0034*/ 	.byte	0x04, 0x0f
        /*0036*/ 	.short	(.L_617 - .L_616)


	//   ....[0]....
	.align		4
.L_616:
        /*0038*/ 	.word	index@(__assertfail)


	//----- nvinfo : EIATTR_ANNOTATIONS
	.align		4
.L_617:
        /*003c*/ 	.byte	0x04, 0x55
        /*003e*/ 	.short	(.L_619 - .L_618)


	//   ....[0]....
.L_618:
        /* <DEDUP_REMOVED lines=14> */


	//----- nvinfo : EIATTR_MERCURY_ISA_VERSION
	.align		4
.L_619:
        /*0110*/ 	.byte	0x03, 0x5f
        /*0112*/ 	.short	0x0000


	//----- nvinfo : EIATTR_COOP_GROUP_MASK_REGIDS
	.align		4
        /*0114*/ 	.byte	0x04, 0x29
        /*0116*/ 	.short	(.L_621 - .L_620)


	//   ....[0]....
.L_620:
        /*0118*/ 	.word	0xffffffff


	//   ....[1]....
        /*011c*/ 	.word	0xffffffff


	//   ....[2]....
        /*0120*/ 	.word	0xffffffff


	//   ....[3]....
        /*0124*/ 	.word	0xffffffff


	//   ....[4]....
        /*0128*/ 	.word	0xffffffff


	//   ....[5]....
        /*012c*/ 	.word	0xffffffff


	//   ....[6]....
        /*0130*/ 	.word	0xffffffff


	//   ....[7]....
        /*0134*/ 	.word	0xffffffff


	//   ....[8]....
        /*0138*/ 	.word	0xffffffff


	//   ....[9]....
        /*013c*/ 	.word	0xffffffff


	//   ....[10]....
        /*0140*/ 	.word	0xffffffff


	//   ....[11]....
        /*0144*/ 	.word	0xffffffff


	//   ....[12]....
        /*0148*/ 	.word	0xffffffff


	//   ....[13]....
        /*014c*/ 	.word	0xffffffff


	//   ....[14]....
        /*0150*/ 	.word	0xffffffff


	//   ....[15]....
        /*0154*/ 	.word	0xffffffff


	//   ....[16]....
        /*0158*/ 	.word	0xffffffff


	//   ....[17]....
        /*015c*/ 	.word	0xffffffff


	//   ....[18]....
        /*0160*/ 	.word	0xffffffff


	//   ....[19]....
        /*0164*/ 	.word	0xffffffff


	//   ....[20]....
        /*0168*/ 	.word	0xffffffff


	//   ....[21]....
        /*016c*/ 	.word	0xffffffff


	//   ....[22]....
        /*0170*/ 	.word	0xffffffff


	//   ....[23]....
        /*0174*/ 	.word	0xffffffff


	//   ....[24]....
        /*0178*/ 	.word	0xffffffff


	//   ....[25]....
        /*017c*/ 	.word	0xffffffff


	//   ....[26]....
        /*0180*/ 	.word	0xffffffff


	//   ....[27]....
        /*0184*/ 	.word	0xffffffff


	//----- nvinfo : EIATTR_COOP_GROUP_INSTR_OFFSETS
	.align		4
.L_621:
        /*0188*/ 	.byte	0x04, 0x28
        /*018a*/ 	.short	(.L_623 - .L_622)


	//   ....[0]....
.L_622:
        /*018c*/ 	.word	0x00001b20


	//   ....[1]....
        /*0190*/ 	.word	0x00001b50


	//   ....[2]....
        /*0194*/ 	.word	0x00001b70


	//   ....[3]....
        /*0198*/ 	.word	0x00001b90


	//   ....[4]....
        /*019c*/ 	.word	0x00001bb0


	//   ....[5]....
        /*01a0*/ 	.word	0x00004f40


	//   ....[6]....
        /*01a4*/ 	.word	0x00004f90


	//   ....[7]....
        /*01a8*/ 	.word	0x00005010


	//   ....[8]....
        /*01ac*/ 	.word	0x00005040


	//   ....[9]....
        /*01b0*/ 	.word	0x00005060


	//   ....[10]....
        /*01b4*/ 	.word	0x000050c0


	//   ....[11]....
        /*01b8*/ 	.word	0x000050e0


	//   ....[12]....
        /*01bc*/ 	.word	0x00005100


	//   ....[13]....
        /*01c0*/ 	.word	0x00005130


	//   ....[14]....
        /*01c4*/ 	.word	0x00005340


	//   ....[15]....
        /*01c8*/ 	.word	0x00005380


	//   ....[16]....
        /*01cc*/ 	.word	0x000053d0


	//   ....[17]....
        /*01d0*/ 	.word	0x000053f0


	//   ....[18]....
        /*01d4*/ 	.word	0x00005410


	//   ....[19]....
        /*01d8*/ 	.word	0x00005460


	//   ....[20]....
        /*01dc*/ 	.word	0x00005480


	//   ....[21]....
        /*01e0*/ 	.word	0x000054a0


	//   ....[22]....
        /*01e4*/ 	.word	0x000054c0


	//   ....[23]....
        /*01e8*/ 	.word	0x00007ee0


	//   ....[24]....
        /*01ec*/ 	.word	0x00007f50


	//   ....[25]....
        /*01f0*/ 	.word	0x00007fb0


	//   ....[26]....
        /*01f4*/ 	.word	0x00008010


	//   ....[27]....
        /*01f8*/ 	.word	0x00008070


	//----- nvinfo : EIATTR_SYSCALL_OFFSETS
	.align		4
.L_623:
        /*01fc*/ 	.byte	0x04, 0x46
        /*01fe*/ 	.short	(.L_625 - .L_624)


	//   ....[0]....
.L_624:
        /*0200*/ 	.word	0x00001180


	//----- nvinfo : EIATTR_EXIT_INSTR_OFFSETS
	.align		4
.L_625:
        /*0204*/ 	.byte	0x04, 0x1c
        /*0206*/ 	.short	(.L_627 - .L_626)


	//   ....[0]....
.L_626:
        /*0208*/ 	.word	0x000000e0


	//   ....[1]....
        /*020c*/ 	.word	0x00007c40


	//   ....[2]....
        /*0210*/ 	.word	0x00007cc0


	//   ....[3]....
        /*0214*/ 	.word	0x00007e90


	//----- nvinfo : EIATTR_CRS_STACK_SIZE
	.align		4
.L_627:
        /*0218*/ 	.byte	0x04, 0x1e
        /*021a*/ 	.short	(.L_629 - .L_628)
.L_628:
        /*021c*/ 	.word	0x00000000
.L_629:


//--------------------- .nv.info._ZN4mmha33masked_multihead_attention_kernelIfLi112ELi128ELi2ELi32ELi128ELb0ELb0EEEv26Multihead_attention_paramsIT_XT5_EE --------------------------
	.section	.nv.info._ZN4mmha33masked_multihead_attention_kernelIfLi112ELi128ELi2ELi32ELi128ELb0ELb0EEEv26Multihead_attention_paramsIT_XT5_EE,"",@"SHT_CUDA_INFO"
	.sectionflags	@""
	.align	4


	//----- nvinfo : EIATTR_CUDA_API_VERSION
	.align		4
        /*0000*/ 	.byte	0x04, 0x37
        /*0002*/ 	.short	(.L_631 - .L_630)
.L_630:
        /*0004*/ 	.word	0x00000082


	//----- nvinfo : EIATTR_SW2861232_WAR
	.align		4
.L_631:
        /*0008*/ 	.byte	0x01, 0x35
	.zero		2


	//----- nvinfo : EIATTR_PARAM_CBANK
	.align		4
        /*000c*/ 	.byte	0x04, 0x0a
        /*000e*/ 	.short	(.L_633 - .L_632)
	.align		4
.L_632:
        /*0010*/ 	.word	index@(.nv.constant0._ZN4mmha33masked_multihead_attention_kernelIfLi112ELi128ELi2ELi32ELi128ELb0ELb0EEEv26Multihead_attention_paramsIT_XT5_EE)
        /*0014*/ 	.short	0x0160
        /*0016*/ 	.short	0x0128


	//----- nvinfo : EIATTR_CBANK_PARAM_SIZE
	.align		4
.L_633:
        /*0018*/ 	.byte	0x03, 0x19
        /*001a*/ 	.short	0x0128


	//----- nvinfo : EIATTR_KPARAM_INFO
	.align		4
        /*001c*/ 	.byte	0x04, 0x17
        /*001e*/ 	.short	(.L_635 - .L_634)
.L_634:
        /*0020*/ 	.word	0x00000000
        /*0024*/ 	.short	0x0000
        /*0026*/ 	.short	0x0000
        /*0028*/ 	.byte	0x00, 0xf0, 0xa1, 0x04


	//----- nvinfo : EIATTR_MAXREG_COUNT
	.align		4
.L_635:
        /*002c*/ 	.byte	0x03, 0x1b
        /*002e*/ 	.short	0x00ff


	//----- nvinfo : EIATTR_NUM_BARRIERS
	.align		4
        /*0030*/ 	.byte	0x02, 0x4c
        /*0032*/ 	.byte	0x01
	.zero		1


	//----- nvinfo : EIATTR_EXTERNS
	.align		4
        /*0034*/ 	.byte	0x04, 0x0f
        /*0036*/ 	.short	(.L_637 - .L_636)


	//   ....[0]....
	.align		4
.L_636:
        /*0038*/ 	.word	index@(__assertfail)


	//----- nvinfo : EIATTR_MERCURY_ISA_VERSION
	.align		4
.L_637:
        /*003c*/ 	.byte	0x03, 0x5f
        /*003e*/ 	.short	0x0000


	//----- nvinfo : EIATTR_COOP_GROUP_MASK_REGIDS
	.align		4
        /*0040*/ 	.byte	0x04, 0x29
        /*0042*/ 	.short	(.L_639 - .L_638)


	//   ....[0]....
.L_638:
        /*0044*/ 	.word	0xffffffff


	//   ....[1]....
        /*0048*/ 	.word	0xffffffff


	//   ....[2]....
        /*004c*/ 	.word	0xffffffff


	//   ....[3]....
        /*0050*/ 	.word	0xffffffff


	//   ....[4]....
        /*0054*/ 	.word	0xffffffff


	//   ....[5]....
        /*0058*/ 	.word	0xffffffff


	//   ....[6]....
        /*005c*/ 	.word	0xffffffff


	//   ....[7]....
        /*0060*/ 	.word	0xffffffff


	//   ....[8]....
        /*0064*/ 	.word	0xffffffff


	//   ....[9]....
        /*0068*/ 	.word	0xffffffff


	//   ....[10]....
        /*006c*/ 	.word	0xffffffff


	//   ....[11]....
        /*0070*/ 	.word	0xffffffff


	//   ....[12]....
        /*0074*/ 	.word	0xffffffff


	//   ....[13]....
        /*0078*/ 	.word	0xffffffff


	//   ....[14]....
        /*007c*/ 	.word	0xffffffff


	//   ....[15]....
        /*0080*/ 	.word	0xffffffff


	//   ....[16]....
        /*0084*/ 	.word	0xffffffff


	//   ....[17]....
        /*0088*/ 	.word	0xffffffff


	//   ....[18]....
        /*008c*/ 	.word	0xffffffff


	//   ....[19]....
        /*0090*/ 	.word	0xffffffff


	//   ....[20]....
        /*0094*/ 	.word	0xffffffff


	//   ....[21]....
        /*0098*/ 	.word	0xffffffff


	//   ....[22]....
        /*009c*/ 	.word	0xffffffff


	//   ....[23]....
        /*00a0*/ 	.word	0xffffffff


	//   ....[24]....
        /*00a4*/ 	.word	0xffffffff


	//   ....[25]....
        /*00a8*/ 	.word	0xffffffff


	//   ....[26]....
        /*00ac*/ 	.word	0xffffffff


	//   ....[27]....
        /*00b0*/ 	.word	0xffffffff


	//   ....[28]....
        /*00b4*/ 	.word	0xffffffff


	//   ....[29]....
        /*00b8*/ 	.word	0xffffffff


	//   ....[30]....
        /*00bc*/ 	.word	0xffffffff


	//----- nvinfo : EIATTR_COOP_GROUP_INSTR_OFFSETS
	.align		4
.L_639:
        /*00c0*/ 	.byte	0x04, 0x28
        /*00c2*/ 	.short	(.L_641 - .L_640)


	//   ....[0]....
.L_640:
        /*00c4*/ 	.word	0x000018e0


	//   ....[1]....
        /*00c8*/ 	.word	0x00001910


	//   ....[2]....
        /*00cc*/ 	.word	0x00001930


	//   ....[3]....
        /*00d0*/ 	.word	0x00001950


	//   ....[4]....
        /*00d4*/ 	.word	0x00001970


	//   ....[5]....
        /*00d8*/ 	.word	0x00003850


	//   ....[6]....
        /*00dc*/ 	.word	0x00003a70


	//   ....[7]....
        /*00e0*/ 	.word	0x00003aa0


	//   ....[8]....
        /*00e4*/ 	.word	0x00003ac0


	//   ....[9]....
        /*00e8*/ 	.word	0x00003ae0


	//   ....[10]....
        /*00ec*/ 	.word	0x00003c00


	//   ....[11]....
        /*00f0*/ 	.word	0x00003c20


	//   ....[12]....
        /*00f4*/ 	.word	0x00003c40


	//   ....[13]....
        /*00f8*/ 	.word	0x00003e20


	//   ....[14]....
        /*00fc*/ 	.word	0x00003e70


	//   ....[15]....
        /*0100*/ 	.word	0x00003ea0


	//   ....[16]....
        /*0104*/ 	.word	0x00003ec0


	//   ....[17]....
        /*0108*/ 	.word	0x00003ee0


	//   ....[18]....
        /*010c*/ 	.word	0x00003f30


	//   ....[19]....
        /*0110*/ 	.word	0x00003f50


	//   ....[20]....
        /*0114*/ 	.word	0x00003f70


	//   ....[21]....
        /*0118*/ 	.word	0x00006750


	//   ....[22]....
        /*011c*/ 	.word	0x000067c0


	//   ....[23]....
        /*0120*/ 	.word	0x00006830


	//   ....[24]....
        /*0124*/ 	.word	0x000068a0


	//   ....[25]....
        /*0128*/ 	.word	0x00006910


	//   ....[26]....
        /*012c*/ 	.word	0x00006980


	//   ....[27]....
        /*0130*/ 	.word	0x000069f0


	//   ....[28]....
        /*0134*/ 	.word	0x00006a60


	//   ....[29]....
        /*0138*/ 	.word	0x00006ad0


	//   ....[30]....
        /*013c*/ 	.word	0x00006b40


	//----- nvinfo : EIATTR_SYSCALL_OFFSETS
	.align		4
.L_641:
        /*0140*/ 	.byte	0x04, 0x46
        /*0142*/ 	.short	(.L_643 - .L_642)


	//   ....[0]....
.L_642:
        /*0144*/ 	.word	0x00000f70


	//----- nvinfo : EIATTR_EXIT_INSTR_OFFSETS
	.align		4
.L_643:
        /*0148*/ 	.byte	0x04, 0x1c
        /*014a*/ 	.short	(.L_645 - .L_644)


	//   ....[0]....
.L_644:
        /*014c*/ 	.word	0x000000a0


	//   ....[1]....
        /*0150*/ 	.word	0x000064c0


	//   ....[2]....
        /*0154*/ 	.word	0x00006530


	//   ....[3]....
        /*0158*/ 	.word	0x000066f0


	//----- nvinfo : EIATTR_CRS_STACK_SIZE
	.align		4
.L_645:
        /*015c*/ 	.byte	0x04, 0x1e
        /*015e*/ 	.short	(.L_647 - .L_646)
.L_646:
        /*0160*/ 	.word	0x00000000
.L_647:


//--------------------- .nv.info._ZN4mmha33masked_multihead_attention_kernelIfLi112ELi128ELi4ELi32ELi64ELb0ELb0EEEv26Multihead_attention_paramsIT_XT5_EE --------------------------
	.section	.nv.info._ZN4mmha33masked_multihead_attention_kernelIfLi112ELi128ELi4ELi32ELi64ELb0ELb0EEEv26Multihead_attention_paramsIT_XT5_EE,"",@"SHT_CUDA_INFO"
	.sectionflags	@""
	.align	4


	//----- nvinfo : EIATTR_CUDA_API_VERSION
	.align		4
        /*0000*/ 	.byte	0x04, 0x37
        /*0002*/ 	.short	(.L_649 - .L_648)
.L_648:
        /*0004*/ 	.word	0x00000082


	//----- nvinfo : EIATTR_SW2861232_WAR
	.align		4
.L_649:
        /*0008*/ 	.byte	0x01, 0x35
	.zero		2


	//----- nvinfo : EIATTR_PARAM_CBANK
	.align		4
        /*000c*/ 	.byte	0x04, 0x0a
        /*000e*/ 	.short	(.L_651 - .L_650)
	.align		4
.L_650:
        /*0010*/ 	.word	index@(.nv.constant0._ZN4mmha33masked_multihead_attention_kernelIfLi112ELi128ELi4ELi32ELi64ELb0ELb0EEEv26Multihead_attention_paramsIT_XT5_EE)
        /*0014*/ 	.short	0x0160
        /*0016*/ 	.short	0x0128


	//----- nvinfo : EIATTR_CBANK_PARAM_SIZE
	.align		4
.L_651:
        /*0018*/ 	.byte	0x03, 0x19
        /*001a*/ 	.short	0x0128


	//----- nvinfo : EIATTR_KPARAM_INFO
	.align		4
        /*001c*/ 	.byte	0x04, 0x17
        /*001e*/ 	.short	(.L_653 - .L_652)
.L_652:
        /*0020*/ 	.word	0x00000000
        /*0024*/ 	.short	0x0000
        /*0026*/ 	.short	0x0000
        /*0028*/ 	.byte	0x00, 0xf0, 0xa1, 0x04


	//----- nvinfo : EIATTR_MAXREG_COUNT
	.align		4
.L_653:
        /*002c*/ 	.byte	0x03, 0x1b
        /*002e*/ 	.short	0x00ff


	//----- nvinfo : EIATTR_NUM_BARRIERS
	.align		4
        /*0030*/ 	.byte	0x02, 0x4c
        /*0032*/ 	.byte	0x01
	.zero		1


	//----- nvinfo : EIATTR_EXTERNS
	.align		4
        /*0034*/ 	.byte	0x04, 0x0f
        /*0036*/ 	.short	(.L_655 - .L_654)


	//   ....[0]....
	.align		4
.L_654:
        /*0038*/ 	.word	index@(__assertfail)


	//----- nvinfo : EIATTR_MERCURY_ISA_VERSION
	.align		4
.L_655:
        /*003c*/ 	.byte	0x03, 0x5f
        /*003e*/ 	.short	0x0000


	//----- nvinfo : EIATTR_INT_WARP_WIDE_INSTR_OFFSETS
	.align		4
        /*0040*/ 	.byte	0x04, 0x31
        /*0042*/ 	.short	(.L_657 - .L_656)


	//   ....[0]....
.L_656:
        /*0044*/ 	.word	0x00000bb0


	//----- nvinfo : EIATTR_COOP_GROUP_MASK_REGIDS
	.align		4
.L_657:
        /*0048*/ 	.byte	0x04, 0x29
        /*004a*/ 	.short	(.L_659 - .L_658)


	//   ....[0]....
.L_658:
        /*004c*/ 	.word	0xffffffff


	//   ....[1]....
        /*0050*/ 	.word	0xffffffff


	//   ....[2]....
        /*0054*/ 	.word	0xffffffff


	//   ....[3]....
        /*0058*/ 	.word	0xffffffff


	//   ....[4]....
        /*005c*/ 	.word	0xffffffff


	//   ....[5]....
        /*0060*/ 	.word	0xffffffff


	//   ....[6]....
        /*0064*/ 	.word	0xffffffff


	//   ....[7]....
        /*0068*/ 	.word	0xffffffff


	//   ....[8]....
        /*006c*/ 	.word	0xffffffff


	//   ....[9]....
        /*0070*/ 	.word	0xffffffff


	//   ....[10]....
        /*0074*/ 	.word	0xffffffff


	//   ....[11]....
        /*0078*/ 	.word	0xffffffff


	//   ....[12]....
        /*007c*/ 	.word	0xffffffff


	//   ....[13]....
        /*0080*/ 	.word	0xffffffff


	//   ....[14]....
        /*0084*/ 	.word	0xffffffff


	//   ....[15]....
        /*0088*/ 	.word	0xffffffff


	//   ....[16]....
        /*008c*/ 	.word	0xffffffff


	//   ....[17]....
        /*0090*/ 	.word	0xffffffff


	//   ....[18]....
        /*0094*/ 	.word	0xffffffff


	//   ....[19]....
        /*0098*/ 	.word	0xffffffff


	//   ....[20]....
        /*009c*/ 	.word	0xffffffff


	//   ....[21]....
        /*00a0*/ 	.word	0xffffffff


	//   ....[22]....
        /*00a4*/ 	.word	0xffffffff


	//   ....[23]....
        /*00a8*/ 	.word	0xffffffff


	//   ....[24]....
        /*00ac*/ 	.word	0xffffffff


	//   ....[25]....
        /*00b0*/ 	.word	0xffffffff


	//   ....[26]....
        /*00b4*/ 	.word	0xffffffff


	//   ....[27]....
        /*00b8*/ 	.word	0xffffffff


	//   ....[28]....
        /*00bc*/ 	.word	0xffffffff


	//----- nvinfo : EIATTR_COOP_GROUP_INSTR_OFFSETS
	.align		4
.L_659:
        /*00c0*/ 	.byte	0x04, 0x28
        /*00c2*/ 	.short	(.L_661 - .L_660)


	//   ....[0]....
.L_660:
        /*00c4*/ 	.word	0x00001b40


	//   ....[1]....
        /*00c8*/ 	.word	0x00001b70


	//   ....[2]....
        /*00cc*/ 	.word	0x00001b90


	//   ....[3]....
        /*00d0*/ 	.word	0x00001bb0


	//   ....[4]....
        /*00d4*/ 	.word	0x00001bd0


	//   ....[5]....
        /*00d8*/ 	.word	0x00003760


	//   ....[6]....
        /*00dc*/ 	.word	0x00003790


	//   ....[7]....
        /*00e0*/ 	.word	0x000039b0


	//   ....[8]....
        /*00e4*/ 	.word	0x000039e0


	//   ....[9]....
        /*00e8*/ 	.word	0x00003a00


	//   ....[10]....
        /*00ec*/ 	.word	0x00003b20


	//   ....[11]....
        /*00f0*/ 	.word	0x00003b40


	//   ....[12]....
        /*00f4*/ 	.word	0x00003d20


	//   ....[13]....
        /*00f8*/ 	.word	0x00003d80


	//   ....[14]....
        /*00fc*/ 	.word	0x00003dd0


	//   ....[15]....
        /*0100*/ 	.word	0x00003df0


	//   ....[16]....
        /*0104*/ 	.word	0x00003e10


	//   ....[17]....
        /*0108*/ 	.word	0x00003e80


	//   ....[18]....
        /*010c*/ 	.word	0x00003ea0


	//   ....[19]....
        /*0110*/ 	.word	0x00006690


	//   ....[20]....
        /*0114*/ 	.word	0x000066f0


	//   ....[21]....
        /*0118*/ 	.word	0x00006750


	//   ....[22]....
        /*011c*/ 	.word	0x000067b0


	//   ....[23]....
        /*0120*/ 	.word	0x00006820


	//   ....[24]....
        /*0124*/ 	.word	0x00006880


	//   ....[25]....
        /*0128*/ 	.word	0x000068e0


	//   ....[26]....
        /*012c*/ 	.word	0x00006950


	//   ....[27]....
        /*0130*/ 	.word	0x000069b0


	//   ....[28]....
        /*0134*/ 	.word	0x00006a20


	//----- nvinfo : EIATTR_SYSCALL_OFFSETS
	.align		4
.L_661:
        /*0138*/ 	.byte	0x04, 0x46
        /*013a*/ 	.short	(.L_663 - .L_662)


	//   ....[0]....
.L_662:
        /*013c*/ 	.word	0x000011b0


	//----- nvinfo : EIATTR_EXIT_INSTR_OFFSETS
	.align		4
.L_663:
        /*0140*/ 	.byte	0x04, 0x1c
        /*0142*/ 	.short	(.L_665 - .L_664)


	//   ....[0]....
.L_664:
        /*0144*/ 	.word	0x000000d0


	//   ....[1]....
        /*0148*/ 	.word	0x00006410


	//   ....[2]....
        /*014c*/ 	.word	0x00006480


	//   ....[3]....
        /*0150*/ 	.word	0x00006640


	//----- nvinfo : EIATTR_CRS_STACK_SIZE
	.align		4
.L_665:
        /*0154*/ 	.byte	0x04, 0x1e
        /*0156*/ 	.short	(.L_667 - .L_666)
.L_666:
        /*0158*/ 	.word	0x00000000
.L_667:


//--------------------- .nv.callgraph             --------------------------
	.section	.nv.callgraph,"",@"SHT_CUDA_CALLGRAPH"
	.align	4
	.sectionentsize	8
	.align		4
        /*0000*/ 	.word	0x00000000
	.align		4
        /*0004*/ 	.word	0xffffffff
	.align		4
        /*0008*/ 	.word	index@(_ZN4mmha33masked_multihead_attention_kernelItLi112ELi128ELi1ELi16ELi256ELb1ELb1EEEv26Multihead_attention_paramsIT_XT5_EE)
	.align		4
        /*000c*/ 	.word	index@(__assertfail)
	.align		4
        /*0010*/ 	.word	index@(_ZN4mmha33masked_multihead_attention_kernelItLi112ELi128ELi2ELi16ELi128ELb1ELb1EEEv26Multihead_attention_paramsIT_XT5_EE)
	.align		4
        /*0014*/ 	.word	index@(__assertfail)
	.align		4
        /*0018*/ 	.word	index@(_ZN4mmha33masked_multihead_attention_kernelItLi112ELi128ELi4ELi16ELi64ELb1ELb1EEEv26Multihead_attention_paramsIT_XT5_EE)
	.align		4
        /*001c*/ 	.word	index@(__assertfail)
	.align		4
        /*0020*/ 	.word	index@(_ZN4mmha33masked_multihead_attention_kernelItLi112ELi128ELi1ELi16ELi256ELb1ELb0EEEv26Multihead_attention_paramsIT_XT5_EE)
	.align		4
        /*0024*/ 	.word	index@(__assertfail)
	.align		4
        /*0028*/ 	.word	index@(_ZN4mmha33masked_multihead_attention_kernelItLi112ELi128ELi2ELi16ELi128ELb1ELb0EEEv26Multihead_attention_paramsIT_XT5_EE)
	.align		4
        /*002c*/ 	.word	index@(__assertfail)
	.align		4
        /*0030*/ 	.word	index@(_ZN4mmha33masked_multihead_attention_kernelItLi112ELi128ELi4ELi16ELi64ELb1ELb0EEEv26Multihead_attention_paramsIT_XT5_EE)
	.align		4
        /*0034*/ 	.word	index@(__assertfail)
	.align		4
        /*0038*/ 	.word	index@(_ZN4mmha33masked_multihead_attention_kernelIfLi112ELi128ELi1ELi32ELi256ELb1ELb1EEEv26Multihead_attention_paramsIT_XT5_EE)
	.align		4
        /*003c*/ 	.word	index@(__assertfail)
	.align		4
        /*0040*/ 	.word	index@(_ZN4mmha33masked_multihead_attention_kernelIfLi112ELi128ELi2ELi32ELi128ELb1ELb1EEEv26Multihead_attention_paramsIT_XT5_EE)
	.align		4
        /*0044*/ 	.word	index@(__assertfail)
	.align		4
        /*0048*/ 	.word	index@(_ZN4mmha33masked_multihead_attention_kernelIfLi112ELi128ELi4ELi32ELi64ELb1ELb1EEEv26Multihead_attention_paramsIT_XT5_EE)
	.align		4
        /*004c*/ 	.word	index@(__assertfail)
	.align		4
        /*0050*/ 	.word	index@(_ZN4mmha33masked_multihead_attention_kernelIfLi112ELi128ELi1ELi32ELi256ELb1ELb0EEEv26Multihead_attention_paramsIT_XT5_EE)
	.align		4
        /*0054*/ 	.word	index@(__assertfail)
	.align		4
        /*0058*/ 	.word	index@(_ZN4mmha33masked_multihead_attention_kernelIfLi112ELi128ELi2ELi32ELi128ELb1ELb0EEEv26Multihead_attention_paramsIT_XT5_EE)
	.align		4
        /*005c*/ 	.word	index@(__assertfail)
	.align		4
        /*0060*/ 	.word	index@(_ZN4mmha33masked_multihead_attention_kernelIfLi112ELi128ELi4ELi32ELi64ELb1ELb0EEEv26Multihead_attention_paramsIT_XT5_EE)
	.align		4
        /*0064*/ 	.word	index@(__assertfail)
	.align		4
        /*0068*/ 	.word	index@(_ZN4mmha33masked_multihead_attention_kernelItLi112ELi128ELi1ELi16ELi256ELb0ELb1EEEv26Multihead_attention_paramsIT_XT5_EE)
	.align		4
        /*006c*/ 	.word	index@(__assertfail)
	.align		4
        /*0070*/ 	.word	index@(_ZN4mmha33masked_multihead_attention_kernelItLi112ELi128ELi2ELi16ELi128ELb0ELb1EEEv26Multihead_attention_paramsIT_XT5_EE)
	.align		4
        /*0074*/ 	.word	index@(__assertfail)
	.align		4
        /*0078*/ 	.word	index@(_ZN4mmha33masked_multihead_attention_kernelItLi112ELi128ELi4ELi16ELi64ELb0ELb1EEEv26Multihead_attention_paramsIT_XT5_EE)
	.align		4
        /*007c*/ 	.word	index@(__assertfail)
	.align		4
        /*0080*/ 	.word	index@(_ZN4mmha33masked_multihead_attention_kernelItLi112ELi128ELi1ELi16ELi256ELb0ELb0EEEv26Multihead_attention_paramsIT_XT5_EE)
	.align		4
        /*0084*/ 	.word	index@(__assertfail)
	.align		4
        /*0088*/ 	.word	index@(_ZN4mmha33masked_multihead_attention_kernelItLi112ELi128ELi2ELi16ELi128ELb0ELb0EEEv26Multihead_attention_paramsIT_XT5_EE)
	.align		4
        /*008c*/ 	.word	index@(__assertfail)
	.align		4
        /*0090*/ 	.word	index@(_ZN4mmha33masked_multihead_attention_kernelItLi112ELi128ELi4ELi16ELi64ELb0ELb0EEEv26Multihead_attention_paramsIT_XT5_EE)
	.align		4
        /*0094*/ 	.word	index@(__assertfail)
	.align		4
        /*0098*/ 	.word	index@(_ZN4mmha33masked_multihead_attention_kernelIfLi112ELi128ELi1ELi32ELi256ELb0ELb1EEEv26Multihead_attention_paramsIT_XT5_EE)
	.align		4
        /*009c*/ 	.word	index@(__assertfail)
	.align		4
        /*00a0*/ 	.word	index@(_ZN4mmha33masked_multihead_attention_kernelIfLi112ELi128ELi2ELi32ELi128ELb0ELb1EEEv26Multihead_attention_paramsIT_XT5_EE)
	.align		4
        /*00a4*/ 	.word	index@(__assertfail)
	.align		4
        /*00a8*/ 	.word	index@(_ZN4mmha33masked_multihead_attention_kernelIfLi112ELi128ELi4ELi32ELi64ELb0ELb1EEEv26Multihead_attention_paramsIT_XT5_EE)
	.align		4
        /*00ac*/ 	.word	index@(__assertfail)
	.align		4
        /*00b0*/ 	.word	index@(_ZN4mmha33masked_multihead_attention_kernelIfLi112ELi128ELi1ELi32ELi256ELb0ELb0EEEv26Multihead_attention_paramsIT_XT5_EE)
	.align		4
        /*00b4*/ 	.word	index@(__assertfail)
	.align		4
        /*00b8*/ 	.word	index@(_ZN4mmha33masked_multihead_attention_kernelIfLi112ELi128ELi2ELi32ELi128ELb0ELb0EEEv26Multihead_attention_paramsIT_XT5_EE)
	.align		4
        /*00bc*/ 	.word	index@(__assertfail)
	.align		4
        /*00c0*/ 	.word	index@(_ZN4mmha33masked_multihead_attention_kernelIfLi112ELi128ELi4ELi32ELi64ELb0ELb0EEEv26Multihead_attention_paramsIT_XT5_EE)
	.align		4
        /*00c4*/ 	.word	index@(__assertfail)
	.align		4
        /*00c8*/ 	.word	0x00000000
	.align		4
        /*00cc*/ 	.word	0xfffffffe
	.align		4
        /*00d0*/ 	.word	0x00000000
	.align		4
        /*00d4*/ 	.word	0xfffffffd
	.align		4
        /*00d8*/ 	.word	0x00000000
	.align		4
        /*00dc*/ 	.word	0xfffffffc


//--------------------- .nv.rel.action            --------------------------
	.section	.nv.rel.action,"",@"SHT_CUDA_RELOCINFO"
	.align	8
	.sectionentsize	8
        /*0000*/ 	.byte	0x73, 0x00, 0x00, 0x00, 0x00, 0x00, 0x00, 0x00, 0x00, 0x00, 0x00, 0x11, 0x25, 0x00, 0x05, 0x36


//--------------------- .nv.constant4             --------------------------
	.section	.nv.constant4,"a",@progbits
	.align	8
	.align		8
.nv.constant4:
        /*0000*/ 	.dword	__assertfail
	.align		8
        /*0008*/ 	.dword	__unnamed_1
	.align		8
        /*0010*/ 	.dword	__unnamed_2
	.align		8
        /*0018*/ 	.dword	__unnamed_3
	.align		8
        /*0020*/ 	.dword	__unnamed_4
	.align		8
        /*0028*/ 	.dword	__unnamed_5
	.align		8
        /*0030*/ 	.dword	__unnamed_6
	.align		8
        /*0038*/ 	.dword	__unnamed_7
	.align		8
        /*0040*/ 	.dword	__unnamed_8
	.align		8
        /*0048*/ 	.dword	__unnamed_9
	.align		8
        /*0050*/ 	.dword	__unnamed_10
	.align		8
        /*0058*/ 	.dword	__unnamed_11
	.align		8
        /*0060*/ 	.dword	__unnamed_12
	.align		8
        /*0068*/ 	.dword	__unnamed_13
	.align		8
        /*0070*/ 	.dword	__unnamed_14
	.align		8
        /*0078*/ 	.dword	__unnamed_15
	.align		8
        /*0080*/ 	.dword	__unnamed_16
	.align		8
        /*0088*/ 	.dword	__unnamed_17
	.align		8
        /*0090*/ 	.dword	__unnamed_18
	.align		8
        /*0098*/ 	.dword	__unnamed_19
	.align		8
        /*00a0*/ 	.dword	__unnamed_20
	.align		8
        /*00a8*/ 	.dword	__unnamed_21
	.align		8
        /*00b0*/ 	.dword	__unnamed_22
	.align		8
        /*00b8*/ 	.dword	__unnamed_23
	.align		8
        /*00c0*/ 	.dword	__unnamed_24
	.align		8
        /*00c8*/ 	.dword	$str
	.align		8
        /*00d0*/ 	.dword	$str$1


//--------------------- .nv.constant0._ZN4mmha33masked_multihead_attention_kernelItLi112ELi128ELi1ELi16ELi256ELb1ELb1EEEv26Multihead_attention_paramsIT_XT5_EE --------------------------
	.section	.nv.constant0._ZN4mmha33masked_multihead_attention_kernelItLi112ELi128ELi1ELi16ELi256ELb1ELb1EEEv26Multihead_attention_paramsIT_XT5_EE,"a",@progbits
	.sectionflags	@""
	.align	4
.nv.constant0._ZN4mmha33masked_multihead_attention_kernelItLi112ELi128ELi1ELi16ELi256ELb1ELb1EEEv26Multihead_attention_paramsIT_XT5_EE:
	.zero		648


//--------------------- .nv.constant0._ZN4mmha33masked_multihead_attention_kernelItLi112ELi128ELi2ELi16ELi128ELb1ELb1EEEv26Multihead_attention_paramsIT_XT5_EE --------------------------
	.section	.nv.constant0._ZN4mmha33masked_multihead_attention_kernelItLi112ELi128ELi2ELi16ELi128ELb1ELb1EEEv26Multihead_attention_paramsIT_XT5_EE,"a",@progbits
	.sectionflags	@""
	.align	4
.nv.constant0._ZN4mmha33masked_multihead_attention_kernelItLi112ELi128ELi2ELi16ELi128ELb1ELb1EEEv26Multihead_attention_paramsIT_XT5_EE:
	.zero		648


//--------------------- .nv.constant0._ZN4mmha33masked_multihead_attention_kernelItLi112ELi128ELi4ELi16ELi64ELb1ELb1EEEv26Multihead_attention_paramsIT_XT5_EE --------------------------
	.section	.nv.constant0._ZN4mmha33masked_multihead_attention_kernelItLi112ELi128ELi4ELi16ELi64ELb1ELb1EEEv26Multihead_attention_paramsIT_XT5_EE,"a",@progbits
	.sectionflags	@""
	.align	4
.nv.constant0._ZN4mmha33masked_multihead_attention_kernelItLi112ELi128ELi4ELi16ELi64ELb1ELb1EEEv26Multihead_attention_paramsIT_XT5_EE:
	.zero		648


//--------------------- .nv.constant0._ZN4mmha33masked_multihead_attention_kernelItLi112ELi128ELi1ELi16ELi256ELb1ELb0EEEv26Multihead_attention_paramsIT_XT5_EE --------------------------
	.section	.nv.constant0._ZN4mmha33masked_multihead_attention_kernelItLi112ELi128ELi1ELi16ELi256ELb1ELb0EEEv26Multihead_attention_paramsIT_XT5_EE,"a",@progbits
	.sectionflags	@""
	.align	4
.nv.constant0._ZN4mmha33masked_multihead_attention_kernelItLi112ELi128ELi1ELi16ELi256ELb1ELb0EEEv26Multihead_attention_paramsIT_XT5_EE:
	.zero		648


//--------------------- .nv.constant0._ZN4mmha33masked_multihead_attention_kernelItLi112ELi128ELi2ELi16ELi128ELb1ELb0EEEv26Multihead_attention_paramsIT_XT5_EE --------------------------
	.section	.nv.constant0._ZN4mmha33masked_multihead_attention_kernelItLi112ELi128ELi2ELi16ELi128ELb1ELb0EEEv26Multihead_attention_paramsIT_XT5_EE,"a",@progbits
	.sectionflags	@""
	.align	4
.nv.constant0._ZN4mmha33masked_multihead_attention_kernelItLi112ELi128ELi2ELi16ELi128ELb1ELb0EEEv26Multihead_attention_paramsIT_XT5_EE:
	.zero		648


//--------------------- .nv.constant0._ZN4mmha33masked_multihead_attention_kernelItLi112ELi128ELi4ELi16ELi64ELb1ELb0EEEv26Multihead_attention_paramsIT_XT5_EE --------------------------
	.section	.nv.constant0._ZN4mmha33masked_multihead_attention_kernelItLi112ELi128ELi4ELi16ELi64ELb1ELb0EEEv26Multihead_attention_paramsIT_XT5_EE,"a",@progbits
	.sectionflags	@""
	.align	4
.nv.constant0._ZN4mmha33masked_multihead_attention_kernelItLi112ELi128ELi4ELi16ELi64ELb1ELb0EEEv26Multihead_attention_paramsIT_XT5_EE:
	.zero		648


//--------------------- .nv.constant0._ZN4mmha33masked_multihead_attention_kernelIfLi112ELi128ELi1ELi32ELi256ELb1ELb1EEEv26Multihead_attention_paramsIT_XT5_EE --------------------------
	.section	.nv.constant0._ZN4mmha33masked_multihead_attention_kernelIfLi112ELi128ELi1ELi32ELi256ELb1ELb1EEEv26Multihead_attention_paramsIT_XT5_EE,"a",@progbits
	.sectionflags	@""
	.align	4
.nv.constant0._ZN4mmha33masked_multihead_attention_kernelIfLi112ELi128ELi1ELi32ELi256ELb1ELb1EEEv26Multihead_attention_paramsIT_XT5_EE:
	.zero		648


//--------------------- .nv.constant0._ZN4mmha33masked_multihead_attention_kernelIfLi112ELi128ELi2ELi32ELi128ELb1ELb1EEEv26Multihead_attention_paramsIT_XT5_EE --------------------------
	.section	.nv.constant0._ZN4mmha33masked_multihead_attention_kernelIfLi112ELi128ELi2ELi32ELi128ELb1ELb1EEEv26Multihead_attention_paramsIT_XT5_EE,"a",@progbits
	.sectionflags	@""
	.align	4
.nv.constant0._ZN4mmha33masked_multihead_attention_kernelIfLi112ELi128ELi2ELi32ELi128ELb1ELb1EEEv26Multihead_attention_paramsIT_XT5_EE:
	.zero		648


//--------------------- .nv.constant0._ZN4mmha33masked_multihead_attention_kernelIfLi112ELi128ELi4ELi32ELi64ELb1ELb1EEEv26Multihead_attention_paramsIT_XT5_EE --------------------------
	.section	.nv.constant0._ZN4mmha33masked_multihead_attention_kernelIfLi112ELi128ELi4ELi32ELi64ELb1ELb1EEEv26Multihead_attention_paramsIT_XT5_EE,"a",@progbits
	.sectionflags	@""
	.align	4
.nv.constant0._ZN4mmha33masked_multihead_attention_kernelIfLi112ELi128ELi4ELi32ELi64ELb1ELb1EEEv26Multihead_attention_paramsIT_XT5_EE:
	.zero		648


//--------------------- .nv.constant0._ZN4mmha33masked_multihead_attention_kernelIfLi112ELi128ELi1ELi32ELi256ELb1ELb0EEEv26Multihead_attention_paramsIT_XT5_EE --------------------------
	.section	.nv.constant0._ZN4mmha33masked_multihead_attention_kernelIfLi112ELi128ELi1ELi32ELi256ELb1ELb0EEEv26Multihead_attention_paramsIT_XT5_EE,"a",@progbits
	.sectionflags	@""
	.align	4
.nv.constant0._ZN4mmha33masked_multihead_attention_kernelIfLi112ELi128ELi1ELi32ELi256ELb1ELb0EEEv26Multihead_attention_paramsIT_XT5_EE:
	.zero		648


//--------------------- .nv.constant0._ZN4mmha33masked_multihead_attention_kernelIfLi112ELi128ELi2ELi32ELi128ELb1ELb0EEEv26Multihead_attention_paramsIT_XT5_EE --------------------------
	.section	.nv.constant0._ZN4mmha33masked_multihead_attention_kernelIfLi112ELi128ELi2ELi32ELi128ELb1ELb0EEEv26Multihead_attention_paramsIT_XT5_EE,"a",@progbits
	.sectionflags	@""
	.align	4
.nv.constant0._ZN4mmha33masked_multihead_attention_kernelIfLi112ELi128ELi2ELi32ELi128ELb1ELb0EEEv26Multihead_attention_paramsIT_XT5_EE:
	.zero		648


//--------------------- .nv.constant0._ZN4mmha33masked_multihead_attention_kernelIfLi112ELi128ELi4ELi32ELi64ELb1ELb0EEEv26Multihead_attention_paramsIT_XT5_EE --------------------------
	.section	.nv.constant0._ZN4mmha33masked_multihead_attention_kernelIfLi112ELi128ELi4ELi32ELi64ELb1ELb0EEEv26Multihead_attention_paramsIT_XT5_EE,"a",@progbits
	.sectionflags	@""
	.align	4
.nv.constant0._ZN4mmha33masked_multihead_attention_kernelIfLi112ELi128ELi4ELi32ELi64ELb1ELb0EEEv26Multihead_attention_paramsIT_XT5_EE:
	.zero		648


//--------------------- .nv.constant2._ZN4mmha33masked_multihead_attention_kernelItLi112ELi128ELi1ELi16ELi256ELb0ELb1EEEv26Multihead_attention_paramsIT_XT5_EE --------------------------
	.section	.nv.constant2._ZN4mmha33masked_multihead_attention_kernelItLi112ELi128ELi1ELi16ELi256ELb0ELb1EEEv26Multihead_attention_paramsIT_XT5_EE,"a",@progbits
	.sectionflags	@""
	.align	4
.nv.constant2._ZN4mmha33masked_multihead_attention_kernelItLi112ELi128ELi1ELi16ELi256ELb0ELb1EEEv26Multihead_attention_paramsIT_XT5_EE:
        /*0000*/ 	.byte	0x04, 0x00, 0x00, 0x00, 0x00, 0x00, 0x00, 0x00


//--------------------- .nv.constant0._ZN4mmha33masked_multihead_attention_kernelItLi112ELi128ELi1ELi16ELi256ELb0ELb1EEEv26Multihead_attention_paramsIT_XT5_EE --------------------------
	.section	.nv.constant0._ZN4mmha33masked_multihead_attention_kernelItLi112ELi128ELi1ELi16ELi256ELb0ELb1EEEv26Multihead_attention_paramsIT_XT5_EE,"a",@progbits
	.sectionflags	@""
	.align	4
.nv.constant0._ZN4mmha33masked_multihead_attention_kernelItLi112ELi128ELi1ELi16ELi256ELb0ELb1EEEv26Multihead_attention_paramsIT_XT5_EE:
	.zero		648


//--------------------- .nv.constant2._ZN4mmha33masked_multihead_attention_kernelItLi112ELi128ELi2ELi16ELi128ELb0ELb1EEEv26Multihead_attention_paramsIT_XT5_EE --------------------------
	.section	.nv.constant2._ZN4mmha33masked_multihead_attention_kernelItLi112ELi128ELi2ELi16ELi128ELb0ELb1EEEv26Multihead_attention_paramsIT_XT5_EE,"a",@progbits
	.sectionflags	@""
	.align	4
.nv.constant2._ZN4mmha33masked_multihead_attention_kernelItLi112ELi128ELi2ELi16ELi128ELb0ELb1EEEv26Multihead_attention_paramsIT_XT5_EE:
        /*0000*/ 	.byte	0x04, 0x00, 0x00, 0x00, 0x00, 0x00, 0x00, 0x00


//--------------------- .nv.constant0._ZN4mmha33masked_multihead_attention_kernelItLi112ELi128ELi2ELi16ELi128ELb0ELb1EEEv26Multihead_attention_paramsIT_XT5_EE --------------------------
	.section	.nv.constant0._ZN4mmha33masked_multihead_attention_kernelItLi112ELi128ELi2ELi16ELi128ELb0ELb1EEEv26Multihead_attention_paramsIT_XT5_EE,"a",@progbits
	.sectionflags	@""
	.align	4
.nv.constant0._ZN4mmha33masked_multihead_attention_kernelItLi112ELi128ELi2ELi16ELi128ELb0ELb1EEEv26Multihead_attention_paramsIT_XT5_EE:
	.zero		648


//--------------------- .nv.constant2._ZN4mmha33masked_multihead_attention_kernelItLi112ELi128ELi4ELi16ELi64ELb0ELb1EEEv26Multihead_attention_paramsIT_XT5_EE --------------------------
	.section	.nv.constant2._ZN4mmha33masked_multihead_attention_kernelItLi112ELi128ELi4ELi16ELi64ELb0ELb1EEEv26Multihead_attention_paramsIT_XT5_EE,"a",@progbits
	.sectionflags	@""
	.align	4
.nv.constant2._ZN4mmha33masked_multihead_attention_kernelItLi112ELi128ELi4ELi16ELi64ELb0ELb1EEEv26Multihead_attention_paramsIT_XT5_EE:
        /*0000*/ 	.byte	0x04, 0x00, 0x00, 0x00, 0x00, 0x00, 0x00, 0x00


//--------------------- .nv.constant0._ZN4mmha33masked_multihead_attention_kernelItLi112ELi128ELi4ELi16ELi64ELb0ELb1EEEv26Multihead_attention_paramsIT_XT5_EE --------------------------
	.section	.nv.constant0._ZN4mmha33masked_multihead_attention_kernelItLi112ELi128ELi4ELi16ELi64ELb0ELb1EEEv26Multihead_attention_paramsIT_XT5_EE,"a",@progbits
	.sectionflags	@""
	.align	4
.nv.constant0._ZN4mmha33masked_multihead_attention_kernelItLi112ELi128ELi4ELi16ELi64ELb0ELb1EEEv26Multihead_attention_paramsIT_XT5_EE:
	.zero		648


//--------------------- .nv.constant2._ZN4mmha33masked_multihead_attention_kernelItLi112ELi128ELi1ELi16ELi256ELb0ELb0EEEv26Multihead_attention_paramsIT_XT5_EE --------------------------
	.section	.nv.constant2._ZN4mmha33masked_multihead_attention_kernelItLi112ELi128ELi1ELi16ELi256ELb0ELb0EEEv26Multihead_attention_paramsIT_XT5_EE,"a",@progbits
	.sectionflags	@""
	.align	4
.nv.constant2._ZN4mmha33masked_multihead_attention_kernelItLi112ELi128ELi1ELi16ELi256ELb0ELb0EEEv26Multihead_attention_paramsIT_XT5_EE:
        /*0000*/ 	.byte	0x04, 0x00, 0x00, 0x00, 0x00, 0x00, 0x00, 0x00


//--------------------- .nv.constant0._ZN4mmha33masked_multihead_attention_kernelItLi112ELi128ELi1ELi16ELi256ELb0ELb0EEEv26Multihead_attention_paramsIT_XT5_EE --------------------------
	.section	.nv.constant0._ZN4mmha33masked_multihead_attention_kernelItLi112ELi128ELi1ELi16ELi256ELb0ELb0EEEv26Multihead_attention_paramsIT_XT5_EE,"a",@progbits
	.sectionflags	@""
	.align	4
.nv.constant0._ZN4mmha33masked_multihead_attention_kernelItLi112ELi128ELi1ELi16ELi256ELb0ELb0EEEv26Multihead_attention_paramsIT_XT5_EE:
	.zero		648


//--------------------- .nv.constant2._ZN4mmha33masked_multihead_attention_kernelItLi112ELi128ELi2ELi16ELi128ELb0ELb0EEEv26Multihead_attention_paramsIT_XT5_EE --------------------------
	.section	.nv.constant2._ZN4mmha33masked_multihead_attention_kernelItLi112ELi128ELi2ELi16ELi128ELb0ELb0EEEv26Multihead_attention_paramsIT_XT5_EE,"a",@progbits
	.sectionflags	@""
	.align	4
.nv.constant2._ZN4mmha33masked_multihead_attention_kernelItLi112ELi128ELi2ELi16ELi128ELb0ELb0EEEv26Multihead_attention_paramsIT_XT5_EE:
        /*0000*/ 	.byte	0x04, 0x00, 0x00, 0x00, 0x00, 0x00, 0x00, 0x00


//--------------------- .nv.constant0._ZN4mmha33masked_multihead_attention_kernelItLi112ELi128ELi2ELi16ELi128ELb0ELb0EEEv26Multihead_attention_paramsIT_XT5_EE --------------------------
	.section	.nv.constant0._ZN4mmha33masked_multihead_attention_kernelItLi112ELi128ELi2ELi16ELi128ELb0ELb0EEEv26Multihead_attention_paramsIT_XT5_EE,"a",@progbits
	.sectionflags	@""
	.align	4
.nv.constant0._ZN4mmha33masked_multihead_attention_kernelItLi112ELi128ELi2ELi16ELi128ELb0ELb0EEEv26Multihead_attention_paramsIT_XT5_EE:
	.zero		648


//--------------------- .nv.constant2._ZN4mmha33masked_multihead_attention_kernelItLi112ELi128ELi4ELi16ELi64ELb0ELb0EEEv26Multihead_attention_paramsIT_XT5_EE --------------------------
	.section	.nv.constant2._ZN4mmha33masked_multihead_attention_kernelItLi112ELi128ELi4ELi16ELi64ELb0ELb0EEEv26Multihead_attention_paramsIT_XT5_EE,"a",@progbits
	.sectionflags	@""
	.align	4
.nv.constant2._ZN4mmha33masked_multihead_attention_kernelItLi112ELi128ELi4ELi16ELi64ELb0ELb0EEEv26Multihead_attention_paramsIT_XT5_EE:
        /*0000*/ 	.byte	0x04, 0x00, 0x00, 0x00, 0x00, 0x00, 0x00, 0x00


//--------------------- .nv.constant0._ZN4mmha33masked_multihead_attention_kernelItLi112ELi128ELi4ELi16ELi64ELb0ELb0EEEv26Multihead_attention_paramsIT_XT5_EE --------------------------
	.section	.nv.constant0._ZN4mmha33masked_multihead_attention_kernelItLi112ELi128ELi4ELi16ELi64ELb0ELb0EEEv26Multihead_attention_paramsIT_XT5_EE,"a",@progbits
	.sectionflags	@""
	.align	4
.nv.constant0._ZN4mmha33masked_multihead_attention_kernelItLi112ELi128ELi4ELi16ELi64ELb0ELb0EEEv26Multihead_attention_paramsIT_XT5_EE:
	.zero		648


//--------------------- .nv.constant2._ZN4mmha33masked_multihead_attention_kernelIfLi112ELi128ELi1ELi32ELi256ELb0ELb1EEEv26Multihead_attention_paramsIT_XT5_EE --------------------------
	.section	.nv.constant2._ZN4mmha33masked_multihead_attention_kernelIfLi112ELi128ELi1ELi32ELi256ELb0ELb1EEEv26Multihead_attention_paramsIT_XT5_EE,"a",@progbits
	.sectionflags	@""
	.align	4
.nv.constant2._ZN4mmha33masked_multihead_attention_kernelIfLi112ELi128ELi1ELi32ELi256ELb0ELb1EEEv26Multihead_attention_paramsIT_XT5_EE:
        /*0000*/ 	.byte	0x04, 0x00, 0x00, 0x00, 0x00, 0x00, 0x00, 0x00


//--------------------- .nv.constant0._ZN4mmha33masked_multihead_attention_kernelIfLi112ELi128ELi1ELi32ELi256ELb0ELb1EEEv26Multihead_attention_paramsIT_XT5_EE --------------------------
	.section	.nv.constant0._ZN4mmha33masked_multihead_attention_kernelIfLi112ELi128ELi1ELi32ELi256ELb0ELb1EEEv26Multihead_attention_paramsIT_XT5_EE,"a",@progbits
	.sectionflags	@""
	.align	4
.nv.constant0._ZN4mmha33masked_multihead_attention_kernelIfLi112ELi128ELi1ELi32ELi256ELb0ELb1EEEv26Multihead_attention_paramsIT_XT5_EE:
	.zero		648


//--------------------- .nv.constant2._ZN4mmha33masked_multihead_attention_kernelIfLi112ELi128ELi2ELi32ELi128ELb0ELb1EEEv26Multihead_attention_paramsIT_XT5_EE --------------------------
	.section	.nv.constant2._ZN4mmha33masked_multihead_attention_kernelIfLi112ELi128ELi2ELi32ELi128ELb0ELb1EEEv26Multihead_attention_paramsIT_XT5_EE,"a",@progbits
	.sectionflags	@""
	.align	4
.nv.constant2._ZN4mmha33masked_multihead_attention_kernelIfLi112ELi128ELi2ELi32ELi128ELb0ELb1EEEv26Multihead_attention_paramsIT_XT5_EE:
        /*0000*/ 	.byte	0x04, 0x00, 0x00, 0x00, 0x00, 0x00, 0x00, 0x00


//--------------------- .nv.constant0._ZN4mmha33masked_multihead_attention_kernelIfLi112ELi128ELi2ELi32ELi128ELb0ELb1EEEv26Multihead_attention_paramsIT_XT5_EE --------------------------
	.section	.nv.constant0._ZN4mmha33masked_multihead_attention_kernelIfLi112ELi128ELi2ELi32ELi128ELb0ELb1EEEv26Multihead_attention_paramsIT_XT5_EE,"a",@progbits
	.sectionflags	@""
	.align	4
.nv.constant0._ZN4mmha33masked_multihead_attention_kernelIfLi112ELi128ELi2ELi32ELi128ELb0ELb1EEEv26Multihead_attention_paramsIT_XT5_EE:
	.zero		648


//--------------------- .nv.constant2._ZN4mmha33masked_multihead_attention_kernelIfLi112ELi128ELi4ELi32ELi64ELb0ELb1EEEv26Multihead_attention_paramsIT_XT5_EE --------------------------
	.section	.nv.constant2._ZN4mmha33masked_multihead_attention_kernelIfLi112ELi128ELi4ELi32ELi64ELb0ELb1EEEv26Multihead_attention_paramsIT_XT5_EE,"a",@progbits
	.sectionflags	@""
	.align	4
.nv.constant2._ZN4mmha33masked_multihead_attention_kernelIfLi112ELi128ELi4ELi32ELi64ELb0ELb1EEEv26Multihead_attention_paramsIT_XT5_EE:
        /*0000*/ 	.byte	0x04, 0x00, 0x00, 0x00, 0x00, 0x00, 0x00, 0x00


//--------------------- .nv.constant0._ZN4mmha33masked_multihead_attention_kernelIfLi112ELi128ELi4ELi32ELi64ELb0ELb1EEEv26Multihead_attention_paramsIT_XT5_EE --------------------------
	.section	.nv.constant0._ZN4mmha33masked_multihead_attention_kernelIfLi112ELi128ELi4ELi32ELi64ELb0ELb1EEEv26Multihead_attention_paramsIT_XT5_EE,"a",@progbits
	.sectionflags	@""
	.align	4
.nv.constant0._ZN4mmha33masked_multihead_attention_kernelIfLi112ELi128ELi4ELi32ELi64ELb0ELb1EEEv26Multihead_attention_paramsIT_XT5_EE:
	.zero		648


//--------------------- .nv.constant0._ZN4mmha33masked_multihead_attention_kernelIfLi112ELi128ELi1ELi32ELi256ELb0ELb0EEEv26Multihead_attention_paramsIT_XT5_EE --------------------------
	.section	.nv.constant0._ZN4mmha33masked_multihead_attention_kernelIfLi112ELi128ELi1ELi32ELi256ELb0ELb0EEEv26Multihead_attention_paramsIT_XT5_EE,"a",@progbits
	.sectionflags	@""
	.align	4
.nv.constant0._ZN4mmha33masked_multihead_attention_kernelIfLi112ELi128ELi1ELi32ELi256ELb0ELb0EEEv26Multihead_attention_paramsIT_XT5_EE:
	.zero		648


//--------------------- .nv.constant0._ZN4mmha33masked_multihead_attention_kernelIfLi112ELi128ELi2ELi32ELi128ELb0ELb0EEEv26Multihead_attention_paramsIT_XT5_EE --------------------------
	.section	.nv.constant0._ZN4mmha33masked_multihead_attention_kernelIfLi112ELi128ELi2ELi32ELi128ELb0ELb0EEEv26Multihead_attention_paramsIT_XT5_EE,"a",@progbits
	.sectionflags	@""
	.align	4
.nv.constant0._ZN4mmha33masked_multihead_attention_kernelIfLi112ELi128ELi2ELi32ELi128ELb0ELb0EEEv26Multihead_attention_paramsIT_XT5_EE:
	.zero		648


//--------------------- .nv.constant0._ZN4mmha33masked_multihead_attention_kernelIfLi112ELi128ELi4ELi32ELi64ELb0ELb0EEEv26Multihead_attention_paramsIT_XT5_EE --------------------------
	.section	.nv.constant0._ZN4mmha33masked_multihead_attention_kernelIfLi112ELi128ELi4ELi32ELi64ELb0ELb0EEEv26Multihead_attention_paramsIT_XT5_EE,"a",@progbits
	.sectionflags	@""
	.align	4
.nv.constant0._ZN4mmha33masked_multihead_attention_kernelIfLi112ELi128ELi4ELi32ELi64ELb0ELb0EEEv26Multihead_attention_paramsIT_XT5_EE:
	.zero		648


//--------------------- .text._ZN4mmha33masked_multihead_attention_kernelItLi112ELi128ELi1ELi16ELi256ELb1ELb1EEEv26Multihead_attention_paramsIT_XT5_EE --------------------------
	.section	.text._ZN4mmha33masked_multihead_attention_kernelItLi112ELi128ELi1ELi16ELi256ELb1ELb1EEEv26Multihead_attention_paramsIT_XT5_EE,"ax",@progbits
	.sectioninfo	@"SHI_REGISTERS=231"
	.align	128
        .global         _ZN4mmha33masked_multihead_attention_kernelItLi112ELi128ELi1ELi16ELi256ELb1ELb1EEEv26Multihead_attention_paramsIT_XT5_EE
        .type           _ZN4mmha33masked_multihead_attention_kernelItLi112ELi128ELi1ELi16ELi256ELb1ELb1EEEv26Multihead_attention_paramsIT_XT5_EE,@function
        .size           _ZN4mmha33masked_multihead_attention_kernelItLi112ELi128ELi1ELi16ELi256ELb1ELb1EEEv26Multihead_attention_paramsIT_XT5_EE,(.L_x_3251 - _ZN4mmha33masked_multihead_attention_kernelItLi112ELi128ELi1ELi16ELi256ELb1ELb1EEEv26Multihead_attention_paramsIT_XT5_EE)
        .other          _ZN4mmha33masked_multihead_attention_kernelItLi112ELi128ELi1ELi16ELi256ELb1ELb1EEEv26Multihead_attention_paramsIT_XT5_EE,@"STO_CUDA_ENTRY STV_DEFAULT"
_ZN4mmha33masked_multihead_attention_kernelItLi112ELi128ELi1ELi16ELi256ELb1ELb1EEEv26Multihead_attention_paramsIT_XT5_EE:
.text._ZN4mmha33masked_multihead_attention_kernelItLi112ELi128ELi1ELi16ELi256ELb1ELb1EEEv26Multihead_attention_paramsIT_XT5_EE:
[----:B------:R-:W-:Y:S02]  /*0000*/  IMAD.MOV.U32 R1, RZ, RZ, c[0x0][0x28] ;  /* 0x00000a00ff017624 */ /* 0x000fe400078e00ff */
[----:B------:R-:W0:Y:S01]  /*0010*/  S2R R2, SR_CTAID.Y ;  /* 0x0000000000027919 */ /* 0x000e220000002600 */
[----:B------:R-:W-:Y:S01]  /*0020*/  ISETP.NE.U32.AND P0, PT, RZ, c[0x0][0x270], PT ;  /* 0x00009c00ff007a0c */ /* 0x000fe20003f05070 */
[----:B------:R-:W-:-:S03]  /*0030*/  ULDC.64 UR36, c[0x0][0x118] ;  /* 0x0000460000247ab9 */ /* 0x000fc60000000a00 */
[----:B------:R-:W-:-:S13]  /*0040*/  ISETP.NE.AND.EX P0, PT, RZ, c[0x0][0x274], PT, P0 ;  /* 0x00009d00ff007a0c */ /* 0x000fda0003f05300 */
[----:B------:R-:W-:Y:S05]  /*0050*/  @!P0 BRA `(.L_x_0) ;  /* 0x0000005000008947 */ /* 0x000fea0003800000 */
[----:B0-----:R-:W-:-:S04]  /*0060*/  IADD3 R4, P0, R2, c[0x0][0x270], RZ ;  /* 0x00009c0002047a10 */ /* 0x001fc80007f1e0ff */
[----:B------:R-:W-:-:S05]  /*0070*/  LEA.HI.X.SX32 R5, R2, c[0x0][0x274], 0x1, P0 ;  /* 0x00009d0002057a11 */ /* 0x000fca00000f0eff */
[----:B------:R-:W2:Y:S02]  /*0080*/  LDG.E.U8 R4, [R4.64] ;  /* 0x0000002404047981 */ /* 0x000ea4000c1e1100 */
[----:B--2---:R-:W-:-:S13]  /*0090*/  ISETP.NE.AND P0, PT, R4, 0x1, PT ;  /* 0x000000010400780c */ /* 0x004fda0003f05270 */
[----:B------:R-:W-:Y:S05]  /*00a0*/  @!P0 EXIT ;  /* 0x000000000000894d */ /* 0x000fea0003800000 */
.L_x_0:
[----:B------:R-:W-:Y:S02]  /*00b0*/  IABS R3, c[0x0][0x1d0] ;  /* 0x0000740000037a13 */ /* 0x000fe40000000000 */
[----:B------:R-:W-:Y:S02]  /*00c0*/  ISETP.NE.U32.AND P0, PT, RZ, c[0x0][0x240], PT ;  /* 0x00009000ff007a0c */ /* 0x000fe40003f05070 */
[----:B------:R-:W1:Y:S02]  /*00d0*/  I2F.RP R0, R3 ;  /* 0x0000000300007306 */ /* 0x000e640000209400 */
[----:B------:R-:W-:-:S04]  /*00e0*/  ISETP.NE.AND.EX P0, PT, RZ, c[0x0][0x244], PT, P0 ;  /* 0x00009100ff007a0c */ /* 0x000fc80003f05300 */
[----:B------:R-:W-:Y:S01]  /*00f0*/  ISETP.EQ.AND P4, PT, RZ, c[0x0][0x1ec], P0 ;  /* 0x00007b00ff007a0c */ /* 0x000fe20000782270 */
[----:B------:R-:W-:Y:S01]  /*0100*/  IMAD.MOV.U32 R17, RZ, RZ, RZ ;  /* 0x000000ffff117224 */ /* 0x000fe200078e00ff */
[----:B------:R-:W2:Y:S04]  /*0110*/  S2R R19, SR_TID.X ;  /* 0x0000000000137919 */ /* 0x000ea80000002100 */
[----:B------:R-:W3:Y:S01]  /*0120*/  S2R R18, SR_CTAID.X ;  /* 0x0000000000127919 */ /* 0x000ee20000002500 */
[----:B------:R-:W-:Y:S01]  /*0130*/  P2R R26, PR, RZ, 0x10 ;  /* 0x00000010ff1a7803 */ /* 0x000fe20000000000 */
[----:B-1----:R-:W1:Y:S02]  /*0140*/  MUFU.RCP R0, R0 ;  /* 0x0000000000007308 */ /* 0x002e640000001000 */
[----:B-1----:R-:W-:-:S06]  /*0150*/  IADD3 R4, R0, 0xffffffe, RZ ;  /* 0x0ffffffe00047810 */ /* 0x002fcc0007ffe0ff */
[----:B------:R1:W4:Y:S02]  /*0160*/  F2I.FTZ.U32.TRUNC.NTZ R5, R4 ;  /* 0x0000000400057305 */ /* 0x000324000021f000 */
[----:B-1----:R-:W-:Y:S02]  /*0170*/  IMAD.MOV.U32 R4, RZ, RZ, RZ ;  /* 0x000000ffff047224 */ /* 0x002fe400078e00ff */
[----:B----4-:R-:W-:-:S04]  /*0180*/  IMAD.MOV R6, RZ, RZ, -R5 ;  /* 0x000000ffff067224 */ /* 0x010fc800078e0a05 */
[----:B------:R-:W-:Y:S01]  /*0190*/  IMAD R7, R6, R3, RZ ;  /* 0x0000000306077224 */ /* 0x000fe200078e02ff */
[----:B0-----:R-:W-:-:S03]  /*01a0*/  IABS R6, R2 ;  /* 0x0000000200067213 */ /* 0x001fc60000000000 */
[----:B------:R-:W-:-:S04]  /*01b0*/  IMAD.HI.U32 R5, R5, R7, R4 ;  /* 0x0000000705057227 */ /* 0x000fc800078e0004 */
[----:B------:R-:W-:Y:S02]  /*01c0*/  IMAD.MOV.U32 R7, RZ, RZ, 0x4 ;  /* 0x00000004ff077424 */ /* 0x000fe400078e00ff */
[----:B------:R-:W-:-:S04]  /*01d0*/  IMAD.HI.U32 R5, R5, R6, RZ ;  /* 0x0000000605057227 */ /* 0x000fc800078e00ff */
[----:B------:R-:W-:-:S04]  /*01e0*/  IMAD.MOV R0, RZ, RZ, -R5 ;  /* 0x000000ffff007224 */ /* 0x000fc800078e0a05 */
[----:B------:R-:W-:-:S05]  /*01f0*/  IMAD R0, R3, R0, R6 ;  /* 0x0000000003007224 */ /* 0x000fca00078e0206 */
[----:B------:R-:W-:-:S13]  /*0200*/  ISETP.GT.U32.AND P2, PT, R3, R0, PT ;  /* 0x000000000300720c */ /* 0x000fda0003f44070 */
[----:B------:R-:W-:Y:S01]  /*0210*/  @!P2 IMAD.IADD R0, R0, 0x1, -R3 ;  /* 0x000000010000a824 */ /* 0x000fe200078e0a03 */
[----:B------:R-:W-:Y:S02]  /*0220*/  @!P2 IADD3 R5, R5, 0x1, RZ ;  /* 0x000000010505a810 */ /* 0x000fe40007ffe0ff */
[----:B------:R-:W-:Y:S02]  /*0230*/  ISETP.NE.AND P2, PT, RZ, c[0x0][0x1d0], PT ;  /* 0x00007400ff007a0c */ /* 0x000fe40003f45270 */
[----:B------:R-:W-:Y:S02]  /*0240*/  ISETP.GE.U32.AND P1, PT, R0, R3, PT ;  /* 0x000000030000720c */ /* 0x000fe40003f26070 */
[----:B------:R-:W-:-:S04]  /*0250*/  LOP3.LUT R0, R2, c[0x0][0x1d0], RZ, 0x3c, !PT ;  /* 0x0000740002007a12 */ /* 0x000fc800078e3cff */
[----:B------:R-:W-:-:S07]  /*0260*/  ISETP.GE.AND P3, PT, R0, RZ, PT ;  /* 0x000000ff0000720c */ /* 0x000fce0003f66270 */
[----:B------:R-:W-:-:S05]  /*0270*/  @P1 IADD3 R5, R5, 0x1, RZ ;  /* 0x0000000105051810 */ /* 0x000fca0007ffe0ff */
[----:B------:R-:W-:Y:S02]  /*0280*/  IMAD.MOV.U32 R38, RZ, RZ, R5 ;  /* 0x000000ffff267224 */ /* 0x000fe400078e0005 */
[----:B------:R-:W-:-:S04]  /*0290*/  IMAD.WIDE R4, R2, R7, c[0x0][0x278] ;  /* 0x00009e0002047625 */ /* 0x000fc800078e0207 */
[----:B------:R-:W-:Y:S01]  /*02a0*/  @!P3 IMAD.MOV R38, RZ, RZ, -R38 ;  /* 0x000000ffff26b224 */ /* 0x000fe200078e0a26 */
[----:B------:R-:W-:Y:S01]  /*02b0*/  @!P2 LOP3.LUT R38, RZ, c[0x0][0x1d0], RZ, 0x33, !PT ;  /* 0x00007400ff26aa12 */ /* 0x000fe200078e33ff */
[----:B------:R0:W4:Y:S04]  /*02c0*/  LDG.E R16, [R4.64] ;  /* 0x0000002404107981 */ /* 0x000128000c1e1900 */
[----:B------:R-:W-:-:S05]  /*02d0*/  @P4 IMAD.WIDE R6, R38, R7, c[0x0][0x240] ;  /* 0x0000900026064625 */ /* 0x000fca00078e0207 */
[----:B------:R1:W4:Y:S01]  /*02e0*/  @P4 LDG.E R17, [R6.64] ;  /* 0x0000002406114981 */ /* 0x000322000c1e1900 */
[----:B------:R-:W-:Y:S01]  /*02f0*/  ISETP.NE.U32.AND P3, PT, RZ, c[0x0][0x1f8], PT ;  /* 0x00007e00ff007a0c */ /* 0x000fe20003f65070 */
[----:B---3--:R-:W-:Y:S01]  /*0300*/  IMAD R23, R2, c[0x0][0x1d8], R18 ;  /* 0x0000760002177a24 */ /* 0x008fe200078e0212 */
[C---:B--2---:R-:W-:Y:S01]  /*0310*/  LEA.HI R0, R19.reuse, R19, RZ, 0x1 ;  /* 0x0000001313007211 */ /* 0x044fe200078f08ff */
[----:B------:R-:W-:Y:S01]  /*0320*/  IMAD.SHL.U32 R14, R19, 0x4, RZ ;  /* 0x00000004130e7824 */ /* 0x000fe200078e00ff */
[----:B------:R-:W-:Y:S01]  /*0330*/  ISETP.NE.AND.EX P3, PT, RZ, c[0x0][0x1fc], PT, P3 ;  /* 0x00007f00ff007a0c */ /* 0x000fe20003f65330 */
[----:B------:R-:W-:Y:S01]  /*0340*/  IMAD R152, R23, 0x70, RZ ;  /* 0x0000007017987824 */ /* 0x000fe200078e02ff */
[C---:B------:R-:W-:Y:S01]  /*0350*/  ISETP.GT.AND P0, PT, R19.reuse, 0x1b, PT ;  /* 0x0000001b1300780c */ /* 0x040fe20003f04270 */
[----:B------:R-:W-:Y:S01]  /*0360*/  CS2R R28, SRZ ;  /* 0x00000000001c7805 */ /* 0x000fe2000001ff00 */
[C---:B0-----:R-:W-:Y:S01]  /*0370*/  LOP3.LUT R4, R0.reuse, 0x3ffffffe, RZ, 0xc0, !PT ;  /* 0x3ffffffe00047812 */ /* 0x041fe200078ec0ff */
[----:B------:R-:W-:Y:S01]  /*0380*/  IMAD.SHL.U32 R0, R0, 0x4, RZ ;  /* 0x0000000400007824 */ /* 0x000fe200078e00ff */
[C---:B------:R-:W-:Y:S01]  /*0390*/  ISETP.LT.AND P2, PT, R19.reuse, 0x20, P4 ;  /* 0x000000201300780c */ /* 0x040fe20002741270 */
[----:B------:R-:W-:Y:S01]  /*03a0*/  IMAD R3, R18, 0x70, RZ ;  /* 0x0000007012037824 */ /* 0x000fe200078e02ff */
[----:B------:R-:W-:Y:S01]  /*03b0*/  SHF.R.S32.HI R9, RZ, 0x1f, R2 ;  /* 0x0000001fff097819 */ /* 0x000fe20000011402 */
[----:B------:R-:W-:Y:S01]  /*03c0*/  IMAD.IADD R4, R19, 0x1, -R4 ;  /* 0x0000000113047824 */ /* 0x000fe200078e0a04 */
[----:B------:R-:W-:Y:S01]  /*03d0*/  LOP3.LUT R5, R0, 0xfffffff8, RZ, 0xc0, !PT ;  /* 0xfffffff800057812 */ /* 0x000fe200078ec0ff */
[----:B------:R-:W-:Y:S01]  /*03e0*/  IMAD.MOV.U32 R22, RZ, RZ, RZ ;  /* 0x000000ffff167224 */ /* 0x000fe200078e00ff */
[----:B------:R-:W-:Y:S01]  /*03f0*/  IABS R27, c[0x0][0x1d4] ;  /* 0x00007500001b7a13 */ /* 0x000fe20000000000 */
[----:B------:R-:W-:Y:S01]  /*0400*/  IMAD.SHL.U32 R35, R4, 0x4, RZ ;  /* 0x0000000404237824 */ /* 0x000fe200078e00ff */
[----:B------:R-:W-:Y:S01]  /*0410*/  @P3 LEA R10, P4, R2, c[0x0][0x1f8], 0x2 ;  /* 0x00007e00020a3a11 */ /* 0x000fe200078810ff */
[----:B------:R-:W-:Y:S01]  /*0420*/  IMAD.IADD R34, R152, 0x1, R5 ;  /* 0x0000000198227824 */ /* 0x000fe200078e0205 */
[----:B------:R-:W-:Y:S01]  /*0430*/  ISETP.EQ.U32.AND P1, PT, RZ, c[0x0][0x170], PT ;  /* 0x00005c00ff007a0c */ /* 0x000fe20003f22070 */
[----:B------:R-:W-:Y:S01]  /*0440*/  @!P0 IMAD.MOV.U32 R4, RZ, RZ, 0x2 ;  /* 0x00000002ff048424 */ /* 0x000fe200078e00ff */
[----:B------:R-:W-:Y:S01]  /*0450*/  @P3 LEA.HI.X R11, R2, c[0x0][0x1fc], R9, 0x2, P4 ;  /* 0x00007f00020b3a11 */ /* 0x000fe200020f1409 */
[----:B------:R-:W-:Y:S01]  /*0460*/  @P2 IMAD.MOV.U32 R9, RZ, RZ, 0x2 ;  /* 0x00000002ff092424 */ /* 0x000fe200078e00ff */
[----:B------:R-:W0:Y:S01]  /*0470*/  I2F.RP R0, R27 ;  /* 0x0000001b00007306 */ /* 0x000e220000209400 */
[----:B------:R-:W-:Y:S01]  /*0480*/  ISETP.EQ.OR.EX P1, PT, RZ, c[0x0][0x174], P0, P1 ;  /* 0x00005d00ff007a0c */ /* 0x000fe20000722710 */
[----:B------:R-:W-:Y:S01]  /*0490*/  IMAD.IADD R15, R3, 0x1, R14 ;  /* 0x00000001030f7824 */ /* 0x000fe200078e020e */
[----:B------:R-:W-:Y:S01]  /*04a0*/  CS2R R20, SRZ ;  /* 0x0000000000147805 */ /* 0x000fe2000001ff00 */
[----:B------:R2:W5:Y:S10]  /*04b0*/  @P3 LDG.E R22, [R10.64] ;  /* 0x000000240a163981 */ /* 0x000574000c1e1900 */
[----:B-1----:R-:W-:Y:S01]  /*04c0*/  @!P1 IMAD.MOV.U32 R6, RZ, RZ, 0x2 ;  /* 0x00000002ff069424 */ /* 0x002fe200078e00ff */
[----:B0-----:R-:W0:Y:S01]  /*04d0*/  MUFU.RCP R0, R0 ;  /* 0x0000000000007308 */ /* 0x001e220000001000 */
[----:B----4-:R-:W-:-:S05]  /*04e0*/  IADD3 R25, R16, -0x1, RZ ;  /* 0xffffffff10197810 */ /* 0x010fca0007ffe0ff */
[----:B------:R-:W-:Y:S02]  /*04f0*/  @!P0 IMAD R5, R25, 0x8, R35 ;  /* 0x0000000819058824 */ /* 0x000fe400078e0223 */
[----:B------:R-:W-:Y:S02]  /*0500*/  @P2 IMAD R7, R17, c[0x0][0x1d8], R18 ;  /* 0x0000760011072a24 */ /* 0x000fe400078e0212 */
[----:B------:R-:W-:Y:S02]  /*0510*/  @!P0 IMAD R5, R34, c[0x0][0x1d4], R5 ;  /* 0x0000750022058a24 */ /* 0x000fe400078e0205 */
[----:B------:R-:W-:Y:S02]  /*0520*/  @P2 IMAD R8, R7, 0x70, R14 ;  /* 0x0000007007082824 */ /* 0x000fe400078e020e */
[----:B------:R-:W-:-:S04]  /*0530*/  @!P0 IMAD.WIDE R4, R5, R4, c[0x0][0x198] ;  /* 0x0000660005048625 */ /* 0x000fc800078e0204 */
[----:B------:R-:W-:Y:S01]  /*0540*/  @P2 IMAD.WIDE R8, R8, R9, c[0x0][0x230] ;  /* 0x00008c0008082625 */ /* 0x000fe200078e0209 */
[----:B------:R1:W5:Y:S01]  /*0550*/  @!P0 LDG.E.64 R28, [R4.64] ;  /* 0x00000024041c8981 */ /* 0x000362000c1e1b00 */
[----:B0-----:R-:W-:Y:S02]  /*0560*/  IADD3 R12, R0, 0xffffffe, RZ ;  /* 0x0ffffffe000c7810 */ /* 0x001fe40007ffe0ff */
[----:B------:R-:W-:Y:S01]  /*0570*/  @!P1 IMAD.WIDE R6, R15, R6, c[0x0][0x170] ;  /* 0x00005c000f069625 */ /* 0x000fe200078e0206 */
[----:B------:R1:W5:Y:S01]  /*0580*/  @P2 LDG.E.64 R36, [R8.64] ;  /* 0x0000002408242981 */ /* 0x000362000c1e1b00 */
[----:B------:R0:W2:Y:S03]  /*0590*/  F2I.FTZ.U32.TRUNC.NTZ R13, R12 ;  /* 0x0000000c000d7305 */ /* 0x0000a6000021f000 */
[----:B------:R3:W5:Y:S01]  /*05a0*/  @!P1 LDG.E.64 R20, [R6.64] ;  /* 0x0000002406149981 */ /* 0x000762000c1e1b00 */
[----:B------:R-:W-:Y:S01]  /*05b0*/  IABS R24, R25 ;  /* 0x0000001900187213 */ /* 0x000fe20000000000 */
[----:B0-----:R-:W-:-:S02]  /*05c0*/  IMAD.MOV.U32 R12, RZ, RZ, RZ ;  /* 0x000000ffff0c7224 */ /* 0x001fc400078e00ff */
[----:B--2---:R-:W-:-:S04]  /*05d0*/  IMAD.MOV R10, RZ, RZ, -R13 ;  /* 0x000000ffff0a7224 */ /* 0x004fc800078e0a0d */
[----:B---3--:R-:W-:-:S04]  /*05e0*/  IMAD R7, R10, R27, RZ ;  /* 0x0000001b0a077224 */ /* 0x008fc800078e02ff */
[----:B------:R-:W-:-:S06]  /*05f0*/  IMAD.HI.U32 R13, R13, R7, R12 ;  /* 0x000000070d0d7227 */ /* 0x000fcc00078e000c */
[----:B------:R-:W-:-:S04]  /*0600*/  IMAD.HI.U32 R13, R13, R24, RZ ;  /* 0x000000180d0d7227 */ /* 0x000fc800078e00ff */
[----:B------:R-:W-:-:S04]  /*0610*/  IMAD.MOV R13, RZ, RZ, -R13 ;  /* 0x000000ffff0d7224 */ /* 0x000fc800078e0a0d */
[----:B------:R-:W-:-:S05]  /*0620*/  IMAD R24, R27, R13, R24 ;  /* 0x0000000d1b187224 */ /* 0x000fca00078e0218 */
[----:B------:R-:W-:-:S13]  /*0630*/  ISETP.GT.U32.AND P1, PT, R27, R24, PT ;  /* 0x000000181b00720c */ /* 0x000fda0003f24070 */
[----:B------:R-:W-:-:S05]  /*0640*/  @!P1 IMAD.IADD R24, R24, 0x1, -R27 ;  /* 0x0000000118189824 */ /* 0x000fca00078e0a1b */
[----:B------:R-:W-:Y:S01]  /*0650*/  ISETP.GT.U32.AND P1, PT, R27, R24, PT ;  /* 0x000000181b00720c */ /* 0x000fe20003f24070 */
[----:B------:R-:W-:Y:S01]  /*0660*/  IMAD R3, R2, c[0x0][0x1c8], R3 ;  /* 0x0000720002037a24 */ /* 0x000fe200078e0203 */
[----:B------:R-:W-:Y:S01]  /*0670*/  ISETP.NE.AND P3, PT, RZ, c[0x0][0x1c8], PT ;  /* 0x00007200ff007a0c */ /* 0x000fe20003f65270 */
[----:B------:R-:W-:Y:S01]  /*0680*/  BSSY B0, `(.L_x_1) ;  /* 0x0000022000007945 */ /* 0x000fe20003800000 */
[----:B------:R-:W-:Y:S01]  /*0690*/  ISETP.NE.AND P5, PT, RZ, c[0x0][0x1ec], PT ;  /* 0x00007b00ff007a0c */ /* 0x000fe20003fa5270 */
[----:B------:R-:W-:Y:S01]  /*06a0*/  CS2R R32, SRZ ;  /* 0x0000000000207805 */ /* 0x000fe2000001ff00 */
[----:B------:R-:W-:Y:S02]  /*06b0*/  SEL R3, R152, R3, !P3 ;  /* 0x0000000398037207 */ /* 0x000fe40005800000 */
[----:B------:R-:W-:-:S05]  /*06c0*/  ISETP.GE.AND P3, PT, R25, RZ, PT ;  /* 0x000000ff1900720c */ /* 0x000fca0003f66270 */
[----:B------:R-:W-:Y:S01]  /*06d0*/  @!P1 IMAD.IADD R24, R24, 0x1, -R27 ;  /* 0x0000000118189824 */ /* 0x000fe200078e0a1b */
[----:B------:R-:W-:Y:S01]  /*06e0*/  ISETP.NE.AND P1, PT, RZ, c[0x0][0x1d4], PT ;  /* 0x00007500ff007a0c */ /* 0x000fe20003f25270 */
[----:B------:R-:W-:Y:S07]  /*06f0*/  @P0 BRA `(.L_x_2) ;  /* 0x000001a000000947 */ /* 0x000fee0003800000 */
[----:B-1----:R-:W-:Y:S02]  /*0700*/  IMAD.MOV.U32 R4, RZ, RZ, 0x2 ;  /* 0x00000002ff047424 */ /* 0x002fe400078e00ff */
[----:B------:R-:W-:-:S03]  /*0710*/  IMAD.IADD R3, R3, 0x1, R14 ;  /* 0x0000000103037824 */ /* 0x000fc600078e020e */
[----:B------:R-:W-:-:S13]  /*0720*/  ISETP.NE.AND P4, PT, R4, c[0x0][0x258], PT ;  /* 0x0000960004007a0c */ /* 0x000fda0003f85270 */
[----:B------:R-:W-:-:S05]  /*0730*/  @P4 IMAD.WIDE R4, R3, R4, c[0x0][0x168] ;  /* 0x00005a0003044625 */ /* 0x000fca00078e0204 */
[----:B------:R0:W5:Y:S01]  /*0740*/  @P4 LDG.E.64 R32, [R4.64] ;  /* 0x0000002404204981 */ /* 0x000162000c1e1b00 */
[----:B------:R-:W-:Y:S05]  /*0750*/  @P4 BRA `(.L_x_2) ;  /* 0x0000014000004947 */ /* 0x000fea0003800000 */
[----:B------:R-:W-:-:S04]  /*0760*/  IADD3 R6, P4, R3, c[0x0][0x168], RZ ;  /* 0x00005a0003067a10 */ /* 0x000fc80007f9e0ff */
[----:B------:R-:W-:-:S05]  /*0770*/  LEA.HI.X.SX32 R7, R3, c[0x0][0x16c], 0x1, P4 ;  /* 0x00005b0003077a11 */ /* 0x000fca00020f0eff */
[----:B------:R-:W2:Y:S01]  /*0780*/  LDG.E R6, [R6.64] ;  /* 0x0000002406067981 */ /* 0x000ea2000c1e1900 */
[----:B0-----:R-:W-:Y:S02]  /*0790*/  IMAD.MOV.U32 R4, RZ, RZ, c[0x0][0x248] ;  /* 0x00009200ff047624 */ /* 0x001fe400078e00ff */
[----:B------:R-:W-:-:S05]  /*07a0*/  IMAD.MOV.U32 R5, RZ, RZ, c[0x0][0x24c] ;  /* 0x00009300ff057624 */ /* 0x000fca00078e00ff */
[----:B------:R-:W3:Y:S01]  /*07b0*/  LDG.E R4, [R4.64] ;  /* 0x0000002404047981 */ /* 0x000ee2000c1e1900 */
[----:B--2---:R-:W-:Y:S01]  /*07c0*/  PRMT R0, R6, 0x9910, RZ ;  /* 0x0000991006007816 */ /* 0x004fe200000000ff */
[----:B------:R-:W3:Y:S01]  /*07d0*/  I2F.S8 R9, R6 ;  /* 0x0000000600097306 */ /* 0x000ee20000001400 */
[--C-:B------:R-:W-:Y:S02]  /*07e0*/  SHF.R.U32.HI R3, RZ, 0x10, R6.reuse ;  /* 0x00000010ff037819 */ /* 0x100fe40000011606 */
[----:B------:R-:W-:Y:S02]  /*07f0*/  SHF.R.U32.HI R8, RZ, 0x18, R6 ;  /* 0x00000018ff087819 */ /* 0x000fe40000011606 */
[----:B------:R-:W-:-:S03]  /*0800*/  SHF.R.S32.HI R0, RZ, 0x8, R0 ;  /* 0x00000008ff007819 */ /* 0x000fc60000011400 */
[----:B------:R-:W0:Y:S08]  /*0810*/  I2F.S8 R3, R3 ;  /* 0x0000000300037306 */ /* 0x000e300000001400 */
[----:B------:R-:W1:Y:S01]  /*0820*/  I2F.S8 R8, R8 ;  /* 0x0000000800087306 */ /* 0x000e620000001400 */
[----:B---3--:R-:W-:-:S07]  /*0830*/  FMUL.FTZ R9, R9, R4 ;  /* 0x0000000409097220 */ /* 0x008fce0000410000 */
[----:B------:R-:W2:Y:S01]  /*0840*/  I2F.S16 R0, R0 ;  /* 0x0000000000007306 */ /* 0x000ea20000101400 */
[-C--:B0----5:R-:W-:Y:S02]  /*0850*/  FMUL.FTZ R33, R3, R4.reuse ;  /* 0x0000000403217220 */ /* 0x0a1fe40000410000 */
[----:B-1----:R-:W-:-:S05]  /*0860*/  FMUL.FTZ R6, R8, R4 ;  /* 0x0000000408067220 */ /* 0x002fca0000410000 */
[----:B------:R-:W-:Y:S01]  /*0870*/  F2FP.PACK_AB R33, R6, R33 ;  /* 0x000000210621723e */ /* 0x000fe200000000ff */
[----:B--2---:R-:W-:-:S05]  /*0880*/  FMUL.FTZ R32, R0, R4 ;  /* 0x0000000400207220 */ /* 0x004fca0000410000 */
[----:B------:R-:W-:Y:S02]  /*0890*/  F2FP.PACK_AB R32, R32, R9 ;  /* 0x000000092020723e */ /* 0x000fe400000000ff */
.L_x_2:
[----:B-1----:R-:W-:Y:S05]  /*08a0*/  BSYNC B0 ;  /* 0x0000000000007941 */ /* 0x002fea0003800000 */
.L_x_1:
[----:B------:R-:W-:Y:S01]  /*08b0*/  CS2R R30, SRZ ;  /* 0x00000000001e7805 */ /* 0x000fe2000001ff00 */
[----:B------:R-:W-:Y:S05]  /*08c0*/  @P5 BRA `(.L_x_3) ;  /* 0x0000009000005947 */ /* 0x000fea0003800000 */
[----:B------:R-:W-:Y:S01]  /*08d0*/  ISETP.EQ.U32.AND P4, PT, RZ, c[0x0][0x180], PT ;  /* 0x00006000ff007a0c */ /* 0x000fe20003f82070 */
[----:B------:R-:W-:Y:S01]  /*08e0*/  BSSY B0, `(.L_x_3) ;  /* 0x0000007000007945 */ /* 0x000fe20003800000 */
[----:B------:R-:W-:Y:S02]  /*08f0*/  CS2R R30, SRZ ;  /* 0x00000000001e7805 */ /* 0x000fe4000001ff00 */
[----:B------:R-:W-:-:S13]  /*0900*/  ISETP.EQ.OR.EX P0, PT, RZ, c[0x0][0x184], P0, P4 ;  /* 0x00006100ff007a0c */ /* 0x000fda0000702740 */
[----:B------:R-:W-:Y:S05]  /*0910*/  @P0 BRA `(.L_x_4) ;  /* 0x0000003000000947 */ /* 0x000fea0003800000 */
[----:B------:R-:W-:-:S04]  /*0920*/  IMAD.MOV.U32 R30, RZ, RZ, 0x2 ;  /* 0x00000002ff1e7424 */ /* 0x000fc800078e00ff */
[----:B------:R-:W-:-:S06]  /*0930*/  IMAD.WIDE R30, R15, R30, c[0x0][0x180] ;  /* 0x000060000f1e7625 */ /* 0x000fcc00078e021e */
[----:B------:R-:W5:Y:S02]  /*0940*/  LDG.E.64 R30, [R30.64] ;  /* 0x000000241e1e7981 */ /* 0x000f64000c1e1b00 */
.L_x_4:
[----:B------:R-:W-:Y:S05]  /*0950*/  BSYNC B0 ;  /* 0x0000000000007941 */ /* 0x000fea0003800000 */
.L_x_3:
[----:B------:R-:W-:Y:S01]  /*0960*/  @!P3 IMAD.MOV R24, RZ, RZ, -R24 ;  /* 0x000000ffff18b224 */ /* 0x000fe200078e0a18 */
[----:B------:R-:W-:Y:S01]  /*0970*/  ULDC.U8 UR4, c[0x0][0x1e4] ;  /* 0x0000790000047ab9 */ /* 0x000fe20000000000 */
[----:B------:R-:W-:Y:S01]  /*0980*/  @!P1 LOP3.LUT R24, RZ, c[0x0][0x1d4], RZ, 0x33, !PT ;  /* 0x00007500ff189a12 */ /* 0x000fe200078e33ff */
[----:B-----5:R-:W-:Y:S01]  /*0990*/  @!P5 HFMA2.MMA R28, R28, 1, 1, R30 ;  /* 0x3c003c001c1cd835 */ /* 0x020fe2000000001e */
[----:B------:R-:W-:Y:S01]  /*09a0*/  ISETP.LT.AND P3, PT, RZ, c[0x0][0x1e0], PT ;  /* 0x00007800ff007a0c */ /* 0x000fe20003f61270 */
[----:B------:R-:W-:Y:S01]  /*09b0*/  @!P5 HADD2 R29, R29, R31 ;  /* 0x0000001f1d1dd230 */ /* 0x000fe20000000000 */
[----:B------:R-:W-:Y:S01]  /*09c0*/  ISETP.NE.AND P1, PT, RZ, UR4, PT ;  /* 0x00000004ff007c0c */ /* 0x000fe2000bf25270 */
[----:B------:R-:W-:Y:S01]  /*09d0*/  HFMA2.MMA R32, R32, 1, 1, R20 ;  /* 0x3c003c0020207835 */ /* 0x000fe20000000014 */
[----:B------:R-:W-:Y:S01]  /*09e0*/  ISETP.GE.AND P0, PT, R19, 0x20, PT ;  /* 0x000000201300780c */ /* 0x000fe20003f06270 */
[----:B------:R-:W-:Y:S01]  /*09f0*/  HADD2 R33, R33, R21 ;  /* 0x0000001521217230 */ /* 0x000fe20000000000 */
[----:B------:R-:W-:Y:S01]  /*0a00*/  IMAD R89, R38, c[0x0][0x1d8], RZ ;  /* 0x0000760026597a24 */ /* 0x000fe200078e02ff */
[----:B------:R-:W-:-:S02]  /*0a10*/  @P2 HFMA2.MMA R29, R29, R37, -RZ ;  /* 0x000000251d1d2235 */ /* 0x000fc400001000ff */
[----:B------:R-:W-:-:S06]  /*0a20*/  @P2 HMUL2 R28, R28, R36 ;  /* 0x000000241c1c2232 */ /* 0x000fcc0000000000 */
[----:B------:R-:W-:Y:S05]  /*0a30*/  @!P1 BRA P3, `(.L_x_5) ;  /* 0x00000cf000009947 */ /* 0x000fea0001800000 */
[----:B------:R-:W-:-:S05]  /*0a40*/  IMAD.MOV.U32 R0, RZ, RZ, c[0x0][0x1e0] ;  /* 0x00007800ff007624 */ /* 0x000fca00078e00ff */
[----:B------:R-:W-:-:S13]  /*0a50*/  ISETP.LT.OR P1, PT, R0, 0x1, !P1 ;  /* 0x000000010000780c */ /* 0x000fda0004f21670 */
[----:B------:R-:W-:Y:S05]  /*0a60*/  @P1 BRA `(.L_x_6) ;  /* 0x0000128000001947 */ /* 0x000fea0003800000 */
[----:B------:R-:W-:Y:S02]  /*0a70*/  LEA.HI R0, R0, c[0x0][0x1e0], RZ, 0x1 ;  /* 0x0000780000007a11 */ /* 0x000fe400078f08ff */
[----:B------:R-:W-:Y:S02]  /*0a80*/  IABS R8, R14 ;  /* 0x0000000e00087213 */ /* 0x000fe40000000000 */
[----:B------:R-:W-:-:S04]  /*0a90*/  SHF.R.S32.HI R37, RZ, 0x1, R0 ;  /* 0x00000001ff257819 */ /* 0x000fc80000011400 */
[-C--:B------:R-:W-:Y:S02]  /*0aa0*/  IABS R3, R37.reuse ;  /* 0x0000002500037213 */ /* 0x080fe40000000000 */
[----:B------:R-:W-:Y:S02]  /*0ab0*/  IABS R9, R37 ;  /* 0x0000002500097213 */ /* 0x000fe40000000000 */
[----:B------:R-:W1:Y:S08]  /*0ac0*/  I2F.RP R0, R3 ;  /* 0x0000000300007306 */ /* 0x000e700000209400 */
[----:B-1----:R-:W1:Y:S02]  /*0ad0*/  MUFU.RCP R0, R0 ;  /* 0x0000000000007308 */ /* 0x002e640000001000 */
[----:B01----:R-:W-:Y:S01]  /*0ae0*/  IADD3 R4, R0, 0xffffffe, RZ ;  /* 0x0ffffffe00047810 */ /* 0x003fe20007ffe0ff */
[----:B------:R-:W-:-:S05]  /*0af0*/  IMAD.MOV R0, RZ, RZ, -R9 ;  /* 0x000000ffff007224 */ /* 0x000fca00078e0a09 */
[----:B------:R0:W1:Y:S02]  /*0b00*/  F2I.FTZ.U32.TRUNC.NTZ R5, R4 ;  /* 0x0000000400057305 */ /* 0x000064000021f000 */
[----:B0-----:R-:W-:Y:S02]  /*0b10*/  IMAD.MOV.U32 R4, RZ, RZ, RZ ;  /* 0x000000ffff047224 */ /* 0x001fe400078e00ff */
[----:B-1----:R-:W-:-:S04]  /*0b20*/  IMAD.MOV R6, RZ, RZ, -R5 ;  /* 0x000000ffff067224 */ /* 0x002fc800078e0a05 */
[----:B------:R-:W-:Y:S02]  /*0b30*/  IMAD R7, R6, R3, RZ ;  /* 0x0000000306077224 */ /* 0x000fe400078e02ff */
[----:B------:R-:W-:Y:S02]  /*0b40*/  IMAD.MOV.U32 R6, RZ, RZ, R8 ;  /* 0x000000ffff067224 */ /* 0x000fe400078e0008 */
[----:B------:R-:W-:-:S06]  /*0b50*/  IMAD.HI.U32 R5, R5, R7, R4 ;  /* 0x0000000705057227 */ /* 0x000fcc00078e0004 */
[----:B------:R-:W-:-:S04]  /*0b60*/  IMAD.HI.U32 R5, R5, R6, RZ ;  /* 0x0000000605057227 */ /* 0x000fc800078e00ff */
[----:B------:R-:W-:-:S05]  /*0b70*/  IMAD R0, R5, R0, R6 ;  /* 0x0000000005007224 */ /* 0x000fca00078e0206 */
[----:B------:R-:W-:-:S13]  /*0b80*/  ISETP.GT.U32.AND P3, PT, R3, R0, PT ;  /* 0x000000000300720c */ /* 0x000fda0003f64070 */
[----:B------:R-:W-:Y:S01]  /*0b90*/  @!P3 IMAD.IADD R0, R0, 0x1, -R3 ;  /* 0x000000010000b824 */ /* 0x000fe200078e0a03 */
[----:B------:R-:W-:Y:S02]  /*0ba0*/  @!P3 IADD3 R5, R5, 0x1, RZ ;  /* 0x000000010505b810 */ /* 0x000fe40007ffe0ff */
[----:B------:R-:W-:Y:S02]  /*0bb0*/  ISETP.NE.AND P3, PT, R37, RZ, PT ;  /* 0x000000ff2500720c */ /* 0x000fe40003f65270 */
[----:B------:R-:W-:Y:S02]  /*0bc0*/  ISETP.GE.U32.AND P1, PT, R0, R3, PT ;  /* 0x000000030000720c */ /* 0x000fe40003f26070 */
[----:B------:R-:W-:-:S04]  /*0bd0*/  LOP3.LUT R0, R14, R37, RZ, 0x3c, !PT ;  /* 0x000000250e007212 */ /* 0x000fc800078e3cff */
[----:B------:R-:W-:-:S07]  /*0be0*/  ISETP.GE.AND P2, PT, R0, RZ, PT ;  /* 0x000000ff0000720c */ /* 0x000fce0003f46270 */
[----:B------:R-:W-:Y:S02]  /*0bf0*/  @P1 IADD3 R5, R5, 0x1, RZ ;  /* 0x0000000105051810 */ /* 0x000fe40007ffe0ff */
[----:B------:R-:W-:Y:S02]  /*0c00*/  ISETP.LT.AND P1, PT, R14, c[0x0][0x1e0], !P0 ;  /* 0x000078000e007a0c */ /* 0x000fe40004721270 */
[----:B------:R-:W-:Y:S01]  /*0c10*/  LOP3.LUT P0, RZ, R37, 0x3, RZ, 0xc0, !PT ;  /* 0x0000000325ff7812 */ /* 0x000fe2000780c0ff */
[----:B------:R-:W-:Y:S01]  /*0c20*/  IMAD.MOV.U32 R36, RZ, RZ, R5 ;  /* 0x000000ffff247224 */ /* 0x000fe200078e0005 */
[----:B------:R-:W-:-:S03]  /*0c30*/  P2R R39, PR, RZ, 0x2 ;  /* 0x00000002ff277803 */ /* 0x000fc60000000000 */
[----:B------:R-:W-:Y:S01]  /*0c40*/  @!P2 IMAD.MOV R36, RZ, RZ, -R36 ;  /* 0x000000ffff24a224 */ /* 0x000fe200078e0a24 */
[----:B------:R-:W-:-:S05]  /*0c50*/  @!P3 LOP3.LUT R36, RZ, R37, RZ, 0x33, !PT ;  /* 0x00000025ff24b212 */ /* 0x000fca00078e33ff */
[----:B------:R-:W-:-:S04]  /*0c60*/  IMAD.MOV R0, RZ, RZ, -R36 ;  /* 0x000000ffff007224 */ /* 0x000fc800078e0a24 */
[----:B------:R-:W-:Y:S01]  /*0c70*/  IMAD R38, R37, R0, R14 ;  /* 0x0000000025267224 */ /* 0x000fe200078e020e */
[----:B------:R-:W-:Y:S05]  /*0c80*/  @!P0 BRA `(.L_x_7) ;  /* 0x0000013000008947 */ /* 0x000fea0003800000 */
[----:B------:R-:W-:Y:S01]  /*0c90*/  MOV R0, 0x0 ;  /* 0x0000000000007802 */ /* 0x000fe20000000f00 */
[----:B------:R-:W-:Y:S02]  /*0ca0*/  IMAD.MOV.U32 R4, RZ, RZ, c[0x4][0xc8] ;  /* 0x01003200ff047624 */ /* 0x000fe400078e00ff */
[----:B------:R-:W-:Y:S01]  /*0cb0*/  IMAD.MOV.U32 R5, RZ, RZ, c[0x4][0xcc] ;  /* 0x01003300ff057624 */ /* 0x000fe200078e00ff */
[----:B------:R0:W1:Y:S01]  /*0cc0*/  LDC.64 R14, c[0x4][R0] ;  /* 0x01000000000e7b82 */ /* 0x0000620000000a00 */
[----:B------:R-:W-:Y:S02]  /*0cd0*/  IMAD.MOV.U32 R6, RZ, RZ, c[0x4][0xd0] ;  /* 0x01003400ff067624 */ /* 0x000fe400078e00ff */
[----:B------:R-:W-:Y:S02]  /*0ce0*/  IMAD.MOV.U32 R7, RZ, RZ, c[0x4][0xd4] ;  /* 0x01003500ff077624 */ /* 0x000fe400078e00ff */
[----:B------:R-:W-:-:S02]  /*0cf0*/  IMAD.MOV.U32 R8, RZ, RZ, 0x53f ;  /* 0x0000053fff087424 */ /* 0x000fc400078e00ff */
[----:B------:R-:W-:Y:S02]  /*0d00*/  IMAD.MOV.U32 R10, RZ, RZ, c[0x4][0xc0] ;  /* 0x01003000ff0a7624 */ /* 0x000fe400078e00ff */
[----:B------:R-:W-:Y:S02]  /*0d10*/  IMAD.MOV.U32 R11, RZ, RZ, c[0x4][0xc4] ;  /* 0x01003100ff0b7624 */ /* 0x000fe400078e00ff */
[----:B------:R-:W-:Y:S02]  /*0d20*/  IMAD.MOV.U32 R12, RZ, RZ, 0x1 ;  /* 0x00000001ff0c7424 */ /* 0x000fe400078e00ff */
[----:B------:R-:W-:Y:S02]  /*0d30*/  IMAD.MOV.U32 R13, RZ, RZ, RZ ;  /* 0x000000ffff0d7224 */ /* 0x000fe400078e00ff */
[----:B0-----:R-:W-:Y:S01]  /*0d40*/  LEPC R20 ;  /* 0x000000000014734e */ /* 0x001fe20000000000 */
[----:B------:R-:W-:Y:S02]  /*0d50*/  MOV R3, 0xdc0 ;  /* 0x00000dc000037802 */ /* 0x000fe40000000f00 */
[----:B------:R-:W-:Y:S02]  /*0d60*/  MOV R0, 0xd40 ;  /* 0x00000d4000007802 */ /* 0x000fe40000000f00 */
[----:B------:R-:W-:-:S02]  /*0d70*/  MOV R9, 0x0 ;  /* 0x0000000000097802 */ /* 0x000fc40000000f00 */
[----:B------:R-:W-:Y:S02]  /*0d80*/  MOV R27, 0x0 ;  /* 0x00000000001b7802 */ /* 0x000fe40000000f00 */
[----:B------:R-:W-:-:S04]  /*0d90*/  IADD3 R20, P0, P1, -R0, R3, R20 ;  /* 0x0000000300147210 */ /* 0x000fc8000791e114 */
[----:B------:R-:W-:-:S04]  /*0da0*/  IADD3.X R21, ~R27, R9, R21, P0, P1 ;  /* 0x000000091b157210 */ /* 0x000fc800007e2515 */
[----:B-1----:R-:W-:Y:S05]  /*0db0*/  CALL.ABS.NOINC R14 ;  /* 0x000000000e007343 */ /* 0x002fea0003c00000 */
.L_x_7:
[----:B------:R-:W-:Y:S01]  /*0dc0*/  ISETP.NE.AND P6, PT, R39, RZ, PT ;  /* 0x000000ff2700720c */ /* 0x000fe20003fc5270 */
[----:B------:R-:W-:Y:S02]  /*0dd0*/  IMAD R0, R37, R36, R38 ;  /* 0x0000002425007224 */ /* 0x000fe400078e0226 */
[----:B------:R-:W-:-:S03]  /*0de0*/  IMAD.MOV.U32 R4, RZ, RZ, c[0x0][0x1e0] ;  /* 0x00007800ff047624 */ /* 0x000fc600078e00ff */
[----:B------:R-:W-:-:S05]  /*0df0*/  LEA R13, R0, 0x240, 0x1 ;  /* 0x00000240000d7811 */ /* 0x000fca00078e08ff */
[----:B------:R-:W-:Y:S02]  /*0e00*/  IMAD R14, R4, 0x2, R13 ;  /* 0x00000002040e7824 */ /* 0x000fe400078e020d */
[----:B------:R-:W-:Y:S05]  /*0e10*/  @!P6 BRA `(.L_x_8) ;  /* 0x000000300000e947 */ /* 0x000fea0003800000 */
[----:B------:R-:W-:Y:S01]  /*0e20*/  ISETP.NE.AND P5, PT, RZ, c[0x0][0x1ec], PT ;  /* 0x00007b00ff007a0c */ /* 0x000fe20003fa5270 */
[----:B------:R0:W-:-:S12]  /*0e30*/  STS.64 [R13], R32 ;  /* 0x000000200d007388 */ /* 0x0001d80000000a00 */
[----:B------:R0:W-:Y:S02]  /*0e40*/  @!P5 STS.64 [R14], R28 ;  /* 0x0000001c0e00d388 */ /* 0x0001e40000000a00 */
.L_x_8:
[----:B------:R-:W-:Y:S01]  /*0e50*/  WARPSYNC 0xffffffff ;  /* 0xffffffff00007948 */ /* 0x000fe20003800000 */
[----:B------:R-:W-:Y:S06]  /*0e60*/  BAR.SYNC.DEFER_BLOCKING 0x0 ;  /* 0x0000000000007b1d */ /* 0x000fec0000010000 */
[----:B------:R-:W-:Y:S05]  /*0e70*/  @!P6 BRA.U `(.L_x_9) ;  /* 0x000008210000e947 */ /* 0x000fea0003800000 */
[----:B------:R-:W-:Y:S01]  /*0e80*/  SHF.R.S32.HI R0, RZ, 0x1f, R4 ;  /* 0x0000001fff007819 */ /* 0x000fe20000011404 */
[----:B------:R-:W-:Y:S01]  /*0e90*/  BSSY B0, `(.L_x_9) ;  /* 0x0000080000007945 */ /* 0x000fe20003800000 */
[----:B------:R-:W-:Y:S02]  /*0ea0*/  LEA.HI R3, R38, R38, RZ, 0x1 ;  /* 0x0000002626037211 */ /* 0x000fe400078f08ff */
[----:B------:R-:W-:-:S02]  /*0eb0*/  LEA.HI R0, R0, c[0x0][0x1e0], RZ, 0x2 ;  /* 0x0000780000007a11 */ /* 0x000fc400078f10ff */
[----:B------:R-:W-:Y:S02]  /*0ec0*/  SHF.R.S32.HI R3, RZ, 0x1, R3 ;  /* 0x00000001ff037819 */ /* 0x000fe40000011403 */
[----:B------:R-:W-:-:S05]  /*0ed0*/  SHF.R.S32.HI R0, RZ, 0x2, R0 ;  /* 0x00000002ff007819 */ /* 0x000fca0000011400 */
[----:B------:R-:W-:Y:S01]  /*0ee0*/  IMAD R3, R36, R0, R3 ;  /* 0x0000000024037224 */ /* 0x000fe200078e0203 */
[----:B------:R-:W-:Y:S05]  /*0ef0*/  @!P6 BRA `(.L_x_10) ;  /* 0x000007900000e947 */ /* 0x000fea0003800000 */
[C---:B------:R-:W-:Y:S01]  /*0f00*/  LEA R15, R3.reuse, 0x240, 0x1 ;  /* 0x00000240030f7811 */ /* 0x040fe200078e08ff */
[----:B------:R-:W-:Y:S01]  /*0f10*/  IMAD.SHL.U32 R0, R3, 0x2, RZ ;  /* 0x0000000203007824 */ /* 0x000fe200078e00ff */
[----:B------:R-:W-:Y:S01]  /*0f20*/  ISETP.NE.AND P0, PT, RZ, c[0x0][0x1ec], PT ;  /* 0x00007b00ff007a0c */ /* 0x000fe20003f05270 */
[----:B------:R-:W-:Y:S02]  /*0f30*/  BSSY B1, `(.L_x_11) ;  /* 0x0000071000017945 */ /* 0x000fe40003800000 */
[----:B------:R-:W-:Y:S02]  /*0f40*/  IMAD R20, R37, 0x2, R15 ;  /* 0x0000000225147824 */ /* 0x000fe400078e020f */
[----:B------:R-:W-:Y:S04]  /*0f50*/  LDS R0, [R0+0x240] ;  /* 0x0002400000007984 */ /* 0x000fe80000000800 */
[----:B0-----:R-:W0:Y:S02]  /*0f60*/  LDS R33, [R20] ;  /* 0x0000000014217984 */ /* 0x001e240000000800 */
[----:B0-----:R-:W-:-:S02]  /*0f70*/  PRMT R32, R0, 0x5410, R33 ;  /* 0x0000541000207816 */ /* 0x001fc40000000021 */
[----:B------:R-:W-:Y:S01]  /*0f80*/  PRMT R33, R0, 0x7632, R33 ;  /* 0x0000763200217816 */ /* 0x000fe20000000021 */
[----:B------:R-:W-:Y:S05]  /*0f90*/  @!P0 BRA `(.L_x_12) ;  /* 0x0000028000008947 */ /* 0x000fea0003800000 */
[----:B------:R-:W-:-:S05]  /*0fa0*/  LEA.HI R0, R3, R3, RZ, 0x1 ;  /* 0x0000000303007211 */ /* 0x000fca00078f08ff */
[----:B------:R-:W-:-:S05]  /*0fb0*/  IMAD.SHL.U32 R0, R0, 0x2, RZ ;  /* 0x0000000200007824 */ /* 0x000fca00078e00ff */
[----:B------:R-:W-:-:S04]  /*0fc0*/  LOP3.LUT R10, R0, 0xfffffffc, RZ, 0xc0, !PT ;  /* 0xfffffffc000a7812 */ /* 0x000fc800078ec0ff */
[----:B------:R-:W-:-:S13]  /*0fd0*/  ISETP.GE.AND P0, PT, R10, c[0x0][0x1e0], PT ;  /* 0x000078000a007a0c */ /* 0x000fda0003f06270 */
[----:B------:R-:W-:Y:S05]  /*0fe0*/  @P0 BRA `(.L_x_13) ;  /* 0x0000065000000947 */ /* 0x000fea0003800000 */
[----:B------:R-:W0:Y:S01]  /*0ff0*/  I2F R3, c[0x0][0x1e0] ;  /* 0x0000780000037b06 */ /* 0x000e220000201400 */
[----:B------:R-:W-:-:S07]  /*1000*/  IADD3 R5, R10, 0x2, RZ ;  /* 0x000000020a057810 */ /* 0x000fce0007ffe0ff */
[----:B------:R-:W-:Y:S08]  /*1010*/  I2F R5, R5 ;  /* 0x0000000500057306 */ /* 0x000ff00000201400 */
[----:B0-----:R-:W0:Y:S08]  /*1020*/  MUFU.RCP R3, R3 ;  /* 0x0000000300037308 */ /* 0x001e300000001000 */
[----:B------:R-:W1:Y:S01]  /*1030*/  I2F R4, R10 ;  /* 0x0000000a00047306 */ /* 0x000e620000201400 */
[----:B0-----:R-:W-:-:S07]  /*1040*/  FMUL.FTZ R6, R5, R3 ;  /* 0x0000000305067220 */ /* 0x001fce0000410000 */
[----:B------:R-:W-:Y:S01]  /*1050*/  I2F R0, c[0x0][0x1ec] ;  /* 0x00007b0000007b06 */ /* 0x000fe20000201400 */
[--C-:B------:R-:W-:Y:S01]  /*1060*/  HADD2.F32 R5, -RZ, R32.reuse.H1_H1 ;  /* 0x30000020ff057230 */ /* 0x100fe20000004100 */
[----:B------:R-:W-:Y:S01]  /*1070*/  FMUL.FTZ R6, R6, 13.28771209716796875 ;  /* 0x41549a7806067820 */ /* 0x000fe20000410000 */
[----:B------:R-:W-:Y:S01]  /*1080*/  HADD2.F32 R32, -RZ, R32.H0_H0 ;  /* 0x20000020ff207230 */ /* 0x000fe20000004100 */
[----:B-1----:R-:W-:-:S04]  /*1090*/  FMUL.FTZ R4, R4, R3 ;  /* 0x0000000304047220 */ /* 0x002fc80000410000 */
[----:B------:R0:W1:Y:S01]  /*10a0*/  MUFU.EX2 R9, -R6 ;  /* 0x8000000600097308 */ /* 0x0000620000000800 */
[----:B------:R-:W-:-:S07]  /*10b0*/  FMUL.FTZ R4, R4, 13.28771209716796875 ;  /* 0x41549a7804047820 */ /* 0x000fce0000410000 */
[----:B------:R-:W2:Y:S01]  /*10c0*/  MUFU.EX2 R7, -R4 ;  /* 0x8000000400077308 */ /* 0x000ea20000000800 */
[--C-:B0-----:R-:W-:Y:S02]  /*10d0*/  HADD2.F32 R6, -RZ, R33.reuse.H1_H1 ;  /* 0x30000021ff067230 */ /* 0x101fe40000004100 */
[----:B------:R-:W-:Y:S01]  /*10e0*/  HADD2.F32 R33, -RZ, R33.H0_H0 ;  /* 0x20000021ff217230 */ /* 0x000fe20000004100 */
[----:B-1----:R-:W-:-:S04]  /*10f0*/  FMUL.FTZ R3, R0, R9 ;  /* 0x0000000900037220 */ /* 0x002fc80000410000 */
[----:B------:R-:W-:Y:S02]  /*1100*/  FMUL.RZ R11, R3, 0.15915493667125701904 ;  /* 0x3e22f983030b7820 */ /* 0x000fe4000040c000 */
[----:B--2---:R-:W-:Y:S02]  /*1110*/  FMUL.FTZ R0, R0, R7 ;  /* 0x0000000700007220 */ /* 0x004fe40000410000 */
[----:B------:R-:W0:Y:S02]  /*1120*/  MUFU.SIN R9, R11 ;  /* 0x0000000b00097308 */ /* 0x000e240000000400 */
[----:B------:R-:W-:-:S06]  /*1130*/  FMUL.RZ R10, R0, 0.15915493667125701904 ;  /* 0x3e22f983000a7820 */ /* 0x000fcc000040c000 */
[----:B------:R-:W1:Y:S08]  /*1140*/  MUFU.SIN R3, R10 ;  /* 0x0000000a00037308 */ /* 0x000e700000000400 */
[----:B------:R-:W2:Y:S01]  /*1150*/  MUFU.COS R8, R11 ;  /* 0x0000000b00087308 */ /* 0x000ea20000000000 */
[----:B0-----:R-:W-:-:S07]  /*1160*/  FMUL.FTZ R4, R9, R6 ;  /* 0x0000000609047220 */ /* 0x001fce0000410000 */
[----:B------:R-:W0:Y:S01]  /*1170*/  MUFU.COS R0, R10 ;  /* 0x0000000a00007308 */ /* 0x000e220000000000 */
[----:B-1----:R-:W-:Y:S02]  /*1180*/  FMUL.FTZ R7, R3, R5 ;  /* 0x0000000503077220 */ /* 0x002fe40000410000 */
[C---:B--2---:R-:W-:Y:S02]  /*1190*/  FMUL.FTZ R6, R8.reuse, R6 ;  /* 0x0000000608067220 */ /* 0x044fe40000410000 */
[-C--:B------:R-:W-:Y:S02]  /*11a0*/  FFMA.FTZ R4, R8, R33.reuse, -R4 ;  /* 0x0000002108047223 */ /* 0x080fe40000010804 */
[----:B------:R-:W-:Y:S02]  /*11b0*/  FFMA.FTZ R33, R9, R33, R6 ;  /* 0x0000002109217223 */ /* 0x000fe40000010006 */
[----:B0-----:R-:W-:-:S03]  /*11c0*/  FMUL.FTZ R5, R0, R5 ;  /* 0x0000000500057220 */ /* 0x001fc60000410000 */
[----:B------:R-:W-:Y:S01]  /*11d0*/  F2FP.PACK_AB R33, R33, R4 ;  /* 0x000000042121723e */ /* 0x000fe200000000ff */
[-C--:B------:R-:W-:Y:S02]  /*11e0*/  FFMA.FTZ R7, R0, R32.reuse, -R7 ;  /* 0x0000002000077223 */ /* 0x080fe40000010807 */
[----:B------:R-:W-:-:S05]  /*11f0*/  FFMA.FTZ R32, R3, R32, R5 ;  /* 0x0000002003207223 */ /* 0x000fca0000010005 */
[----:B------:R-:W-:Y:S01]  /*1200*/  F2FP.PACK_AB R32, R32, R7 ;  /* 0x000000072020723e */ /* 0x000fe200000000ff */
[----:B------:R-:W-:Y:S05]  /*1210*/  BRA `(.L_x_13) ;  /* 0x0000042000007947 */ /* 0x000fea0003800000 */
.L_x_12:
[C---:B------:R-:W-:Y:S01]  /*1220*/  IMAD R36, R4.reuse, 0x2, R20 ;  /* 0x0000000204247824 */ /* 0x040fe200078e0214 */
[----:B------:R-:W-:Y:S01]  /*1230*/  LEA.HI R3, R3, R3, RZ, 0x1 ;  /* 0x0000000303037211 */ /* 0x000fe200078f08ff */
[----:B------:R-:W-:Y:S01]  /*1240*/  IMAD R21, R4, 0x2, R15 ;  /* 0x0000000204157824 */ /* 0x000fe200078e020f */
[----:B------:R-:W-:Y:S02]  /*1250*/  BSSY B2, `(.L_x_14) ;  /* 0x000003a000027945 */ /* 0x000fe40003800000 */
[----:B------:R-:W-:Y:S01]  /*1260*/  LDS R29, [R36] ;  /* 0x00000000241d7984 */ /* 0x000fe20000000800 */
[----:B------:R-:W-:-:S03]  /*1270*/  IMAD.SHL.U32 R3, R3, 0x2, RZ ;  /* 0x0000000203037824 */ /* 0x000fc600078e00ff */
[----:B------:R-:W0:Y:S02]  /*1280*/  LDS R0, [R21] ;  /* 0x0000000015007984 */ /* 0x000e240000000800 */
[----:B------:R-:W-:-:S04]  /*1290*/  LOP3.LUT R7, R3, 0xfffffffc, RZ, 0xc0, !PT ;  /* 0xfffffffc03077812 */ /* 0x000fc800078ec0ff */
[----:B------:R-:W-:Y:S02]  /*12a0*/  ISETP.GE.AND P0, PT, R7, c[0x0][0x1e0], PT ;  /* 0x0000780007007a0c */ /* 0x000fe40003f06270 */
[C-C-:B0-----:R-:W-:Y:S02]  /*12b0*/  PRMT R28, R0.reuse, 0x5410, R29.reuse ;  /* 0x00005410001c7816 */ /* 0x141fe4000000001d */
[----:B------:R-:W-:-:S09]  /*12c0*/  PRMT R29, R0, 0x7632, R29 ;  /* 0x00007632001d7816 */ /* 0x000fd2000000001d */
[----:B------:R-:W-:Y:S05]  /*12d0*/  @P0 BRA `(.L_x_15) ;  /* 0x0000031000000947 */ /* 0x000fea0003800000 */
[----:B------:R-:W0:Y:S01]  /*12e0*/  I2F R6, c[0x0][0x1e0] ;  /* 0x0000780000067b06 */ /* 0x000e220000201400 */
[----:B------:R-:W-:Y:S01]  /*12f0*/  IADD3 R4, R7, 0x2, RZ ;  /* 0x0000000207047810 */ /* 0x000fe20007ffe0ff */
[--C-:B------:R-:W-:Y:S01]  /*1300*/  HADD2.F32 R8, -RZ, R33.reuse.H1_H1 ;  /* 0x30000021ff087230 */ /* 0x100fe20000004100 */
[----:B------:R-:W-:Y:S01]  /*1310*/  IADD3 R0, -R22, c[0x0][0x1ec], RZ ;  /* 0x00007b0016007a10 */ /* 0x000fe20007ffe1ff */
[----:B------:R-:W-:-:S04]  /*1320*/  HADD2.F32 R10, -RZ, R33.H0_H0 ;  /* 0x20000021ff0a7230 */ /* 0x000fc80000004100 */
[----:B------:R-:W-:Y:S08]  /*1330*/  I2F R4, R4 ;  /* 0x0000000400047306 */ /* 0x000ff00000201400 */
[----:B0-----:R-:W0:Y:S08]  /*1340*/  MUFU.RCP R6, R6 ;  /* 0x0000000600067308 */ /* 0x001e300000001000 */
[----:B------:R-:W1:Y:S01]  /*1350*/  I2F R3, R7 ;  /* 0x0000000700037306 */ /* 0x000e620000201400 */
[----:B0-----:R-:W-:-:S07]  /*1360*/  FMUL.FTZ R5, R4, R6 ;  /* 0x0000000604057220 */ /* 0x001fce0000410000 */
[----:B------:R-:W-:Y:S01]  /*1370*/  I2F R0, R0 ;  /* 0x0000000000007306 */ /* 0x000fe20000201400 */
[----:B------:R-:W-:Y:S02]  /*1380*/  FMUL.FTZ R5, R5, 13.28771209716796875 ;  /* 0x41549a7805057820 */ /* 0x000fe40000410000 */
[----:B-1----:R-:W-:-:S05]  /*1390*/  FMUL.FTZ R3, R3, R6 ;  /* 0x0000000603037220 */ /* 0x002fca0000410000 */
[----:B------:R-:W0:Y:S01]  /*13a0*/  MUFU.EX2 R5, -R5 ;  /* 0x8000000500057308 */ /* 0x000e220000000800 */
[----:B------:R-:W-:-:S07]  /*13b0*/  FMUL.FTZ R3, R3, 13.28771209716796875 ;  /* 0x41549a7803037820 */ /* 0x000fce0000410000 */
[----:B------:R-:W1:Y:S01]  /*13c0*/  MUFU.EX2 R3, -R3 ;  /* 0x8000000300037308 */ /* 0x000e620000000800 */
[----:B0-----:R-:W-:Y:S01]  /*13d0*/  FMUL.FTZ R6, R0, R5 ;  /* 0x0000000500067220 */ /* 0x001fe20000410000 */
[--C-:B------:R-:W-:Y:S02]  /*13e0*/  HADD2.F32 R5, -RZ, R29.reuse.H1_H1 ;  /* 0x3000001dff057230 */ /* 0x100fe40000004100 */
[----:B------:R-:W-:Y:S01]  /*13f0*/  HADD2.F32 R29, -RZ, R29.H0_H0 ;  /* 0x2000001dff1d7230 */ /* 0x000fe20000004100 */
[----:B------:R-:W-:-:S04]  /*1400*/  FMUL.RZ R9, R6, 0.15915493667125701904 ;  /* 0x3e22f98306097820 */ /* 0x000fc8000040c000 */
[----:B------:R-:W0:Y:S01]  /*1410*/  MUFU.SIN R7, R9 ;  /* 0x0000000900077308 */ /* 0x000e220000000400 */
[----:B-1----:R-:W-:-:S04]  /*1420*/  FMUL.FTZ R0, R0, R3 ;  /* 0x0000000300007220 */ /* 0x002fc80000410000 */
[----:B------:R-:W-:-:S03]  /*1430*/  FMUL.RZ R11, R0, 0.15915493667125701904 ;  /* 0x3e22f983000b7820 */ /* 0x000fc6000040c000 */
[----:B------:R1:W2:Y:S08]  /*1440*/  MUFU.COS R6, R9 ;  /* 0x0000000900067308 */ /* 0x0002b00000000000 */
[----:B------:R-:W3:Y:S01]  /*1450*/  MUFU.SIN R4, R11 ;  /* 0x0000000b00047308 */ /* 0x000ee20000000400 */
[----:B0-----:R-:W-:Y:S02]  /*1460*/  FMUL.FTZ R3, R8, R7 ;  /* 0x0000000708037220 */ /* 0x001fe40000410000 */
[----:B-1----:R-:W-:-:S05]  /*1470*/  FMUL.FTZ R9, R7, R5 ;  /* 0x0000000507097220 */ /* 0x002fca0000410000 */
[----:B------:R-:W0:Y:S01]  /*1480*/  MUFU.COS R0, R11 ;  /* 0x0000000b00007308 */ /* 0x000e220000000000 */
[-C--:B--2---:R-:W-:Y:S02]  /*1490*/  FMUL.FTZ R8, R8, R6.reuse ;  /* 0x0000000608087220 */ /* 0x084fe40000410000 */
[C---:B------:R-:W-:Y:S02]  /*14a0*/  FFMA.FTZ R33, R10.reuse, R6, -R3 ;  /* 0x000000060a217223 */ /* 0x040fe40000010803 */
[----:B------:R-:W-:Y:S02]  /*14b0*/  FFMA.FTZ R8, R10, R7, R8 ;  /* 0x000000070a087223 */ /* 0x000fe40000010008 */
[C---:B------:R-:W-:Y:S01]  /*14c0*/  FMUL.FTZ R12, R6.reuse, R5 ;  /* 0x00000005060c7220 */ /* 0x040fe20000410000 */
[----:B------:R-:W-:Y:S01]  /*14d0*/  HADD2.F32 R5, -RZ, R32.H1_H1 ;  /* 0x30000020ff057230 */ /* 0x000fe20000004100 */
[-C--:B------:R-:W-:Y:S01]  /*14e0*/  FFMA.FTZ R10, R6, R29.reuse, -R9 ;  /* 0x0000001d060a7223 */ /* 0x080fe20000010809 */
[----:B------:R-:W-:Y:S01]  /*14f0*/  HADD2.F32 R9, -RZ, R28.H1_H1 ;  /* 0x3000001cff097230 */ /* 0x000fe20000004100 */
[----:B------:R-:W-:Y:S01]  /*1500*/  FFMA.FTZ R29, R7, R29, R12 ;  /* 0x0000001d071d7223 */ /* 0x000fe2000001000c */
[----:B------:R-:W-:Y:S01]  /*1510*/  HADD2.F32 R32, -RZ, R32.H0_H0 ;  /* 0x20000020ff207230 */ /* 0x000fe20000004100 */
[C---:B---3--:R-:W-:Y:S01]  /*1520*/  FMUL.FTZ R3, R5.reuse, R4 ;  /* 0x0000000405037220 */ /* 0x048fe20000410000 */
[----:B------:R-:W-:Y:S01]  /*1530*/  HADD2.F32 R7, -RZ, R28.H0_H0 ;  /* 0x2000001cff077230 */ /* 0x000fe20000004100 */
[----:B------:R-:W-:Y:S01]  /*1540*/  FMUL.FTZ R6, R4, R9 ;  /* 0x0000000904067220 */ /* 0x000fe20000410000 */
[----:B------:R-:W-:Y:S01]  /*1550*/  F2FP.PACK_AB R33, R8, R33 ;  /* 0x000000210821723e */ /* 0x000fe200000000ff */
[----:B0-----:R-:W-:Y:S01]  /*1560*/  FMUL.FTZ R5, R5, R0 ;  /* 0x0000000005057220 */ /* 0x001fe20000410000 */
[----:B------:R-:W-:Y:S01]  /*1570*/  F2FP.PACK_AB R29, R29, R10 ;  /* 0x0000000a1d1d723e */ /* 0x000fe200000000ff */
[----:B------:R-:W-:-:S02]  /*1580*/  FMUL.FTZ R9, R0, R9 ;  /* 0x0000000900097220 */ /* 0x000fc40000410000 */
[C---:B------:R-:W-:Y:S02]  /*1590*/  FFMA.FTZ R3, R32.reuse, R0, -R3 ;  /* 0x0000000020037223 */ /* 0x040fe40000010803 */
[----:B------:R-:W-:Y:S02]  /*15a0*/  FFMA.FTZ R32, R32, R4, R5 ;  /* 0x0000000420207223 */ /* 0x000fe40000010005 */
[-C--:B------:R-:W-:Y:S02]  /*15b0*/  FFMA.FTZ R6, R0, R7.reuse, -R6 ;  /* 0x0000000700067223 */ /* 0x080fe40000010806 */
[----:B------:R-:W-:Y:S01]  /*15c0*/  FFMA.FTZ R9, R4, R7, R9 ;  /* 0x0000000704097223 */ /* 0x000fe20000010009 */
[----:B------:R-:W-:-:S04]  /*15d0*/  F2FP.PACK_AB R32, R32, R3 ;  /* 0x000000032020723e */ /* 0x000fc800000000ff */
[----:B------:R-:W-:Y:S02]  /*15e0*/  F2FP.PACK_AB R28, R9, R6 ;  /* 0x00000006091c723e */ /* 0x000fe400000000ff */
.L_x_15:
[----:B------:R-:W-:Y:S05]  /*15f0*/  BSYNC B2 ;  /* 0x0000000000027941 */ /* 0x000fea0003800000 */
.L_x_14:
[C-C-:B------:R-:W-:Y:S02]  /*1600*/  PRMT R0, R28.reuse, 0x5410, R29.reuse ;  /* 0x000054101c007816 */ /* 0x140fe4000000001d */
[----:B------:R-:W-:-:S03]  /*1610*/  PRMT R3, R28, 0x7632, R29 ;  /* 0x000076321c037816 */ /* 0x000fc6000000001d */
[----:B------:R0:W-:Y:S04]  /*1620*/  STS [R21], R0 ;  /* 0x0000000015007388 */ /* 0x0001e80000000800 */
[----:B------:R0:W-:Y:S02]  /*1630*/  STS [R36], R3 ;  /* 0x0000000324007388 */ /* 0x0001e40000000800 */
.L_x_13:
[----:B------:R-:W-:Y:S05]  /*1640*/  BSYNC B1 ;  /* 0x0000000000017941 */ /* 0x000fea0003800000 */
.L_x_11:
[C-C-:B0-----:R-:W-:Y:S02]  /*1650*/  PRMT R0, R32.reuse, 0x5410, R33.reuse ;  /* 0x0000541020007816 */ /* 0x141fe40000000021 */
[----:B------:R-:W-:-:S03]  /*1660*/  PRMT R3, R32, 0x7632, R33 ;  /* 0x0000763220037816 */ /* 0x000fc60000000021 */
[----:B------:R0:W-:Y:S04]  /*1670*/  STS [R15], R0 ;  /* 0x000000000f007388 */ /* 0x0001e80000000800 */
[----:B------:R0:W-:Y:S02]  /*1680*/  STS [R20], R3 ;  /* 0x0000000314007388 */ /* 0x0001e40000000800 */
.L_x_10:
[----:B------:R-:W-:Y:S05]  /*1690*/  BSYNC B0 ;  /* 0x0000000000007941 */ /* 0x000fea0003800000 */
.L_x_9:
[----:B------:R-:W-:Y:S06]  /*16a0*/  BAR.SYNC.DEFER_BLOCKING 0x0 ;  /* 0x0000000000007b1d */ /* 0x000fec0000010000 */
[----:B------:R-:W-:Y:S01]  /*16b0*/  BSSY B0, `(.L_x_16) ;  /* 0x0000005000007945 */ /* 0x000fe20003800000 */
[----:B------:R-:W-:Y:S05]  /*16c0*/  @!P6 BRA `(.L_x_17) ;  /* 0x000000300000e947 */ /* 0x000fea0003800000 */
[----:B------:R-:W-:Y:S01]  /*16d0*/  ISETP.NE.AND P0, PT, RZ, c[0x0][0x1ec], PT ;  /* 0x00007b00ff007a0c */ /* 0x000fe20003f05270 */
[----:B0-----:R0:W1:-:S12]  /*16e0*/  LDS.64 R32, [R13] ;  /* 0x000000000d207984 */ /* 0x0010580000000a00 */
[----:B------:R0:W2:Y:S02]  /*16f0*/  @!P0 LDS.64 R28, [R14] ;  /* 0x000000000e1c8984 */ /* 0x0000a40000000a00 */
.L_x_17:
[----:B------:R-:W-:Y:S05]  /*1700*/  BSYNC B0 ;  /* 0x0000000000007941 */ /* 0x000fea0003800000 */
.L_x_16:
[----:B------:R-:W-:Y:S06]  /*1710*/  BAR.SYNC.DEFER_BLOCKING 0x0 ;  /* 0x0000000000007b1d */ /* 0x000fec0000010000 */
[----:B------:R-:W-:Y:S05]  /*1720*/  BRA `(.L_x_6) ;  /* 0x000005c000007947 */ /* 0x000fea0003800000 */
.L_x_5:
[----:B------:R-:W-:Y:S01]  /*1730*/  ISETP.NE.AND P0, PT, RZ, c[0x0][0x1ec], PT ;  /* 0x00007b00ff007a0c */ /* 0x000fe20003f05270 */
[----:B------:R-:W-:Y:S01]  /*1740*/  BSSY B0, `(.L_x_6) ;  /* 0x000005a000007945 */ /* 0x000fe20003800000 */
[----:B------:R-:W-:-:S11]  /*1750*/  IADD3 R7, -R22, c[0x0][0x1ec], RZ ;  /* 0x00007b0016077a10 */ /* 0x000fd60007ffe1ff */
[----:B------:R-:W-:Y:S05]  /*1760*/  @!P0 BRA `(.L_x_18) ;  /* 0x0000025000008947 */ /* 0x000fea0003800000 */
[----:B------:R-:W-:-:S13]  /*1770*/  ISETP.GE.AND P0, PT, R14, c[0x0][0x1e0], PT ;  /* 0x000078000e007a0c */ /* 0x000fda0003f06270 */
[----:B------:R-:W-:Y:S05]  /*1780*/  @P0 BRA `(.L_x_19) ;  /* 0x0000055000000947 */ /* 0x000fea0003800000 */
[----:B------:R-:W1:Y:S01]  /*1790*/  I2F R6, c[0x0][0x1e0] ;  /* 0x0000780000067b06 */ /* 0x000e620000201400 */
[----:B0-----:R-:W-:Y:S01]  /*17a0*/  IADD3 R4, R14, 0x2, RZ ;  /* 0x000000020e047810 */ /* 0x001fe20007ffe0ff */
[--C-:B------:R-:W-:Y:S02]  /*17b0*/  HADD2.F32 R8, -RZ, R33.reuse.H1_H1 ;  /* 0x30000021ff087230 */ /* 0x100fe40000004100 */
[----:B------:R-:W-:-:S04]  /*17c0*/  HADD2.F32 R33, -RZ, R33.H0_H0 ;  /* 0x20000021ff217230 */ /* 0x000fc80000004100 */
[----:B------:R-:W-:Y:S08]  /*17d0*/  I2F R4, R4 ;  /* 0x0000000400047306 */ /* 0x000ff00000201400 */
[----:B-1----:R-:W0:Y:S08]  /*17e0*/  MUFU.RCP R9, R6 ;  /* 0x0000000600097308 */ /* 0x002e300000001000 */
        /* <DEDUP_REMOVED lines=11> */
[----:B------:R-:W-:Y:S02]  /*18a0*/  FMUL.RZ R11, R6, 0.15915493667125701904 ;  /* 0x3e22f983060b7820 */ /* 0x000fe4000040c000 */
[----:B-1----:R-:W-:Y:S02]  /*18b0*/  FMUL.FTZ R0, R0, R3 ;  /* 0x0000000300007220 */ /* 0x002fe40000410000 */
        /* <DEDUP_REMOVED lines=16> */
.L_x_18:
        /* <DEDUP_REMOVED lines=16> */
[----:B0-----:R-:W-:-:S04]  /*1ac0*/  FMUL.FTZ R0, R7, R8 ;  /* 0x0000000807007220 */ /* 0x001fc80000410000 */
[----:B------:R-:W-:-:S04]  /*1ad0*/  FMUL.RZ R0, R0, 0.15915493667125701904 ;  /* 0x3e22f98300007820 */ /* 0x000fc8000040c000 */
[----:B------:R-:W0:Y:S01]  /*1ae0*/  MUFU.SIN R10, R0 ;  /* 0x00000000000a7308 */ /* 0x000e220000000400 */
[----:B-1----:R-:W-:Y:S01]  /*1af0*/  FMUL.FTZ R4, R7, R4 ;  /* 0x0000000407047220 */ /* 0x002fe20000410000 */
[--C-:B------:R-:W-:Y:S02]  /*1b00*/  HADD2.F32 R7, -RZ, R33.reuse.H1_H1 ;  /* 0x30000021ff077230 */ /* 0x100fe40000004100 */
[----:B------:R-:W-:Y:S01]  /*1b10*/  HADD2.F32 R33, -RZ, R33.H0_H0 ;  /* 0x20000021ff217230 */ /* 0x000fe20000004100 */
[----:B------:R-:W-:-:S03]  /*1b20*/  FMUL.RZ R4, R4, 0.15915493667125701904 ;  /* 0x3e22f98304047820 */ /* 0x000fc6000040c000 */
[----:B------:R0:W1:Y:S08]  /*1b30*/  MUFU.COS R9, R0 ;  /* 0x0000000000097308 */ /* 0x0000700000000000 */
[----:B------:R-:W2:Y:S01]  /*1b40*/  MUFU.SIN R6, R4 ;  /* 0x0000000400067308 */ /* 0x000ea20000000400 */
[C---:B0-----:R-:W-:Y:S02]  /*1b50*/  FMUL.FTZ R0, R10.reuse, R12 ;  /* 0x0000000c0a007220 */ /* 0x041fe40000410000 */
[----:B------:R-:W-:-:S05]  /*1b60*/  FMUL.FTZ R8, R10, R7 ;  /* 0x000000070a087220 */ /* 0x000fca0000410000 */
[----:B------:R0:W3:Y:S01]  /*1b70*/  MUFU.COS R5, R4 ;  /* 0x0000000400057308 */ /* 0x0000e20000000000 */
[C---:B-1----:R-:W-:Y:S02]  /*1b80*/  FMUL.FTZ R3, R9.reuse, R12 ;  /* 0x0000000c09037220 */ /* 0x042fe40000410000 */
[C---:B------:R-:W-:Y:S01]  /*1b90*/  FFMA.FTZ R29, R9.reuse, R11, -R0 ;  /* 0x0000000b091d7223 */ /* 0x040fe20000010800 */
[--C-:B------:R-:W-:Y:S01]  /*1ba0*/  HADD2.F32 R0, -RZ, R32.reuse.H1_H1 ;  /* 0x30000020ff007230 */ /* 0x100fe20000004100 */
[C---:B------:R-:W-:Y:S01]  /*1bb0*/  FMUL.FTZ R7, R9.reuse, R7 ;  /* 0x0000000709077220 */ /* 0x040fe20000410000 */
[----:B------:R-:W-:Y:S01]  /*1bc0*/  HADD2.F32 R32, -RZ, R32.H0_H0 ;  /* 0x20000020ff207230 */ /* 0x000fe20000004100 */
[----:B------:R-:W-:Y:S02]  /*1bd0*/  FFMA.FTZ R8, R9, R33, -R8 ;  /* 0x0000002109087223 */ /* 0x000fe40000010808 */
[C---:B0-----:R-:W-:Y:S01]  /*1be0*/  FFMA.FTZ R4, R10.reuse, R11, R3 ;  /* 0x0000000b0a047223 */ /* 0x041fe20000010003 */
[--C-:B------:R-:W-:Y:S01]  /*1bf0*/  HADD2.F32 R3, -RZ, R28.reuse.H1_H1 ;  /* 0x3000001cff037230 */ /* 0x100fe20000004100 */
[----:B------:R-:W-:Y:S01]  /*1c00*/  FFMA.FTZ R33, R10, R33, R7 ;  /* 0x000000210a217223 */ /* 0x000fe20000010007 */
[----:B------:R-:W-:Y:S01]  /*1c10*/  HADD2.F32 R28, -RZ, R28.H0_H0 ;  /* 0x2000001cff1c7230 */ /* 0x000fe20000004100 */
[-C--:B--2---:R-:W-:Y:S01]  /*1c20*/  FMUL.FTZ R7, R6, R0.reuse ;  /* 0x0000000006077220 */ /* 0x084fe20000410000 */
[----:B------:R-:W-:Y:S01]  /*1c30*/  F2FP.PACK_AB R29, R4, R29 ;  /* 0x0000001d041d723e */ /* 0x000fe200000000ff */
[----:B---3--:R-:W-:Y:S01]  /*1c40*/  FMUL.FTZ R9, R5, R0 ;  /* 0x0000000005097220 */ /* 0x008fe20000410000 */
[----:B------:R-:W-:Y:S01]  /*1c50*/  F2FP.PACK_AB R33, R33, R8 ;  /* 0x000000082121723e */ /* 0x000fe200000000ff */
[----:B------:R-:W-:-:S02]  /*1c60*/  FMUL.FTZ R0, R6, R3 ;  /* 0x0000000306007220 */ /* 0x000fc40000410000 */
[C---:B------:R-:W-:Y:S02]  /*1c70*/  FMUL.FTZ R3, R5.reuse, R3 ;  /* 0x0000000305037220 */ /* 0x040fe40000410000 */
[CC--:B------:R-:W-:Y:S02]  /*1c80*/  FFMA.FTZ R7, R5.reuse, R32.reuse, -R7 ;  /* 0x0000002005077223 */ /* 0x0c0fe40000010807 */
[C---:B------:R-:W-:Y:S02]  /*1c90*/  FFMA.FTZ R32, R6.reuse, R32, R9 ;  /* 0x0000002006207223 */ /* 0x040fe40000010009 */
[-C--:B------:R-:W-:Y:S02]  /*1ca0*/  FFMA.FTZ R0, R5, R28.reuse, -R0 ;  /* 0x0000001c05007223 */ /* 0x080fe40000010800 */
[----:B------:R-:W-:Y:S01]  /*1cb0*/  FFMA.FTZ R3, R6, R28, R3 ;  /* 0x0000001c06037223 */ /* 0x000fe20000010003 */
[----:B------:R-:W-:-:S04]  /*1cc0*/  F2FP.PACK_AB R32, R32, R7 ;  /* 0x000000072020723e */ /* 0x000fc800000000ff */
[----:B------:R-:W-:Y:S02]  /*1cd0*/  F2FP.PACK_AB R28, R3, R0 ;  /* 0x00000000031c723e */ /* 0x000fe400000000ff */
.L_x_19:
[----:B------:R-:W-:Y:S05]  /*1ce0*/  BSYNC B0 ;  /* 0x0000000000007941 */ /* 0x000fea0003800000 */
.L_x_6:
[----:B------:R-:W-:Y:S01]  /*1cf0*/  ISETP.GT.AND P0, PT, R19, 0x1f, PT ;  /* 0x0000001f1300780c */ /* 0x000fe20003f04270 */
[----:B------:R-:W-:Y:S01]  /*1d00*/  BSSY B0, `(.L_x_20) ;  /* 0x000001d000007945 */ /* 0x000fe20003800000 */
[----:B0-----:R-:W-:-:S11]  /*1d10*/  IMAD.MOV.U32 R0, RZ, RZ, RZ ;  /* 0x000000ffff007224 */ /* 0x001fd600078e00ff */
[----:B------:R-:W-:Y:S05]  /*1d20*/  @P0 BRA `(.L_x_21) ;  /* 0x000001a000000947 */ /* 0x000fea0003800000 */
[----:B------:R-:W-:Y:S01]  /*1d30*/  ISETP.NE.AND P1, PT, RZ, c[0x0][0x1ec], PT ;  /* 0x00007b00ff007a0c */ /* 0x000fe20003f25270 */
[----:B------:R-:W-:Y:S01]  /*1d40*/  IMAD R35, R24, 0x8, R35 ;  /* 0x0000000818237824 */ /* 0x000fe200078e0223 */
[----:B-12---:R-:W-:Y:S01]  /*1d50*/  HMUL2 R14, R33, R29 ;  /* 0x0000001d210e7232 */ /* 0x006fe20000000000 */
[----:B------:R0:W-:Y:S01]  /*1d60*/  STS.64 [R19.X8+0x40], R32 ;  /* 0x0000402013007388 */ /* 0x0001e20000008a00 */
[----:B------:R-:W-:Y:S01]  /*1d70*/  ISETP.GT.OR P0, PT, R19, 0x1b, P1 ;  /* 0x0000001b1300780c */ /* 0x000fe20000f04670 */
[----:B------:R-:W-:-:S03]  /*1d80*/  IMAD R4, R34, c[0x0][0x1d4], R35 ;  /* 0x0000750022047a24 */ /* 0x000fc600078e0223 */
[----:B------:R-:W-:-:S05]  /*1d90*/  HFMA2.MMA R14, R32, R28, R14 ;  /* 0x0000001c200e7235 */ /* 0x000fca000000000e */
[----:B------:R0:W-:Y:S04]  /*1da0*/  @!P1 STS.64 [R19.X8+0x140], R30 ;  /* 0x0001401e13009388 */ /* 0x0001e80000008a00 */
[----:B------:R-:W-:Y:S01]  /*1db0*/  @!P0 IMAD.MOV.U32 R5, RZ, RZ, 0x2 ;  /* 0x00000002ff058424 */ /* 0x000fe200078e00ff */
[--C-:B------:R-:W-:Y:S02]  /*1dc0*/  HADD2.F32 R0, -RZ, R14.reuse.H0_H0 ;  /* 0x2000000eff007230 */ /* 0x100fe40000004100 */
[----:B------:R-:W-:Y:S01]  /*1dd0*/  HADD2.F32 R3, -RZ, R14.H1_H1 ;  /* 0x3000000eff037230 */ /* 0x000fe20000004100 */
[----:B------:R-:W-:-:S04]  /*1de0*/  @!P0 IMAD.WIDE R4, R4, R5, c[0x0][0x198] ;  /* 0x0000660004048625 */ /* 0x000fc800078e0205 */
[----:B------:R-:W-:Y:S01]  /*1df0*/  FADD.FTZ R6, R0, R3 ;  /* 0x0000000300067221 */ /* 0x000fe20000010000 */
[----:B------:R0:W-:Y:S01]  /*1e00*/  @!P0 STG.E.64 [R4.64], R28 ;  /* 0x0000001c04008986 */ /* 0x0001e2000c101b24 */
[----:B------:R-:W-:Y:S05]  /*1e10*/  BRA.DIV ~URZ, `(.L_x_22) ;  /* 0x000074327f007947 */ /* 0x000fea000b800000 */
[----:B------:R1:W2:Y:S02]  /*1e20*/  SHFL.BFLY PT, R0, R6, 0x10, 0x1f ;  /* 0x0e001f0006007f89 */ /* 0x0002a400000e0000 */
.L_x_137:
[----:B--2---:R-:W-:Y:S01]  /*1e30*/  FADD.FTZ R9, R6, R0 ;  /* 0x0000000006097221 */ /* 0x004fe20000010000 */
[----:B------:R-:W-:Y:S05]  /*1e40*/  BRA.DIV ~URZ, `(.L_x_23) ;  /* 0x000074627f007947 */ /* 0x000fea000b800000 */
[----:B------:R-:W2:Y:S02]  /*1e50*/  SHFL.BFLY PT, R0, R9, 0x8, 0x1f ;  /* 0x0d001f0009007f89 */ /* 0x000ea400000e0000 */
[----:B--2---:R-:W-:-:S05]  /*1e60*/  FADD.FTZ R0, R9, R0 ;  /* 0x0000000009007221 */ /* 0x004fca0000010000 */
[----:B------:R-:W2:Y:S02]  /*1e70*/  SHFL.BFLY PT, R3, R0, 0x4, 0x1f ;  /* 0x0c801f0000037f89 */ /* 0x000ea400000e0000 */
[----:B--2---:R-:W-:-:S05]  /*1e80*/  FADD.FTZ R3, R0, R3 ;  /* 0x0000000300037221 */ /* 0x004fca0000010000 */
[----:B0-----:R-:W0:Y:S02]  /*1e90*/  SHFL.BFLY PT, R4, R3, 0x2, 0x1f ;  /* 0x0c401f0003047f89 */ /* 0x001e2400000e0000 */
[----:B01----:R-:W-:-:S05]  /*1ea0*/  FADD.FTZ R6, R3, R4 ;  /* 0x0000000403067221 */ /* 0x003fca0000010000 */
[----:B------:R0:W1:Y:S02]  /*1eb0*/  SHFL.BFLY PT, R5, R6, 0x1, 0x1f ;  /* 0x0c201f0006057f89 */ /* 0x00006400000e0000 */
.L_x_138:
[----:B-1----:R-:W-:Y:S02]  /*1ec0*/  FADD.FTZ R0, R5, R6 ;  /* 0x0000000605007221 */ /* 0x002fe40000010000 */
.L_x_21:
[----:B------:R-:W-:Y:S05]  /*1ed0*/  BSYNC B0 ;  /* 0x0000000000007941 */ /* 0x000fea0003800000 */
.L_x_20:
[----:B------:R-:W-:Y:S01]  /*1ee0*/  ISETP.NE.AND P0, PT, R19, RZ, PT ;  /* 0x000000ff1300720c */ /* 0x000fe20003f05270 */
[----:B------:R-:W-:Y:S01]  /*1ef0*/  IMAD.MOV.U32 R217, RZ, RZ, -0x800001 ;  /* 0xff7fffffffd97424 */ /* 0x000fe200078e00ff */
[----:B------:R-:W-:-:S04]  /*1f00*/  IADD3 R20, R16, -c[0x0][0x1d4], RZ ;  /* 0x8000750010147a10 */ /* 0x000fc80007ffe0ff */
[----:B------:R-:W-:-:S07]  /*1f10*/  IMNMX R20, RZ, R20, !PT ;  /* 0x00000014ff147217 */ /* 0x000fce0007800200 */
[----:B------:R-:W-:Y:S05]  /*1f20*/  @P0 BRA `(.L_x_24) ;  /* 0x000000e000000947 */ /* 0x000fea0003800000 */
[----:B------:R-:W-:Y:S01]  /*1f30*/  ISETP.NE.U32.AND P0, PT, RZ, c[0x0][0x218], PT ;  /* 0x00008600ff007a0c */ /* 0x000fe20003f05070 */
[----:B0-----:R-:W-:Y:S02]  /*1f40*/  IMAD.IADD R6, R25, 0x1, -R20 ;  /* 0x0000000119067824 */ /* 0x001fe400078e0a14 */
[----:B------:R-:W-:Y:S01]  /*1f50*/  FMUL.FTZ R217, R0, c[0x0][0x1f0] ;  /* 0x00007c0000d97a20 */ /* 0x000fe20000410000 */
[----:B------:R-:W-:-:S13]  /*1f60*/  ISETP.NE.AND.EX P0, PT, RZ, c[0x0][0x21c], PT, P0 ;  /* 0x00008700ff007a0c */ /* 0x000fda0003f05300 */
[----:B------:R-:W-:Y:S05]  /*1f70*/  @!P0 BRA `(.L_x_25) ;  /* 0x0000008000008947 */ /* 0x000fea0003800000 */
[----:B------:R-:W-:Y:S02]  /*1f80*/  IMAD.IADD R3, R25, 0x1, -R22 ;  /* 0x0000000119037824 */ /* 0x000fe400078e0a16 */
[----:B------:R-:W-:Y:S02]  /*1f90*/  IMAD.MOV.U32 R5, RZ, RZ, 0x2 ;  /* 0x00000002ff057424 */ /* 0x000fe400078e00ff */
[----:B------:R-:W-:-:S04]  /*1fa0*/  IMAD R0, R18, c[0x0][0x220], R3 ;  /* 0x0000880012007a24 */ /* 0x000fc800078e0203 */
[----:B------:R-:W-:-:S04]  /*1fb0*/  IMAD R0, R0, c[0x0][0x220], R3 ;  /* 0x0000880000007a24 */ /* 0x000fc800078e0203 */
[----:B------:R-:W-:-:S06]  /*1fc0*/  IMAD.WIDE R4, R0, R5, c[0x0][0x218] ;  /* 0x0000860000047625 */ /* 0x000fcc00078e0205 */
[----:B------:R-:W3:Y:S02]  /*1fd0*/  LDG.E.U16 R4, [R4.64] ;  /* 0x0000002404047981 */ /* 0x000ee4000c1e1500 */
[----:B---3--:R-:W-:-:S05]  /*1fe0*/  HADD2.F32 R0, -RZ, R4.H0_H0 ;  /* 0x20000004ff007230 */ /* 0x008fca0000004100 */
[----:B------:R-:W-:-:S05]  /*1ff0*/  FADD.FTZ R217, R217, R0 ;  /* 0x00000000d9d97221 */ /* 0x000fca0000010000 */
.L_x_25:
[----:B------:R0:W-:Y:S02]  /*2000*/  STS [R6.X4+0x240], R217 ;  /* 0x000240d906007388 */ /* 0x0001e40000004800 */
.L_x_24:
[----:B------:R-:W-:Y:S02]  /*2010*/  WARPSYNC 0xffffffff ;  /* 0xffffffff00007948 */ /* 0x000fe40003800000 */
[----:B------:R-:W-:Y:S01]  /*2020*/  BAR.SYNC.DEFER_BLOCKING 0x0 ;  /* 0x0000000000007b1d */ /* 0x000fe20000010000 */
[--C-:B------:R-:W-:Y:S01]  /*2030*/  IADD3 R0, R25, 0x1f, -R20.reuse ;  /* 0x0000001f19007810 */ /* 0x100fe20007ffe814 */
[----:B------:R-:W-:Y:S02]  /*2040*/  IMAD.IADD R5, R19, 0x1, R20 ;  /* 0x0000000113057824 */ /* 0x000fe400078e0214 */
[----:B------:R-:W-:Y:S01]  /*2050*/  IMAD R4, R89, c[0x0][0x1d0], R18 ;  /* 0x0000740059047a24 */ /* 0x000fe200078e0212 */
[----:B------:R-:W-:Y:S01]  /*2060*/  SHF.R.S32.HI R3, RZ, 0x1f, R0 ;  /* 0x0000001fff037819 */ /* 0x000fe20000011400 */
[----:B------:R-:W-:Y:S02]  /*2070*/  ULDC UR4, c[0x0][0x1ec] ;  /* 0x00007b0000047ab9 */ /* 0x000fe40000000800 */
[----:B------:R-:W-:Y:S01]  /*2080*/  UISETP.NE.AND UP0, UPT, URZ, UR4, UPT ;  /* 0x000000043f00728c */ /* 0x000fe2000bf05270 */
[----:B------:R-:W-:-:S04]  /*2090*/  LEA.HI R3, R3, R0, RZ, 0x5 ;  /* 0x0000000003037211 */ /* 0x000fc800078f28ff */
[----:B------:R-:W-:Y:S02]  /*20a0*/  LOP3.LUT R3, R3, 0xffffffe0, RZ, 0xc0, !PT ;  /* 0xffffffe003037812 */ /* 0x000fe400078ec0ff */
[----:B------:R-:W-:-:S03]  /*20b0*/  PLOP3.LUT P2, PT, PT, PT, UP0, 0x80, 0x0 ;  /* 0x000000000000781c */ /* 0x000fc60003f4f008 */
[----:B------:R-:W-:-:S05]  /*20c0*/  IMAD.IADD R218, R3, 0x1, R20 ;  /* 0x0000000103da7824 */ /* 0x000fca00078e0214 */
[----:B------:R-:W-:Y:S01]  /*20d0*/  ISETP.GE.AND P0, PT, R5, R218, PT ;  /* 0x000000da0500720c */ /* 0x000fe20003f06270 */
[----:B------:R-:W3:Y:S04]  /*20e0*/  LDS.128 R12, [0x40] ;  /* 0x00004000ff0c7984 */ /* 0x000ee80000000c00 */
[----:B--2---:R-:W2:Y:S04]  /*20f0*/  LDS.128 R28, [0x50] ;  /* 0x00005000ff1c7984 */ /* 0x004ea80000000c00 */
[----:B-1----:R-:W1:Y:S04]  /*2100*/  LDS.128 R32, [0x60] ;  /* 0x00006000ff207984 */ /* 0x002e680000000c00 */
[----:B------:R-:W4:Y:S04]  /*2110*/  LDS.128 R36, [0x70] ;  /* 0x00007000ff247984 */ /* 0x000f280000000c00 */
[----:B------:R-:W0:Y:S04]  /*2120*/  LDS.128 R40, [0x80] ;  /* 0x00008000ff287984 */ /* 0x000e280000000c00 */
        /* <DEDUP_REMOVED lines=10> */
[----:B------:R-:W0:Y:S01]  /*21d0*/  LDS.128 R84, [0x130] ;  /* 0x00013000ff547984 */ /* 0x000e220000000c00 */
[----:B------:R-:W-:Y:S05]  /*21e0*/  @P2 BRA `(.L_x_26) ;  /* 0x0000010000002947 */ /* 0x000fea0003800000 */
[----:B-1234-:R-:W1:Y:S04]  /*21f0*/  LDS.128 R88, [0x140] ;  /* 0x00014000ff587984 */ /* 0x01ee680000000c00 */
[----:B------:R-:W2:Y:S04]  /*2200*/  LDS.128 R92, [0x150] ;  /* 0x00015000ff5c7984 */ /* 0x000ea80000000c00 */
[----:B------:R-:W3:Y:S04]  /*2210*/  LDS.128 R96, [0x160] ;  /* 0x00016000ff607984 */ /* 0x000ee80000000c00 */
        /* <DEDUP_REMOVED lines=12> */
[----:B------:R-:W0:Y:S02]  /*22e0*/  LDS.128 R148, [0x230] ;  /* 0x00023000ff947984 */ /* 0x000e240000000c00 */
.L_x_26:
[----:B-1234-:R-:W-:Y:S01]  /*22f0*/  BSSY B0, `(.L_x_27) ;  /* 0x000030c000007945 */ /* 0x01efe20003800000 */
[----:B------:R-:W-:Y:S01]  /*2300*/  IMAD R4, R4, 0x70, RZ ;  /* 0x0000007004047824 */ /* 0x000fe200078e02ff */
[----:B------:R-:W-:Y:S05]  /*2310*/  @P0 BRA `(.L_x_28) ;  /* 0x0000309000000947 */ /* 0x000fea0003800000 */
[----:B------:R-:W-:Y:S01]  /*2320*/  IABS R0, c[0x0][0x1d4] ;  /* 0x0000750000007a13 */ /* 0x000fe20000000000 */
[----:B------:R-:W-:-:S02]  /*2330*/  IMAD R27, R152, c[0x0][0x1d4], RZ ;  /* 0x00007500981b7a24 */ /* 0x000fc400078e02ff */
[----:B------:R-:W-:Y:S01]  /*2340*/  IMAD.MOV.U32 R216, RZ, RZ, c[0x0][0x1e8] ;  /* 0x00007a00ffd87624 */ /* 0x000fe200078e00ff */
[----:B------:R-:W1:Y:S01]  /*2350*/  I2F.RP R8, R0 ;  /* 0x0000000000087306 */ /* 0x000e620000209400 */
[----:B------:R-:W-:-:S03]  /*2360*/  IMAD.MOV.U32 R21, RZ, RZ, c[0x0][0x1d4] ;  /* 0x00007500ff157624 */ /* 0x000fc600078e00ff */
[----:B------:R-:W-:Y:S01]  /*2370*/  IADD3 R216, R216, c[0x0][0x210], RZ ;  /* 0x00008400d8d87a10 */ /* 0x000fe20007ffe0ff */
[----:B------:R-:W-:-:S03]  /*2380*/  IMAD R21, R21, 0x70, RZ ;  /* 0x0000007015157824 */ /* 0x000fc600078e02ff */
[----:B-1----:R-:W1:Y:S02]  /*2390*/  MUFU.RCP R8, R8 ;  /* 0x0000000800087308 */ /* 0x002e640000001000 */
[----:B01----:R-:W-:-:S06]  /*23a0*/  IADD3 R6, R8, 0xffffffe, RZ ;  /* 0x0ffffffe08067810 */ /* 0x003fcc0007ffe0ff */
[----:B------:R0:W1:Y:S02]  /*23b0*/  F2I.FTZ.U32.TRUNC.NTZ R7, R6 ;  /* 0x0000000600077305 */ /* 0x000064000021f000 */
[----:B0-----:R-:W-:Y:S02]  /*23c0*/  IMAD.MOV.U32 R6, RZ, RZ, RZ ;  /* 0x000000ffff067224 */ /* 0x001fe400078e00ff */
[----:B-1----:R-:W-:-:S04]  /*23d0*/  IMAD.MOV R3, RZ, RZ, -R7 ;  /* 0x000000ffff037224 */ /* 0x002fc800078e0a07 */
[----:B------:R-:W-:-:S04]  /*23e0*/  IMAD R3, R3, R0, RZ ;  /* 0x0000000003037224 */ /* 0x000fc800078e02ff */
[----:B------:R-:W-:Y:S01]  /*23f0*/  IMAD.HI.U32 R3, R7, R3, R6 ;  /* 0x0000000307037227 */ /* 0x000fe200078e0006 */
[----:B------:R-:W-:-:S03]  /*2400*/  SHF.R.S32.HI R6, RZ, 0x1f, R27 ;  /* 0x0000001fff067819 */ /* 0x000fc6000001141b */
[----:B------:R-:W-:Y:S02]  /*2410*/  IMAD.MOV.U32 R7, RZ, RZ, R5 ;  /* 0x000000ffff077224 */ /* 0x000fe400078e0005 */
.L_x_63:
[----:B------:R-:W-:Y:S01]  /*2420*/  ISETP.NE.U32.AND P0, PT, RZ, c[0x0][0x200], PT ;  /* 0x00008000ff007a0c */ /* 0x000fe20003f05070 */
[----:B0-----:R-:W-:-:S03]  /*2430*/  IMAD R214, R2, c[0x0][0x1d4], RZ ;  /* 0x0000750002d67a24 */ /* 0x001fc600078e02ff */
[----:B------:R-:W-:-:S13]  /*2440*/  ISETP.NE.AND.EX P0, PT, RZ, c[0x0][0x204], PT, P0 ;  /* 0x00008100ff007a0c */ /* 0x000fda0003f05300 */
[----:B------:R-:W-:Y:S02]  /*2450*/  @P0 SHF.R.S32.HI R5, RZ, 0x1f, R7 ;  /* 0x0000001fff050819 */ /* 0x000fe40000011407 */
[--C-:B------:R-:W-:Y:S02]  /*2460*/  @P0 SHF.R.S32.HI R220, RZ, 0x1f, R214.reuse ;  /* 0x0000001fffdc0819 */ /* 0x100fe400000114d6 */
[----:B------:R-:W-:-:S04]  /*2470*/  @P0 IADD3 R212, P1, P3, R7, c[0x0][0x200], R214 ;  /* 0x0000800007d40a10 */ /* 0x000fc80007b3e0d6 */
[----:B------:R-:W-:-:S05]  /*2480*/  @P0 IADD3.X R213, R5, c[0x0][0x204], R220, P1, P3 ;  /* 0x0000810005d50a10 */ /* 0x000fca0000fe64dc */
[----:B------:R0:W2:Y:S01]  /*2490*/  @P0 LDG.E.U8 R212, [R212.64] ;  /* 0x00000024d4d40981 */ /* 0x0000a2000c1e1100 */
[----:B------:R-:W-:Y:S01]  /*24a0*/  IABS R220, R7 ;  /* 0x0000000700dc7213 */ /* 0x000fe20000000000 */
[----:B------:R-:W-:Y:S01]  /*24b0*/  IMAD.MOV.U32 R215, RZ, RZ, 0x70 ;  /* 0x00000070ffd77424 */ /* 0x000fe200078e00ff */
[----:B------:R-:W-:Y:S01]  /*24c0*/  IABS R222, c[0x0][0x1d4] ;  /* 0x0000750000de7a13 */ /* 0x000fe20000000000 */
[----:B------:R-:W-:Y:S01]  /*24d0*/  BSSY B1, `(.L_x_29) ;  /* 0x0000041000017945 */ /* 0x000fe20003800000 */
[----:B------:R-:W-:Y:S01]  /*24e0*/  ISETP.GE.AND P3, PT, R7, RZ, PT ;  /* 0x000000ff0700720c */ /* 0x000fe20003f66270 */
[----:B------:R-:W-:Y:S01]  /*24f0*/  IMAD.HI.U32 R5, R3, R220, RZ ;  /* 0x000000dc03057227 */ /* 0x000fe200078e00ff */
[----:B------:R-:W-:-:S03]  /*2500*/  ISETP.NE.AND P4, PT, RZ, c[0x0][0x1d4], PT ;  /* 0x00007500ff007a0c */ /* 0x000fc60003f85270 */
[----:B------:R-:W-:-:S04]  /*2510*/  IMAD.MOV R5, RZ, RZ, -R5 ;  /* 0x000000ffff057224 */ /* 0x000fc800078e0a05 */
[----:B------:R-:W-:Y:S02]  /*2520*/  IMAD R221, R222, R5, R220 ;  /* 0x00000005dedd7224 */ /* 0x000fe400078e02dc */
[----:B------:R-:W-:-:S03]  /*2530*/  IMAD.MOV.U32 R220, RZ, RZ, c[0x0][0x1d4] ;  /* 0x00007500ffdc7624 */ /* 0x000fc600078e00ff */
[----:B------:R-:W-:-:S13]  /*2540*/  ISETP.GT.U32.AND P1, PT, R0, R221, PT ;  /* 0x000000dd0000720c */ /* 0x000fda0003f24070 */
[----:B------:R-:W-:-:S05]  /*2550*/  @!P1 IMAD.IADD R221, R221, 0x1, -R222 ;  /* 0x00000001dddd9824 */ /* 0x000fca00078e0ade */
[----:B------:R-:W-:-:S13]  /*2560*/  ISETP.GT.U32.AND P1, PT, R0, R221, PT ;  /* 0x000000dd0000720c */ /* 0x000fda0003f24070 */
[----:B------:R-:W-:Y:S02]  /*2570*/  @!P1 IMAD.IADD R221, R221, 0x1, -R222 ;  /* 0x00000001dddd9824 */ /* 0x000fe400078e0ade */
[----:B------:R-:W-:Y:S02]  /*2580*/  IMAD R222, R17, c[0x0][0x1d8], R18 ;  /* 0x0000760011de7a24 */ /* 0x000fe400078e0212 */
[----:B------:R-:W-:Y:S01]  /*2590*/  @!P3 IMAD.MOV R221, RZ, RZ, -R221 ;  /* 0x000000ffffddb224 */ /* 0x000fe200078e0add */
[----:B------:R-:W-:Y:S01]  /*25a0*/  @!P4 LOP3.LUT R221, RZ, c[0x0][0x1d4], RZ, 0x33, !PT ;  /* 0x00007500ffddca12 */ /* 0x000fe200078e33ff */
[----:B------:R-:W-:-:S03]  /*25b0*/  IMAD R222, R222, R215, 0x8 ;  /* 0x00000008dede7424 */ /* 0x000fc600078e02d7 */
[--C-:B------:R-:W-:Y:S01]  /*25c0*/  SHF.R.S32.HI R5, RZ, 0x1f, R221.reuse ;  /* 0x0000001fff057819 */ /* 0x100fe200000114dd */
[----:B------:R-:W-:Y:S01]  /*25d0*/  IMAD R219, R220, 0xf, R221 ;  /* 0x0000000fdcdb7824 */ /* 0x000fe200078e02dd */
[----:B0-----:R-:W-:-:S04]  /*25e0*/  IADD3 R213, P1, R221, R214, RZ ;  /* 0x000000d6ddd57210 */ /* 0x001fc80007f3e0ff */
[----:B------:R-:W-:Y:S01]  /*25f0*/  LEA.HI.X.SX32 R214, R214, R5, 0x1, P1 ;  /* 0x00000005d6d67211 */ /* 0x000fe200008f0eff */
[----:B------:R-:W-:Y:S01]  /*2600*/  IMAD.MOV.U32 R5, RZ, RZ, 0x2 ;  /* 0x00000002ff057424 */ /* 0x000fe200078e00ff */
[----:B------:R-:W-:Y:S02]  /*2610*/  ISETP.GE.AND P1, PT, R7, R25, PT ;  /* 0x000000190700720c */ /* 0x000fe40003f26270 */
[----:B------:R-:W-:Y:S01]  /*2620*/  LEA R224, P3, R213, c[0x0][0x1a8], 0x2 ;  /* 0x00006a00d5e07a11 */ /* 0x000fe200078610ff */
[----:B------:R-:W-:-:S03]  /*2630*/  IMAD.WIDE R222, R222, R5, c[0x0][0x230] ;  /* 0x00008c00dede7625 */ /* 0x000fc600078e0205 */
[----:B------:R-:W-:Y:S02]  /*2640*/  LEA.HI.X R225, R213, c[0x0][0x1ac], R214, 0x2, P3 ;  /* 0x00006b00d5e17a11 */ /* 0x000fe400018f14d6 */
[----:B--2---:R-:W-:-:S05]  /*2650*/  ISETP.NE.AND P0, PT, R212, RZ, P0 ;  /* 0x000000ffd400720c */ /* 0x004fca0000705270 */
[----:B-----5:R-:W-:Y:S05]  /*2660*/  @P1 BRA `(.L_x_30) ;  /* 0x0000027000001947 */ /* 0x020fea0003800000 */
[----:B------:R-:W-:-:S05]  /*2670*/  IMAD.SHL.U32 R228, R221, 0x8, RZ ;  /* 0x00000008dde47824 */ /* 0x000fca00078e00ff */
[----:B------:R-:W-:-:S13]  /*2680*/  ISETP.GE.AND P2, PT, R228, R21, PT ;  /* 0x00000015e400720c */ /* 0x000fda0003f46270 */
[----:B------:R-:W2:Y:S01]  /*2690*/  @!P2 LDG.E R152, [R224.64] ;  /* 0x00000024e098a981 */ /* 0x000ea2000c1e1900 */
[----:B------:R-:W-:-:S05]  /*26a0*/  @!P2 IMAD R153, R4, c[0x0][0x1d4], RZ ;  /* 0x000075000499aa24 */ /* 0x000fca00078e02ff */
[----:B------:R-:W-:Y:S01]  /*26b0*/  @!P2 SHF.R.S32.HI R155, RZ, 0x1f, R153 ;  /* 0x0000001fff9ba819 */ /* 0x000fe20000011499 */
[----:B------:R-:W-:Y:S02]  /*26c0*/  ULDC UR4, c[0x0][0x1ec] ;  /* 0x00007b0000047ab9 */ /* 0x000fe40000000800 */
[----:B------:R-:W-:Y:S01]  /*26d0*/  UISETP.NE.AND UP0, UPT, URZ, UR4, UPT ;  /* 0x000000043f00728c */ /* 0x000fe2000bf05270 */
[----:B--2---:R-:W-:-:S04]  /*26e0*/  @!P2 IMAD R152, R152, c[0x0][0x1d8], RZ ;  /* 0x000076009898aa24 */ /* 0x004fc800078e02ff */
[----:B------:R-:W-:-:S04]  /*26f0*/  @!P2 IMAD R152, R152, 0x70, RZ ;  /* 0x000000709898a824 */ /* 0x000fc800078e02ff */
[----:B------:R-:W-:-:S05]  /*2700*/  @!P2 IMAD R152, R152, c[0x0][0x1d4], R228 ;  /* 0x000075009898aa24 */ /* 0x000fca00078e02e4 */
[----:B------:R-:W-:-:S04]  /*2710*/  @!P2 IADD3 R153, P3, R152, R153, RZ ;  /* 0x000000999899a210 */ /* 0x000fc80007f7e0ff */
[----:B------:R-:W-:Y:S02]  /*2720*/  @!P2 LEA.HI.X.SX32 R152, R152, R155, 0x1, P3 ;  /* 0x0000009b9898a211 */ /* 0x000fe400018f0eff */
[----:B------:R-:W-:Y:S01]  /*2730*/  @!P2 LEA R212, P3, R153, c[0x0][0x198], 0x1 ;  /* 0x0000660099d4aa11 */ /* 0x000fe200078608ff */
[----:B------:R-:W-:-:S03]  /*2740*/  CS2R R154, SRZ ;  /* 0x00000000009a7805 */ /* 0x000fc6000001ff00 */
[----:B------:R-:W-:Y:S02]  /*2750*/  @!P2 LEA.HI.X R213, R153, c[0x0][0x19c], R152, 0x1, P3 ;  /* 0x0000670099d5aa11 */ /* 0x000fe400018f0c98 */
[----:B------:R-:W-:-:S06]  /*2760*/  CS2R R152, SRZ ;  /* 0x0000000000987805 */ /* 0x000fcc000001ff00 */
[----:B------:R0:W5:Y:S01]  /*2770*/  @!P2 LDG.E.128 R152, [R212.64] ;  /* 0x00000024d498a981 */ /* 0x000162000c1e1d00 */
[----:B------:R-:W-:-:S13]  /*2780*/  PLOP3.LUT P2, PT, PT, PT, UP0, 0x80, 0x0 ;  /* 0x000000000000781c */ /* 0x000fda0003f4f008 */
[----:B------:R-:W-:Y:S05]  /*2790*/  @P2 BRA `(.L_x_30) ;  /* 0x0000014000002947 */ /* 0x000fea0003800000 */
[----:B0-----:R-:W-:-:S13]  /*27a0*/  ISETP.NE.AND P5, PT, R26, RZ, PT ;  /* 0x000000ff1a00720c */ /* 0x001fda0003fa5270 */
[----:B------:R-:W-:Y:S02]  /*27b0*/  @P5 IMAD R212, R17, c[0x0][0x1d8], R18 ;  /* 0x0000760011d45a24 */ /* 0x000fe400078e0212 */
[----:B------:R-:W-:Y:S02]  /*27c0*/  @P5 IMAD.MOV.U32 R213, RZ, RZ, 0x2 ;  /* 0x00000002ffd55424 */ /* 0x000fe400078e00ff */
[----:B------:R-:W-:-:S04]  /*27d0*/  @P5 IMAD R212, R212, 0x70, RZ ;  /* 0x00000070d4d45824 */ /* 0x000fc800078e02ff */
[----:B------:R-:W-:-:S06]  /*27e0*/  @P5 IMAD.WIDE R212, R212, R213, c[0x0][0x230] ;  /* 0x00008c00d4d45625 */ /* 0x000fcc00078e02d5 */
[----:B------:R-:W2:Y:S01]  /*27f0*/  @P5 LDG.E.128 R212, [R212.64] ;  /* 0x00000024d4d45981 */ /* 0x000ea2000c1e1d00 */
[----:B------:R-:W-:Y:S01]  /*2800*/  ISETP.GE.AND P3, PT, R228, R21, PT ;  /* 0x00000015e400720c */ /* 0x000fe20003f66270 */
[----:B-----5:R-:W-:Y:S01]  /*2810*/  HFMA2.MMA R152, R152, 1, 1, R88 ;  /* 0x3c003c0098987835 */ /* 0x020fe20000000058 */
[----:B------:R-:W-:Y:S01]  /*2820*/  HADD2 R153, R153, R89 ;  /* 0x0000005999997230 */ /* 0x000fe20000000000 */
[----:B------:R-:W-:Y:S01]  /*2830*/  HFMA2.MMA R154, R154, 1, 1, R90 ;  /* 0x3c003c009a9a7835 */ /* 0x000fe2000000005a */
[----:B------:R-:W-:-:S09]  /*2840*/  HADD2 R155, R155, R91 ;  /* 0x0000005b9b9b7230 */ /* 0x000fd20000000000 */
[----:B------:R-:W-:-:S04]  /*2850*/  @!P3 IADD3 R227, P4, R27, R228, RZ ;  /* 0x000000e41be3b210 */ /* 0x000fc80007f9e0ff */
[----:B------:R-:W-:Y:S02]  /*2860*/  @!P3 LEA.HI.X.SX32 R228, R228, R6, 0x1, P4 ;  /* 0x00000006e4e4b211 */ /* 0x000fe400020f0eff */
[----:B------:R-:W-:-:S04]  /*2870*/  @!P3 LEA R226, P4, R227, c[0x0][0x198], 0x1 ;  /* 0x00006600e3e2ba11 */ /* 0x000fc800078808ff */
[----:B------:R-:W-:Y:S01]  /*2880*/  @!P3 LEA.HI.X R227, R227, c[0x0][0x19c], R228, 0x1, P4 ;  /* 0x00006700e3e3ba11 */ /* 0x000fe200020f0ce4 */
[----:B--2---:R-:W-:Y:S01]  /*2890*/  @P5 HFMA2.MMA R153, R153, R213, -RZ ;  /* 0x000000d599995235 */ /* 0x004fe200001000ff */
[----:B------:R-:W-:Y:S01]  /*28a0*/  @P5 HMUL2 R152, R152, R212 ;  /* 0x000000d498985232 */ /* 0x000fe20000000000 */
[----:B------:R-:W-:Y:S01]  /*28b0*/  @P5 HFMA2.MMA R155, R155, R215, -RZ ;  /* 0x000000d79b9b5235 */ /* 0x000fe200001000ff */
[----:B------:R-:W-:-:S06]  /*28c0*/  @P5 HMUL2 R154, R154, R214 ;  /* 0x000000d69a9a5232 */ /* 0x000fcc0000000000 */
[----:B------:R0:W-:Y:S04]  /*28d0*/  @!P3 STG.E.128 [R226.64], R152 ;  /* 0x00000098e200b986 */ /* 0x0001e8000c101d24 */
.L_x_30:
[----:B0-----:R-:W-:Y:S05]  /*28e0*/  BSYNC B1 ;  /* 0x0000000000017941 */ /* 0x001fea0003800000 */
.L_x_29:
[----:B------:R-:W-:Y:S01]  /*28f0*/  BSSY B1, `(.L_x_31) ;  /* 0x0000025000017945 */ /* 0x000fe20003800000 */
[----:B------:R-:W-:Y:S05]  /*2900*/  @P1 BRA `(.L_x_32) ;  /* 0x0000023000001947 */ /* 0x000fea0003800000 */
[----:B------:R-:W-:-:S05]  /*2910*/  IADD3 R8, R221, c[0x0][0x1d4], RZ ;  /* 0x00007500dd087a10 */ /* 0x000fca0007ffe0ff */
[----:B------:R-:W-:-:S05]  /*2920*/  IMAD.SHL.U32 R226, R8, 0x8, RZ ;  /* 0x0000000808e27824 */ /* 0x000fca00078e00ff */
[----:B------:R-:W-:-:S13]  /*2930*/  ISETP.GE.AND P3, PT, R226, R21, PT ;  /* 0x00000015e200720c */ /* 0x000fda0003f66270 */
[----:B------:R-:W2:Y:S01]  /*2940*/  @!P3 LDG.E R8, [R224.64] ;  /* 0x00000024e008b981 */ /* 0x000ea2000c1e1900 */
[----:B------:R-:W-:Y:S02]  /*2950*/  @!P3 IMAD R10, R4, c[0x0][0x1d4], RZ ;  /* 0x00007500040aba24 */ /* 0x000fe400078e02ff */
[----:B--2---:R-:W-:-:S04]  /*2960*/  @!P3 IMAD R8, R8, c[0x0][0x1d8], RZ ;  /* 0x000076000808ba24 */ /* 0x004fc800078e02ff */
[----:B------:R-:W-:-:S04]  /*2970*/  @!P3 IMAD R9, R8, 0x70, RZ ;  /* 0x000000700809b824 */ /* 0x000fc800078e02ff */
[----:B------:R-:W-:-:S05]  /*2980*/  @!P3 IMAD R9, R9, c[0x0][0x1d4], R226 ;  /* 0x000075000909ba24 */ /* 0x000fca00078e02e2 */
[----:B------:R-:W-:Y:S02]  /*2990*/  @!P3 SHF.R.S32.HI R8, RZ, 0x1f, R9 ;  /* 0x0000001fff08b819 */ /* 0x000fe40000011409 */
[----:B------:R-:W-:-:S04]  /*29a0*/  @!P3 IADD3 R9, P2, R10, R9, RZ ;  /* 0x000000090a09b210 */ /* 0x000fc80007f5e0ff */
[----:B------:R-:W-:Y:S02]  /*29b0*/  @!P3 LEA.HI.X.SX32 R8, R10, R8, 0x1, P2 ;  /* 0x000000080a08b211 */ /* 0x000fe400010f0eff */
[----:B------:R-:W-:Y:S01]  /*29c0*/  @!P3 LEA R212, P2, R9, c[0x0][0x198], 0x1 ;  /* 0x0000660009d4ba11 */ /* 0x000fe200078408ff */
[----:B------:R-:W-:-:S03]  /*29d0*/  CS2R R10, SRZ ;  /* 0x00000000000a7805 */ /* 0x000fc6000001ff00 */
[----:B------:R-:W-:Y:S02]  /*29e0*/  @!P3 LEA.HI.X R213, R9, c[0x0][0x19c], R8, 0x1, P2 ;  /* 0x0000670009d5ba11 */ /* 0x000fe400010f0c08 */
[----:B------:R-:W-:-:S06]  /*29f0*/  CS2R R8, SRZ ;  /* 0x0000000000087805 */ /* 0x000fcc000001ff00 */
[----:B------:R0:W5:Y:S01]  /*2a00*/  @!P3 LDG.E.128 R8, [R212.64] ;  /* 0x00000024d408b981 */ /* 0x000162000c1e1d00 */
[----:B------:R-:W-:Y:S02]  /*2a10*/  ULDC UR4, c[0x0][0x1ec] ;  /* 0x00007b0000047ab9 */ /* 0x000fe40000000800 */
[----:B------:R-:W-:-:S06]  /*2a20*/  UISETP.NE.AND UP0, UPT, URZ, UR4, UPT ;  /* 0x000000043f00728c */ /* 0x000fcc000bf05270 */
[----:B------:R-:W-:-:S13]  /*2a30*/  PLOP3.LUT P2, PT, PT, PT, UP0, 0x80, 0x0 ;  /* 0x000000000000781c */ /* 0x000fda0003f4f008 */
[----:B------:R-:W-:Y:S05]  /*2a40*/  @P2 BRA `(.L_x_32) ;  /* 0x000000f000002947 */ /* 0x000fea0003800000 */
[----:B0-----:R-:W-:-:S13]  /*2a50*/  ISETP.NE.AND P5, PT, R26, RZ, PT ;  /* 0x000000ff1a00720c */ /* 0x001fda0003fa5270 */
[----:B------:R-:W2:Y:S01]  /*2a60*/  @P5 LDG.E.128 R212, [R222.64] ;  /* 0x00000024ded45981 */ /* 0x000ea2000c1e1d00 */
[----:B------:R-:W-:Y:S01]  /*2a70*/  @!P3 IADD3 R227, P4, R27, R226, RZ ;  /* 0x000000e21be3b210 */ /* 0x000fe20007f9e0ff */
[----:B-----5:R-:W-:Y:S01]  /*2a80*/  HFMA2.MMA R9, R9, 1, 1, R93 ;  /* 0x3c003c0009097835 */ /* 0x020fe2000000005d */
[----:B------:R-:W-:Y:S01]  /*2a90*/  HADD2 R8, R8, R92 ;  /* 0x0000005c08087230 */ /* 0x000fe20000000000 */
[----:B------:R-:W-:Y:S01]  /*2aa0*/  HFMA2.MMA R11, R11, 1, 1, R95 ;  /* 0x3c003c000b0b7835 */ /* 0x000fe2000000005f */
[----:B------:R-:W-:Y:S01]  /*2ab0*/  @!P3 LEA.HI.X.SX32 R228, R226, R6, 0x1, P4 ;  /* 0x00000006e2e4b211 */ /* 0x000fe200020f0eff */
[----:B------:R-:W-:Y:S01]  /*2ac0*/  HADD2 R10, R10, R94 ;  /* 0x0000005e0a0a7230 */ /* 0x000fe20000000000 */
[----:B------:R-:W-:-:S04]  /*2ad0*/  @!P3 LEA R226, P4, R227, c[0x0][0x198], 0x1 ;  /* 0x00006600e3e2ba11 */ /* 0x000fc800078808ff */
[----:B------:R-:W-:Y:S01]  /*2ae0*/  @!P3 LEA.HI.X R227, R227, c[0x0][0x19c], R228, 0x1, P4 ;  /* 0x00006700e3e3ba11 */ /* 0x000fe200020f0ce4 */
[----:B--2---:R-:W-:Y:S01]  /*2af0*/  @P5 HFMA2.MMA R9, R9, R213, -RZ ;  /* 0x000000d509095235 */ /* 0x004fe200001000ff */
[----:B------:R-:W-:Y:S01]  /*2b00*/  @P5 HMUL2 R8, R8, R212 ;  /* 0x000000d408085232 */ /* 0x000fe20000000000 */
[----:B------:R-:W-:Y:S01]  /*2b10*/  @P5 HFMA2.MMA R11, R11, R215, -RZ ;  /* 0x000000d70b0b5235 */ /* 0x000fe200001000ff */
[----:B------:R-:W-:-:S06]  /*2b20*/  @P5 HMUL2 R10, R10, R214 ;  /* 0x000000d60a0a5232 */ /* 0x000fcc0000000000 */
[----:B------:R0:W-:Y:S04]  /*2b30*/  @!P3 STG.E.128 [R226.64], R8 ;  /* 0x00000008e200b986 */ /* 0x0001e8000c101d24 */
.L_x_32:
[----:B0-----:R-:W-:Y:S05]  /*2b40*/  BSYNC B1 ;  /* 0x0000000000017941 */ /* 0x001fea0003800000 */
.L_x_31:
[----:B------:R-:W-:Y:S01]  /*2b50*/  BSSY B1, `(.L_x_33) ;  /* 0x0000026000017945 */ /* 0x000fe20003800000 */
[----:B------:R-:W-:Y:S05]  /*2b60*/  @P1 BRA `(.L_x_34) ;  /* 0x0000024000001947 */ /* 0x000fea0003800000 */
[----:B------:R-:W-:-:S04]  /*2b70*/  IMAD.MOV.U32 R156, RZ, RZ, c[0x0][0x1d4] ;  /* 0x00007500ff9c7624 */ /* 0x000fc800078e00ff */
[----:B------:R-:W-:-:S04]  /*2b80*/  IMAD R156, R156, 0x2, R221 ;  /* 0x000000029c9c7824 */ /* 0x000fc800078e02dd */
        /* <DEDUP_REMOVED lines=20> */
[----:B------:R-:W2:Y:S01]  /*2cd0*/  @P5 LDG.E.128 R212, [R222.64+0x10] ;  /* 0x00001024ded45981 */ /* 0x000ea2000c1e1d00 */
        /* <DEDUP_REMOVED lines=13> */
.L_x_34:
[----:B0-----:R-:W-:Y:S05]  /*2db0*/  BSYNC B1 ;  /* 0x0000000000017941 */ /* 0x001fea0003800000 */
.L_x_33:
[----:B------:R-:W-:Y:S01]  /*2dc0*/  BSSY B1, `(.L_x_35) ;  /* 0x0000026000017945 */ /* 0x000fe20003800000 */
[----:B------:R-:W-:Y:S05]  /*2dd0*/  @P1 BRA `(.L_x_36) ;  /* 0x0000024000001947 */ /* 0x000fea0003800000 */
[----:B------:R-:W-:-:S04]  /*2de0*/  IMAD R160, R220, 0x3, R221 ;  /* 0x00000003dca07824 */ /* 0x000fc800078e02dd */
[----:B------:R-:W-:-:S05]  /*2df0*/  IMAD.SHL.U32 R228, R160, 0x8, RZ ;  /* 0x00000008a0e47824 */ /* 0x000fca00078e00ff */
[----:B------:R-:W-:-:S13]  /*2e00*/  ISETP.GE.AND P2, PT, R228, R21, PT ;  /* 0x00000015e400720c */ /* 0x000fda0003f46270 */
[----:B------:R-:W2:Y:S01]  /*2e10*/  @!P2 LDG.E R160, [R224.64] ;  /* 0x00000024e0a0a981 */ /* 0x000ea2000c1e1900 */
[----:B------:R-:W-:Y:S01]  /*2e20*/  @!P2 IMAD R162, R4, c[0x0][0x1d4], RZ ;  /* 0x0000750004a2aa24 */ /* 0x000fe200078e02ff */
[----:B------:R-:W-:Y:S02]  /*2e30*/  ULDC UR4, c[0x0][0x1ec] ;  /* 0x00007b0000047ab9 */ /* 0x000fe40000000800 */
[----:B------:R-:W-:Y:S01]  /*2e40*/  UISETP.NE.AND UP0, UPT, URZ, UR4, UPT ;  /* 0x000000043f00728c */ /* 0x000fe2000bf05270 */
        /* <DEDUP_REMOVED lines=14> */
[----:B------:R-:W2:Y:S01]  /*2f30*/  @P5 LDG.E.128 R212, [R222.64+0x20] ;  /* 0x00002024ded45981 */ /* 0x000ea2000c1e1d00 */
        /* <DEDUP_REMOVED lines=14> */
.L_x_36:
[----:B0-----:R-:W-:Y:S05]  /*3020*/  BSYNC B1 ;  /* 0x0000000000017941 */ /* 0x001fea0003800000 */
.L_x_35:
        /* <DEDUP_REMOVED lines=38> */
.L_x_38:
[----:B0-----:R-:W-:Y:S05]  /*3290*/  BSYNC B1 ;  /* 0x0000000000017941 */ /* 0x001fea0003800000 */
.L_x_37:
        /* <DEDUP_REMOVED lines=38> */
.L_x_40:
[----:B0-----:R-:W-:Y:S05]  /*3500*/  BSYNC B1 ;  /* 0x0000000000017941 */ /* 0x001fea0003800000 */
.L_x_39:
        /* <DEDUP_REMOVED lines=38> */
.L_x_42:
[----:B0-----:R-:W-:Y:S05]  /*3770*/  BSYNC B1 ;  /* 0x0000000000017941 */ /* 0x001fea0003800000 */
.L_x_41:
        /* <DEDUP_REMOVED lines=38> */
.L_x_44:
[----:B0-----:R-:W-:Y:S05]  /*39e0*/  BSYNC B1 ;  /* 0x0000000000017941 */ /* 0x001fea0003800000 */
.L_x_43:
        /* <DEDUP_REMOVED lines=38> */
.L_x_46:
[----:B0-----:R-:W-:Y:S05]  /*3c50*/  BSYNC B1 ;  /* 0x0000000000017941 */ /* 0x001fea0003800000 */
.L_x_45:
        /* <DEDUP_REMOVED lines=38> */
.L_x_48:
[----:B0-----:R-:W-:Y:S05]  /*3ec0*/  BSYNC B1 ;  /* 0x0000000000017941 */ /* 0x001fea0003800000 */
.L_x_47:
        /* <DEDUP_REMOVED lines=38> */
.L_x_50:
[----:B0-----:R-:W-:Y:S05]  /*4130*/  BSYNC B1 ;  /* 0x0000000000017941 */ /* 0x001fea0003800000 */
.L_x_49:
        /* <DEDUP_REMOVED lines=38> */
.L_x_52:
[----:B0-----:R-:W-:Y:S05]  /*43a0*/  BSYNC B1 ;  /* 0x0000000000017941 */ /* 0x001fea0003800000 */
.L_x_51:
        /* <DEDUP_REMOVED lines=38> */
.L_x_54:
[----:B0-----:R-:W-:Y:S05]  /*4610*/  BSYNC B1 ;  /* 0x0000000000017941 */ /* 0x001fea0003800000 */
.L_x_53:
        /* <DEDUP_REMOVED lines=38> */
.L_x_56:
[----:B0-----:R-:W-:Y:S05]  /*4880*/  BSYNC B1 ;  /* 0x0000000000017941 */ /* 0x001fea0003800000 */
.L_x_55:
        /* <DEDUP_REMOVED lines=38> */
.L_x_58:
[----:B0-----:R-:W-:Y:S05]  /*4af0*/  BSYNC B1 ;  /* 0x0000000000017941 */ /* 0x001fea0003800000 */
.L_x_57:
[----:B------:R-:W-:Y:S01]  /*4b00*/  BSSY B1, `(.L_x_59) ;  /* 0x0000025000017945 */ /* 0x000fe20003800000 */
[----:B------:R-:W-:Y:S05]  /*4b10*/  @P1 BRA `(.L_x_60) ;  /* 0x0000023000001947 */ /* 0x000fea0003800000 */
        /* <DEDUP_REMOVED lines=35> */
.L_x_60:
[----:B0-----:R-:W-:Y:S05]  /*4d50*/  BSYNC B1 ;  /* 0x0000000000017941 */ /* 0x001fea0003800000 */
.L_x_59:
[----:B------:R-:W-:Y:S01]  /*4d60*/  BSSY B1, `(.L_x_61) ;  /* 0x0000060000017945 */ /* 0x000fe20003800000 */
[----:B------:R-:W-:Y:S05]  /*4d70*/  @P1 BRA `(.L_x_62) ;  /* 0x000005e000001947 */ /* 0x000fea0003800000 */
[----:B------:R-:W-:-:S04]  /*4d80*/  ISETP.NE.U32.AND P1, PT, RZ, c[0x0][0x218], PT ;  /* 0x00008600ff007a0c */ /* 0x000fc80003f25070 */
[----:B------:R-:W-:Y:S02]  /*4d90*/  ISETP.NE.AND.EX P3, PT, RZ, c[0x0][0x21c], PT, P1 ;  /* 0x00008700ff007a0c */ /* 0x000fe40003f65310 */
[----:B------:R-:W-:-:S04]  /*4da0*/  ISETP.NE.U32.AND P1, PT, RZ, c[0x0][0x228], PT ;  /* 0x00008a00ff007a0c */ /* 0x000fc80003f25070 */
[----:B------:R-:W-:-:S07]  /*4db0*/  ISETP.NE.AND.EX P1, PT, RZ, c[0x0][0x22c], PT, P1 ;  /* 0x00008b00ff007a0c */ /* 0x000fce0003f25310 */
[----:B------:R-:W-:-:S05]  /*4dc0*/  @P3 IMAD R212, R18, c[0x0][0x220], R16 ;  /* 0x0000880012d43a24 */ /* 0x000fca00078e0210 */
[----:B------:R-:W-:-:S05]  /*4dd0*/  @P3 IADD3 R212, R212, -0x1, RZ ;  /* 0xffffffffd4d43810 */ /* 0x000fca0007ffe0ff */
[----:B------:R-:W-:-:S04]  /*4de0*/  @P3 IMAD R212, R212, c[0x0][0x220], R7 ;  /* 0x00008800d4d43a24 */ /* 0x000fc800078e0207 */
[----:B------:R-:W-:-:S04]  /*4df0*/  @P3 IMAD.WIDE R214, R212, R5, c[0x0][0x218] ;  /* 0x00008600d4d63625 */ /* 0x000fc800078e0205 */
[----:B------:R-:W-:Y:S02]  /*4e00*/  @P1 IMAD.WIDE R212, R18, R5, c[0x0][0x228] ;  /* 0x00008a0012d41625 */ /* 0x000fe400078e0205 */
[----:B------:R0:W2:Y:S04]  /*4e10*/  @P3 LDG.E.U16 R5, [R214.64] ;  /* 0x00000024d6053981 */ /* 0x0000a8000c1e1500 */
[----:B------:R1:W3:Y:S01]  /*4e20*/  @P1 LDG.E.U16 R212, [R212.64] ;  /* 0x00000024d4d41981 */ /* 0x0002e2000c1e1500 */
[----:B------:R-:W-:Y:S01]  /*4e30*/  @P1 ISETP.GE.AND P4, PT, R7, R216, PT ;  /* 0x000000d80700120c */ /* 0x000fe20003f86270 */
[----:B0----5:R-:W-:-:S03]  /*4e40*/  HFMA2.MMA R215, R13, R153, -RZ ;  /* 0x000000990dd77235 */ /* 0x021fc600001000ff */
[----:B------:R-:W-:Y:S01]  /*4e50*/  @P1 SEL R214, R22, RZ, !P4 ;  /* 0x000000ff16d61207 */ /* 0x000fe20006000000 */
[----:B-1----:R-:W-:-:S06]  /*4e60*/  HMUL2 R213, R12, R152 ;  /* 0x000000980cd57232 */ /* 0x002fcc0000000000 */
[----:B------:R-:W-:Y:S01]  /*4e70*/  HFMA2.MMA R219, R28, R8, R213 ;  /* 0x000000081cdb7235 */ /* 0x000fe200000000d5 */
[----:B------:R-:W-:Y:S02]  /*4e80*/  HMUL2 R213, R14, R154 ;  /* 0x0000009a0ed57232 */ /* 0x000fe40000000000 */
[----:B------:R-:W-:-:S03]  /*4e90*/  HFMA2 R215, R29, R9, R215 ;  /* 0x000000091dd77231 */ /* 0x000fc600000000d7 */
[----:B------:R-:W-:Y:S01]  /*4ea0*/  HFMA2.MMA R219, R32, R156, R219 ;  /* 0x0000009c20db7235 */ /* 0x000fe200000000db */
[----:B------:R-:W-:Y:S01]  /*4eb0*/  HFMA2 R220, R33, R157, R215 ;  /* 0x0000009d21dc7231 */ /* 0x000fe200000000d7 */
[----:B------:R-:W-:Y:S01]  /*4ec0*/  HFMA2.MMA R215, R30, R10, R213 ;  /* 0x0000000a1ed77235 */ /* 0x000fe200000000d5 */
[----:B------:R-:W-:-:S04]  /*4ed0*/  HMUL2 R213, R15, R155 ;  /* 0x0000009b0fd57232 */ /* 0x000fc80000000000 */
[----:B------:R-:W-:Y:S02]  /*4ee0*/  HFMA2.MMA R220, R37, R161, R220 ;  /* 0x000000a125dc7235 */ /* 0x000fe400000000dc */
[----:B------:R-:W-:Y:S01]  /*4ef0*/  HFMA2.MMA R213, R31, R11, R213 ;  /* 0x0000000b1fd57235 */ /* 0x000fe200000000d5 */
[----:B------:R-:W-:Y:S02]  /*4f00*/  HFMA2 R219, R36, R160, R219 ;  /* 0x000000a024db7231 */ /* 0x000fe400000000db */
[----:B------:R-:W-:Y:S01]  /*4f10*/  HFMA2 R215, R34, R158, R215 ;  /* 0x0000009e22d77231 */ /* 0x000fe200000000d7 */
[----:B------:R-:W-:Y:S01]  /*4f20*/  HFMA2.MMA R220, R41, R165, R220 ;  /* 0x000000a529dc7235 */ /* 0x000fe200000000dc */
[----:B------:R-:W-:Y:S01]  /*4f30*/  HFMA2 R219, R40, R164, R219 ;  /* 0x000000a428db7231 */ /* 0x000fe200000000db */
[----:B------:R-:W-:Y:S01]  /*4f40*/  HFMA2.MMA R213, R35, R159, R213 ;  /* 0x0000009f23d57235 */ /* 0x000fe200000000d5 */
[----:B------:R-:W-:Y:S02]  /*4f50*/  HFMA2 R215, R38, R162, R215 ;  /* 0x000000a226d77231 */ /* 0x000fe400000000d7 */
[----:B------:R-:W-:Y:S01]  /*4f60*/  HFMA2 R219, R44, R168, R219 ;  /* 0x000000a82cdb7231 */ /* 0x000fe200000000db */
[----:B------:R-:W-:Y:S01]  /*4f70*/  HFMA2.MMA R220, R45, R169, R220 ;  /* 0x000000a92ddc7235 */ /* 0x000fe200000000dc */
[----:B------:R-:W-:Y:S01]  /*4f80*/  HFMA2 R215, R42, R166, R215 ;  /* 0x000000a62ad77231 */ /* 0x000fe200000000d7 */
[----:B------:R-:W-:Y:S01]  /*4f90*/  HFMA2.MMA R213, R39, R163, R213 ;  /* 0x000000a327d57235 */ /* 0x000fe200000000d5 */
[----:B------:R-:W-:-:S02]  /*4fa0*/  HFMA2 R219, R48, R172, R219 ;  /* 0x000000ac30db7231 */ /* 0x000fc400000000db */
        /* <DEDUP_REMOVED lines=31> */
[----:B------:R-:W-:Y:S02]  /*51a0*/  HFMA2.MMA R220, R73, R197, R220 ;  /* 0x000000c549dc7235 */ /* 0x000fe400000000dc */
[----:B------:R-:W-:Y:S01]  /*51b0*/  HFMA2.MMA R213, R67, R191, R213 ;  /* 0x000000bf43d57235 */ /* 0x000fe200000000d5 */
[----:B------:R-:W-:-:S03]  /*51c0*/  HFMA2 R215, R86, R210, R215 ;  /* 0x000000d256d77231 */ /* 0x000fc600000000d7 */
[----:B------:R-:W-:Y:S02]  /*51d0*/  HFMA2.MMA R220, R77, R201, R220 ;  /* 0x000000c94ddc7235 */ /* 0x000fe400000000dc */
[----:B------:R-:W-:-:S04]  /*51e0*/  HFMA2.MMA R213, R71, R195, R213 ;  /* 0x000000c347d57235 */ /* 0x000fc800000000d5 */
[----:B------:R-:W-:Y:S02]  /*51f0*/  HFMA2.MMA R220, R81, R205, R220 ;  /* 0x000000cd51dc7235 */ /* 0x000fe400000000dc */
[----:B------:R-:W-:-:S04]  /*5200*/  HFMA2.MMA R213, R75, R199, R213 ;  /* 0x000000c74bd57235 */ /* 0x000fc800000000d5 */
[----:B------:R-:W-:Y:S02]  /*5210*/  HFMA2.MMA R220, R85, R209, R220 ;  /* 0x000000d155dc7235 */ /* 0x000fe400000000dc */
[----:B------:R-:W-:-:S06]  /*5220*/  HFMA2.MMA R213, R79, R203, R213 ;  /* 0x000000cb4fd57235 */ /* 0x000fcc00000000d5 */
[----:B------:R-:W-:Y:S02]  /*5230*/  HFMA2.MMA R213, R83, R207, R213 ;  /* 0x000000cf53d57235 */ /* 0x000fe400000000d5 */
[----:B------:R-:W-:-:S04]  /*5240*/  HADD2 R219, R219, R220 ;  /* 0x000000dcdbdb7230 */ /* 0x000fc80000000000 */
[----:B------:R-:W-:Y:S01]  /*5250*/  HADD2 R215, R219, R215 ;  /* 0x000000d7dbd77230 */ /* 0x000fe20000000000 */
[----:B------:R-:W-:-:S03]  /*5260*/  @P1 IADD3 R219, R7, 0x1, -R16 ;  /* 0x0000000107db1810 */ /* 0x000fc60007ffe810 */
[----:B------:R-:W-:Y:S02]  /*5270*/  HFMA2 R213, R87, R211, R213 ;  /* 0x000000d357d57231 */ /* 0x000fe400000000d5 */
[----:B------:R-:W-:-:S04]  /*5280*/  @P1 IMAD.IADD R219, R214, 0x1, R219 ;  /* 0x00000001d6db1824 */ /* 0x000fc800078e02db */
[----:B------:R-:W-:Y:S02]  /*5290*/  HFMA2.MMA R213, R215, 1, 1, R213 ;  /* 0x3c003c00d7d57835 */ /* 0x000fe400000000d5 */
[----:B------:R-:W0:Y:S08]  /*52a0*/  @P1 I2F R219, R219 ;  /* 0x000000db00db1306 */ /* 0x000e300000201400 */
[----:B------:R-:W-:-:S02]  /*52b0*/  HADD2.F32 R214, -RZ, R213.H0_H0 ;  /* 0x200000d5ffd67230 */ /* 0x000fc40000004100 */
[----:B------:R-:W-:-:S05]  /*52c0*/  HADD2.F32 R213, -RZ, R213.H1_H1 ;  /* 0x300000d5ffd57230 */ /* 0x000fca0000004100 */
[----:B------:R-:W-:-:S04]  /*52d0*/  FADD.FTZ R213, R214, R213 ;  /* 0x000000d5d6d57221 */ /* 0x000fc80000010000 */
[----:B------:R-:W-:Y:S01]  /*52e0*/  FMUL.FTZ R214, R213, c[0x0][0x1f0] ;  /* 0x00007c00d5d67a20 */ /* 0x000fe20000410000 */
[----:B--2---:R-:W-:Y:S02]  /*52f0*/  @P3 HADD2.F32 R5, -RZ, R5.H0_H0 ;  /* 0x20000005ff053230 */ /* 0x004fe40000004100 */
[----:B---3--:R-:W-:-:S03]  /*5300*/  @P1 HADD2.F32 R212, -RZ, R212.H0_H0 ;  /* 0x200000d4ffd41230 */ /* 0x008fc60000004100 */
[----:B------:R-:W-:Y:S02]  /*5310*/  @P3 FADD.FTZ R214, R214, R5 ;  /* 0x00000005d6d63221 */ /* 0x000fe40000010000 */
[----:B------:R-:W-:Y:S02]  /*5320*/  IMAD.IADD R5, R7, 0x1, -R20 ;  /* 0x0000000107057824 */ /* 0x000fe400078e0a14 */
[----:B0-----:R-:W-:-:S05]  /*5330*/  @P1 FFMA.FTZ R214, R219, R212, R214 ;  /* 0x000000d4dbd61223 */ /* 0x001fca00000100d6 */
[----:B------:R0:W-:Y:S01]  /*5340*/  STS [R5.X4+0x240], R214 ;  /* 0x000240d605007388 */ /* 0x0001e20000004800 */
[----:B------:R-:W-:-:S03]  /*5350*/  @!P0 FMNMX.FTZ R217, R217, R214, !PT ;  /* 0x000000d6d9d98209 */ /* 0x000fc60007810000 */
.L_x_62:
[----:B------:R-:W-:Y:S05]  /*5360*/  BSYNC B1 ;  /* 0x0000000000017941 */ /* 0x000fea0003800000 */
.L_x_61:
[----:B------:R-:W-:-:S04]  /*5370*/  IADD3 R7, R7, 0x100, RZ ;  /* 0x0000010007077810 */ /* 0x000fc80007ffe0ff */
[----:B------:R-:W-:-:S13]  /*5380*/  ISETP.GE.AND P0, PT, R7, R218, PT ;  /* 0x000000da0700720c */ /* 0x000fda0003f06270 */
[----:B------:R-:W-:Y:S01]  /*5390*/  @P0 CALL.REL.NOINC `(.L_x_28) ;  /* 0x0000001000000944 */ /* 0x000fe20003c00000 */
[----:B------:R-:W-:Y:S05]  /*53a0*/  BRA `(.L_x_63) ;  /* 0xffffd07000007947 */ /* 0x000fea000383ffff */
.L_x_28:
[----:B------:R-:W-:Y:S05]  /*53b0*/  BSYNC B0 ;  /* 0x0000000000007941 */ /* 0x000fea0003800000 */
.L_x_27:
[----:B------:R-:W1:Y:S01]  /*53c0*/  SHFL.BFLY PT, R0, R217, 0x10, 0x1f ;  /* 0x0e001f00d9007f89 */ /* 0x000e6200000e0000 */
[----:B-----5:R-:W-:Y:S01]  /*53d0*/  SHF.R.S32.HI R10, RZ, 0x1f, R19 ;  /* 0x0000001fff0a7819 */ /* 0x020fe20000011413 */
[----:B------:R-:W-:Y:S03]  /*53e0*/  BSSY B0, `(.L_x_64) ;  /* 0x0000084000007945 */ /* 0x000fe60003800000 */
[----:B------:R-:W-:-:S04]  /*53f0*/  LEA.HI R7, R10, R19, RZ, 0x5 ;  /* 0x000000130a077211 */ /* 0x000fc800078f28ff */
[----:B------:R-:W-:-:S05]  /*5400*/  LOP3.LUT R12, R7, 0xffffffe0, RZ, 0xc0, !PT ;  /* 0xffffffe0070c7812 */ /* 0x000fca00078ec0ff */
[----:B------:R-:W-:-:S05]  /*5410*/  IMAD.IADD R12, R19, 0x1, -R12 ;  /* 0x00000001130c7824 */ /* 0x000fca00078e0a0c */
[C---:B------:R-:W-:Y:S02]  /*5420*/  ISETP.NE.AND P0, PT, R12.reuse, RZ, PT ;  /* 0x000000ff0c00720c */ /* 0x040fe40003f05270 */
[----:B------:R-:W-:Y:S02]  /*5430*/  ISETP.GT.AND P1, PT, R12, 0x7, PT ;  /* 0x000000070c00780c */ /* 0x000fe40003f24270 */
[----:B-1----:R-:W-:-:S05]  /*5440*/  FMNMX.FTZ R0, R0, R217, !PT ;  /* 0x000000d900007209 */ /* 0x002fca0007810000 */
[----:B------:R-:W1:Y:S04]  /*5450*/  SHFL.BFLY PT, R3, R0, 0x8, 0x1f ;  /* 0x0d001f0000037f89 */ /* 0x000e6800000e0000 */
[----:B------:R-:W-:Y:S02]  /*5460*/  @!P0 SHF.R.S32.HI R7, RZ, 0x5, R7 ;  /* 0x00000005ff078819 */ /* 0x000fe40000011407 */
[----:B-1----:R-:W-:Y:S01]  /*5470*/  FMNMX.FTZ R3, R0, R3, !PT ;  /* 0x0000000300037209 */ /* 0x002fe20007810000 */
[----:B------:R-:W-:-:S04]  /*5480*/  IMAD.MOV.U32 R0, RZ, RZ, -0x800001 ;  /* 0xff7fffffff007424 */ /* 0x000fc800078e00ff */
[----:B0-----:R-:W0:Y:S02]  /*5490*/  SHFL.BFLY PT, R6, R3, 0x4, 0x1f ;  /* 0x0c801f0003067f89 */ /* 0x001e2400000e0000 */
[----:B0-----:R-:W-:-:S05]  /*54a0*/  FMNMX.FTZ R6, R3, R6, !PT ;  /* 0x0000000603067209 */ /* 0x001fca0007810000 */
[----:B------:R-:W0:Y:S02]  /*54b0*/  SHFL.BFLY PT, R5, R6, 0x2, 0x1f ;  /* 0x0c401f0006057f89 */ /* 0x000e2400000e0000 */
[----:B0-----:R-:W-:-:S05]  /*54c0*/  FMNMX.FTZ R5, R6, R5, !PT ;  /* 0x0000000506057209 */ /* 0x001fca0007810000 */
[----:B------:R-:W0:Y:S02]  /*54d0*/  SHFL.BFLY PT, R8, R5, 0x1, 0x1f ;  /* 0x0c201f0005087f89 */ /* 0x000e2400000e0000 */
[----:B0-----:R-:W-:-:S05]  /*54e0*/  FMNMX.FTZ R8, R5, R8, !PT ;  /* 0x0000000805087209 */ /* 0x001fca0007810000 */
[----:B------:R0:W-:Y:S04]  /*54f0*/  @!P0 STS [R7.X4], R8 ;  /* 0x0000000807008388 */ /* 0x0001e80000004800 */
[----:B------:R-:W-:Y:S01]  /*5500*/  BAR.SYNC.DEFER_BLOCKING 0x0 ;  /* 0x0000000000007b1d */ /* 0x000fe20000010000 */
[----:B0-----:R-:W-:-:S05]  /*5510*/  IMAD.MOV.U32 R8, RZ, RZ, RZ ;  /* 0x000000ffff087224 */ /* 0x001fca00078e00ff */
[----:B------:R-:W0:Y:S04]  /*5520*/  @!P1 LDS R0, [R12.X4] ;  /* 0x000000000c009984 */ /* 0x000e280000004800 */
[----:B0-----:R-:W0:Y:S02]  /*5530*/  SHFL.BFLY PT, R3, R0, 0x4, 0x1f ;  /* 0x0c801f0000037f89 */ /* 0x001e2400000e0000 */
[----:B0-----:R-:W-:-:S05]  /*5540*/  FMNMX.FTZ R3, R3, R0, !PT ;  /* 0x0000000003037209 */ /* 0x001fca0007810000 */
[----:B------:R-:W0:Y:S02]  /*5550*/  SHFL.BFLY PT, R6, R3, 0x2, 0x1f ;  /* 0x0c401f0003067f89 */ /* 0x000e2400000e0000 */
[----:B0-----:R-:W-:-:S05]  /*5560*/  FMNMX.FTZ R6, R3, R6, !PT ;  /* 0x0000000603067209 */ /* 0x001fca0007810000 */
[----:B------:R-:W0:Y:S02]  /*5570*/  SHFL.BFLY PT, R5, R6, 0x1, 0x1f ;  /* 0x0c201f0006057f89 */ /* 0x000e2400000e0000 */
[----:B0-----:R-:W-:-:S05]  /*5580*/  FMNMX.FTZ R5, R6, R5, !PT ;  /* 0x0000000506057209 */ /* 0x001fca0007810000 */
[----:B------:R0:W1:Y:S02]  /*5590*/  SHFL.IDX PT, R11, R5, RZ, 0x1f ;  /* 0x00001fff050b7589 */ /* 0x00006400000e0000 */
[----:B0-----:R-:W-:-:S05]  /*55a0*/  IMAD.IADD R5, R19, 0x1, R20 ;  /* 0x0000000113057824 */ /* 0x001fca00078e0214 */
[----:B------:R-:W-:-:S13]  /*55b0*/  ISETP.GE.AND P1, PT, R5, R16, PT ;  /* 0x000000100500720c */ /* 0x000fda0003f26270 */
[----:B------:R-:W-:Y:S05]  /*55c0*/  @P1 BRA `(.L_x_65) ;  /* 0x0000065000001947 */ /* 0x000fea0003800000 */
[----:B-1----:R-:W-:Y:S01]  /*55d0*/  LOP3.LUT R0, RZ, R20, RZ, 0x33, !PT ;  /* 0x00000014ff007212 */ /* 0x002fe200078e33ff */
[----:B------:R-:W-:Y:S01]  /*55e0*/  BSSY B1, `(.L_x_66) ;  /* 0x0000021000017945 */ /* 0x000fe20003800000 */
[----:B------:R-:W-:Y:S02]  /*55f0*/  IMAD.MOV.U32 R8, RZ, RZ, RZ ;  /* 0x000000ffff087224 */ /* 0x000fe400078e00ff */
[----:B------:R-:W-:-:S04]  /*5600*/  IADD3 R0, -R19, R16, R0 ;  /* 0x0000001013007210 */ /* 0x000fc80007ffe100 */
[----:B------:R-:W-:-:S04]  /*5610*/  LEA.HI R3, R0, 0x1, RZ, 0x18 ;  /* 0x0000000100037811 */ /* 0x000fc800078fc0ff */
[----:B------:R-:W-:-:S13]  /*5620*/  LOP3.LUT P0, R3, R3, 0x3, RZ, 0xc0, !PT ;  /* 0x0000000303037812 */ /* 0x000fda000780c0ff */
[----:B------:R-:W-:Y:S05]  /*5630*/  @!P0 BRA `(.L_x_67) ;  /* 0x000001b000008947 */ /* 0x000fea0003800000 */
[----:B------:R-:W-:Y:S01]  /*5640*/  ISETP.NE.U32.AND P0, PT, RZ, c[0x0][0x200], PT ;  /* 0x00008000ff007a0c */ /* 0x000fe20003f05070 */
[----:B------:R-:W-:-:S03]  /*5650*/  IMAD.MOV.U32 R8, RZ, RZ, RZ ;  /* 0x000000ffff087224 */ /* 0x000fc600078e00ff */
[----:B------:R-:W-:-:S05]  /*5660*/  ISETP.NE.AND.EX P0, PT, RZ, c[0x0][0x204], PT, P0 ;  /* 0x00008100ff007a0c */ /* 0x000fca0003f05300 */
.L_x_71:
[----:B0-----:R-:W-:Y:S01]  /*5670*/  IMAD.IADD R6, R5, 0x1, -R20 ;  /* 0x0000000105067824 */ /* 0x001fe200078e0a14 */
[----:B------:R-:W-:Y:S01]  /*5680*/  IADD3 R3, R3, -0x1, RZ ;  /* 0xffffffff03037810 */ /* 0x000fe20007ffe0ff */
[----:B------:R-:W-:Y:S03]  /*5690*/  BSSY B2, `(.L_x_68) ;  /* 0x0000011000027945 */ /* 0x000fe60003800000 */
[----:B------:R-:W-:Y:S02]  /*56a0*/  ISETP.NE.AND P3, PT, R3, RZ, PT ;  /* 0x000000ff0300720c */ /* 0x000fe40003f65270 */
[----:B-1----:R-:W-:Y:S01]  /*56b0*/  LEA R12, R6, 0x240, 0x2 ;  /* 0x00000240060c7811 */ /* 0x002fe200078e10ff */
[----:B------:R-:W-:Y:S05]  /*56c0*/  @!P0 BRA `(.L_x_69) ;  /* 0x0000009000008947 */ /* 0x000fea0003800000 */
[----:B------:R-:W-:Y:S01]  /*56d0*/  IMAD R6, R2, c[0x0][0x1d4], RZ ;  /* 0x0000750002067a24 */ /* 0x000fe200078e02ff */
[----:B------:R-:W-:-:S04]  /*56e0*/  SHF.R.S32.HI R7, RZ, 0x1f, R5 ;  /* 0x0000001fff077819 */ /* 0x000fc80000011405 */
[--C-:B------:R-:W-:Y:S02]  /*56f0*/  SHF.R.S32.HI R14, RZ, 0x1f, R6.reuse ;  /* 0x0000001fff0e7819 */ /* 0x100fe40000011406 */
[----:B------:R-:W-:-:S04]  /*5700*/  IADD3 R6, P4, P5, R5, c[0x0][0x200], R6 ;  /* 0x0000800005067a10 */ /* 0x000fc80007d9e006 */
[----:B------:R-:W-:-:S05]  /*5710*/  IADD3.X R7, R7, c[0x0][0x204], R14, P4, P5 ;  /* 0x0000810007077a10 */ /* 0x000fca00027ea40e */
[----:B------:R-:W2:Y:S02]  /*5720*/  LDG.E.U8 R6, [R6.64] ;  /* 0x0000002406067981 */ /* 0x000ea4000c1e1100 */
[----:B--2---:R-:W-:-:S13]  /*5730*/  ISETP.NE.AND P4, PT, R6, RZ, PT ;  /* 0x000000ff0600720c */ /* 0x004fda0003f85270 */
[----:B------:R-:W-:Y:S01]  /*5740*/  @P4 IMAD.MOV.U32 R9, RZ, RZ, RZ ;  /* 0x000000ffff094224 */ /* 0x000fe200078e00ff */
[----:B------:R-:W-:Y:S05]  /*5750*/  @P4 BRA `(.L_x_70) ;  /* 0x0000004000004947 */ /* 0x000fea0003800000 */
.L_x_69:
[----:B------:R-:W0:Y:S02]  /*5760*/  LDS R6, [R12] ;  /* 0x000000000c067984 */ /* 0x000e240000000800 */
[----:B0-----:R-:W-:-:S04]  /*5770*/  FADD.FTZ R6, -R11, R6 ;  /* 0x000000060b067221 */ /* 0x001fc80000010100 */
[----:B------:R-:W-:-:S04]  /*5780*/  FMUL.FTZ R6, R6, 1.4426950216293334961 ;  /* 0x3fb8aa3b06067820 */ /* 0x000fc80000410000 */
[----:B------:R0:W1:Y:S03]  /*5790*/  MUFU.EX2 R9, R6 ;  /* 0x0000000600097308 */ /* 0x0000660000000800 */
.L_x_70:
[----:B------:R-:W-:Y:S05]  /*57a0*/  BSYNC B2 ;  /* 0x0000000000027941 */ /* 0x000fea0003800000 */
.L_x_68:
[----:B-1----:R1:W-:Y:S01]  /*57b0*/  STS [R12], R9 ;  /* 0x000000090c007388 */ /* 0x0023e20000000800 */
[----:B------:R-:W-:Y:S01]  /*57c0*/  FADD.FTZ R8, R9, R8 ;  /* 0x0000000809087221 */ /* 0x000fe20000010000 */
[----:B------:R-:W-:Y:S01]  /*57d0*/  IADD3 R5, R5, 0x100, RZ ;  /* 0x0000010005057810 */ /* 0x000fe20007ffe0ff */
[----:B------:R-:W-:Y:S05]  /*57e0*/  @P3 BRA `(.L_x_71) ;  /* 0xfffffe8000003947 */ /* 0x000fea000383ffff */
.L_x_67:
[----:B------:R-:W-:Y:S05]  /*57f0*/  BSYNC B1 ;  /* 0x0000000000017941 */ /* 0x000fea0003800000 */
.L_x_66:
[----:B------:R-:W-:-:S13]  /*5800*/  ISETP.GE.U32.AND P0, PT, R0, 0x300, PT ;  /* 0x000003000000780c */ /* 0x000fda0003f06070 */
[----:B------:R-:W-:Y:S05]  /*5810*/  @!P0 BRA `(.L_x_65) ;  /* 0x0000040000008947 */ /* 0x000fea0003800000 */
[----:B-1----:R-:W-:Y:S01]  /*5820*/  IMAD R12, R2, c[0x0][0x1d4], RZ ;  /* 0x00007500020c7a24 */ /* 0x002fe200078e02ff */
[----:B------:R-:W-:-:S04]  /*5830*/  ISETP.NE.U32.AND P0, PT, RZ, c[0x0][0x200], PT ;  /* 0x00008000ff007a0c */ /* 0x000fc80003f05070 */
[----:B------:R-:W-:Y:S02]  /*5840*/  ISETP.NE.AND.EX P0, PT, RZ, c[0x0][0x204], PT, P0 ;  /* 0x00008100ff007a0c */ /* 0x000fe40003f05300 */
[----:B------:R-:W-:Y:S02]  /*5850*/  SHF.R.S32.HI R14, RZ, 0x1f, R12 ;  /* 0x0000001fff0e7819 */ /* 0x000fe4000001140c */
.L_x_84:
[----:B-1----:R-:W-:Y:S01]  /*5860*/  SHF.R.S32.HI R3, RZ, 0x1f, R5 ;  /* 0x0000001fff037819 */ /* 0x002fe20000011405 */
[C---:B0-----:R-:W-:Y:S01]  /*5870*/  IMAD.IADD R0, R5.reuse, 0x1, -R20 ;  /* 0x0000000105007824 */ /* 0x041fe200078e0a14 */
[C---:B0-----:R-:W-:Y:S01]  /*5880*/  IADD3 R6, P4, P5, R5.reuse, c[0x0][0x200], R12 ;  /* 0x0000800005067a10 */ /* 0x041fe20007d9e00c */
[----:B------:R-:W-:Y:S01]  /*5890*/  BSSY B1, `(.L_x_72) ;  /* 0x000000e000017945 */ /* 0x000fe20003800000 */
[----:B------:R-:W-:Y:S02]  /*58a0*/  IADD3 R5, R5, 0x400, RZ ;  /* 0x0000040005057810 */ /* 0x000fe40007ffe0ff */
[----:B------:R-:W-:Y:S02]  /*58b0*/  IADD3.X R7, R3, c[0x0][0x204], R14, P4, P5 ;  /* 0x0000810003077a10 */ /* 0x000fe400027ea40e */
[----:B------:R-:W-:-:S02]  /*58c0*/  ISETP.GE.AND P3, PT, R5, R16, PT ;  /* 0x000000100500720c */ /* 0x000fc40003f66270 */
[----:B------:R-:W-:Y:S01]  /*58d0*/  LEA R9, R0, 0x240, 0x2 ;  /* 0x0000024000097811 */ /* 0x000fe200078e10ff */
[----:B------:R-:W-:Y:S05]  /*58e0*/  @!P0 BRA `(.L_x_73) ;  /* 0x0000004000008947 */ /* 0x000fea0003800000 */
[----:B------:R-:W2:Y:S02]  /*58f0*/  LDG.E.U8 R0, [R6.64] ;  /* 0x0000002406007981 */ /* 0x000ea4000c1e1100 */
[----:B--2---:R-:W-:-:S13]  /*5900*/  ISETP.NE.AND P4, PT, R0, RZ, PT ;  /* 0x000000ff0000720c */ /* 0x004fda0003f85270 */
[----:B------:R-:W-:Y:S01]  /*5910*/  @P4 IMAD.MOV.U32 R3, RZ, RZ, RZ ;  /* 0x000000ffff034224 */ /* 0x000fe200078e00ff */
[----:B------:R-:W-:Y:S05]  /*5920*/  @P4 BRA `(.L_x_74) ;  /* 0x0000004000004947 */ /* 0x000fea0003800000 */
.L_x_73:
[----:B------:R-:W0:Y:S02]  /*5930*/  LDS R0, [R9] ;  /* 0x0000000009007984 */ /* 0x000e240000000800 */
[----:B0-----:R-:W-:-:S04]  /*5940*/  FADD.FTZ R0, -R11, R0 ;  /* 0x000000000b007221 */ /* 0x001fc80000010100 */
[----:B------:R-:W-:-:S04]  /*5950*/  FMUL.FTZ R0, R0, 1.4426950216293334961 ;  /* 0x3fb8aa3b00007820 */ /* 0x000fc80000410000 */
[----:B------:R0:W1:Y:S03]  /*5960*/  MUFU.EX2 R3, R0 ;  /* 0x0000000000037308 */ /* 0x0000660000000800 */
.L_x_74:
[----:B------:R-:W-:Y:S05]  /*5970*/  BSYNC B1 ;  /* 0x0000000000017941 */ /* 0x000fea0003800000 */
.L_x_72:
[----:B-1----:R1:W-:Y:S01]  /*5980*/  STS [R9], R3 ;  /* 0x0000000309007388 */ /* 0x0023e20000000800 */
[----:B------:R-:W-:Y:S01]  /*5990*/  BSSY B1, `(.L_x_75) ;  /* 0x000000b000017945 */ /* 0x000fe20003800000 */
[----:B------:R-:W-:Y:S01]  /*59a0*/  FADD.FTZ R13, R3, R8 ;  /* 0x00000008030d7221 */ /* 0x000fe20000010000 */
[----:B------:R-:W-:Y:S05]  /*59b0*/  @!P0 BRA `(.L_x_76) ;  /* 0x0000004000008947 */ /* 0x000fea0003800000 */
[----:B0-----:R-:W2:Y:S02]  /*59c0*/  LDG.E.U8 R0, [R6.64+0x100] ;  /* 0x0001002406007981 */ /* 0x001ea4000c1e1100 */
[----:B--2---:R-:W-:-:S13]  /*59d0*/  ISETP.NE.AND P4, PT, R0, RZ, PT ;  /* 0x000000ff0000720c */ /* 0x004fda0003f85270 */
[----:B------:R-:W-:Y:S01]  /*59e0*/  @P4 IMAD.MOV.U32 R0, RZ, RZ, RZ ;  /* 0x000000ffff004224 */ /* 0x000fe200078e00ff */
[----:B------:R-:W-:Y:S05]  /*59f0*/  @P4 BRA `(.L_x_77) ;  /* 0x0000004000004947 */ /* 0x000fea0003800000 */
.L_x_76:
[----:B0-----:R-:W0:Y:S02]  /*5a00*/  LDS R0, [R9+0x400] ;  /* 0x0004000009007984 */ /* 0x001e240000000800 */
[----:B0-----:R-:W-:-:S04]  /*5a10*/  FADD.FTZ R0, -R11, R0 ;  /* 0x000000000b007221 */ /* 0x001fc80000010100 */
[----:B------:R-:W-:-:S06]  /*5a20*/  FMUL.FTZ R0, R0, 1.4426950216293334961 ;  /* 0x3fb8aa3b00007820 */ /* 0x000fcc0000410000 */
[----:B------:R-:W0:Y:S02]  /*5a30*/  MUFU.EX2 R0, R0 ;  /* 0x0000000000007308 */ /* 0x000e240000000800 */
.L_x_77:
[----:B------:R-:W-:Y:S05]  /*5a40*/  BSYNC B1 ;  /* 0x0000000000017941 */ /* 0x000fea0003800000 */
.L_x_75:
[----:B0-----:R0:W-:Y:S01]  /*5a50*/  STS [R9+0x400], R0 ;  /* 0x0004000009007388 */ /* 0x0011e20000000800 */
[----:B------:R-:W-:Y:S01]  /*5a60*/  BSSY B1, `(.L_x_78) ;  /* 0x000000b000017945 */ /* 0x000fe20003800000 */
[----:B------:R-:W-:Y:S01]  /*5a70*/  FADD.FTZ R13, R13, R0 ;  /* 0x000000000d0d7221 */ /* 0x000fe20000010000 */
[----:B------:R-:W-:Y:S05]  /*5a80*/  @!P0 BRA `(.L_x_79) ;  /* 0x0000004000008947 */ /* 0x000fea0003800000 */
[----:B0-----:R-:W2:Y:S02]  /*5a90*/  LDG.E.U8 R0, [R6.64+0x200] ;  /* 0x0002002406007981 */ /* 0x001ea4000c1e1100 */
[----:B--2---:R-:W-:-:S13]  /*5aa0*/  ISETP.NE.AND P4, PT, R0, RZ, PT ;  /* 0x000000ff0000720c */ /* 0x004fda0003f85270 */
[----:B------:R-:W-:Y:S01]  /*5ab0*/  @P4 IMAD.MOV.U32 R0, RZ, RZ, RZ ;  /* 0x000000ffff004224 */ /* 0x000fe200078e00ff */
[----:B------:R-:W-:Y:S05]  /*5ac0*/  @P4 BRA `(.L_x_80) ;  /* 0x0000004000004947 */ /* 0x000fea0003800000 */
.L_x_79:
[----:B0-----:R-:W0:Y:S02]  /*5ad0*/  LDS R0, [R9+0x800] ;  /* 0x0008000009007984 */ /* 0x001e240000000800 */
[----:B0-----:R-:W-:-:S04]  /*5ae0*/  FADD.FTZ R0, -R11, R0 ;  /* 0x000000000b007221 */ /* 0x001fc80000010100 */
[----:B------:R-:W-:-:S06]  /*5af0*/  FMUL.FTZ R0, R0, 1.4426950216293334961 ;  /* 0x3fb8aa3b00007820 */ /* 0x000fcc0000410000 */
[----:B------:R-:W0:Y:S02]  /*5b00*/  MUFU.EX2 R0, R0 ;  /* 0x0000000000007308 */ /* 0x000e240000000800 */
.L_x_80:
[----:B------:R-:W-:Y:S05]  /*5b10*/  BSYNC B1 ;  /* 0x0000000000017941 */ /* 0x000fea0003800000 */
.L_x_78:
[----:B0-----:R0:W-:Y:S01]  /*5b20*/  STS [R9+0x800], R0 ;  /* 0x0008000009007388 */ /* 0x0011e20000000800 */
[----:B------:R-:W-:Y:S01]  /*5b30*/  BSSY B1, `(.L_x_81) ;  /* 0x000000b000017945 */ /* 0x000fe20003800000 */
[----:B------:R-:W-:Y:S01]  /*5b40*/  FADD.FTZ R13, R13, R0 ;  /* 0x000000000d0d7221 */ /* 0x000fe20000010000 */
[----:B------:R-:W-:Y:S05]  /*5b50*/  @!P0 BRA `(.L_x_82) ;  /* 0x0000004000008947 */ /* 0x000fea0003800000 */
[----:B------:R-:W2:Y:S02]  /*5b60*/  LDG.E.U8 R6, [R6.64+0x300] ;  /* 0x0003002406067981 */ /* 0x000ea4000c1e1100 */
[----:B--2---:R-:W-:-:S13]  /*5b70*/  ISETP.NE.AND P4, PT, R6, RZ, PT ;  /* 0x000000ff0600720c */ /* 0x004fda0003f85270 */
[----:B0-----:R-:W-:Y:S01]  /*5b80*/  @P4 IMAD.MOV.U32 R0, RZ, RZ, RZ ;  /* 0x000000ffff004224 */ /* 0x001fe200078e00ff */
[----:B------:R-:W-:Y:S05]  /*5b90*/  @P4 BRA `(.L_x_83) ;  /* 0x0000004000004947 */ /* 0x000fea0003800000 */
.L_x_82:
[----:B0-----:R-:W0:Y:S02]  /*5ba0*/  LDS R0, [R9+0xc00] ;  /* 0x000c000009007984 */ /* 0x001e240000000800 */
[----:B0-----:R-:W-:-:S04]  /*5bb0*/  FADD.FTZ R0, -R11, R0 ;  /* 0x000000000b007221 */ /* 0x001fc80000010100 */
[----:B------:R-:W-:-:S06]  /*5bc0*/  FMUL.FTZ R0, R0, 1.4426950216293334961 ;  /* 0x3fb8aa3b00007820 */ /* 0x000fcc0000410000 */
[----:B------:R-:W0:Y:S02]  /*5bd0*/  MUFU.EX2 R0, R0 ;  /* 0x0000000000007308 */ /* 0x000e240000000800 */
.L_x_83:
[----:B------:R-:W-:Y:S05]  /*5be0*/  BSYNC B1 ;  /* 0x0000000000017941 */ /* 0x000fea0003800000 */
.L_x_81:
[----:B0-----:R0:W-:Y:S01]  /*5bf0*/  STS [R9+0xc00], R0 ;  /* 0x000c000009007388 */ /* 0x0011e20000000800 */
[----:B------:R-:W-:Y:S01]  /*5c00*/  FADD.FTZ R8, R13, R0 ;  /* 0x000000000d087221 */ /* 0x000fe20000010000 */
[----:B------:R-:W-:Y:S05]  /*5c10*/  @!P3 BRA `(.L_x_84) ;  /* 0xfffffc400000b947 */ /* 0x000fea000383ffff */
.L_x_65:
[----:B-1----:R-:W-:Y:S05]  /*5c20*/  BSYNC B0 ;  /* 0x0000000000007941 */ /* 0x002fea0003800000 */
.L_x_64:
[----:B------:R-:W1:Y:S01]  /*5c30*/  SHFL.BFLY PT, R3, R8, 0x10, 0x1f ;  /* 0x0e001f0008037f89 */ /* 0x000e6200000e0000 */
[----:B0-----:R-:W-:Y:S01]  /*5c40*/  LOP3.LUT P0, R9, R19, 0x1f, RZ, 0xc0, !PT ;  /* 0x0000001f13097812 */ /* 0x001fe2000780c0ff */
[----:B------:R-:W0:Y:S01]  /*5c50*/  LDC.U8 R13, c[0x0][0x26c] ;  /* 0x00009b00ff0d7b82 */ /* 0x000e220000000000 */
[----:B------:R-:W-:Y:S01]  /*5c60*/  UMOV UR4, 0x4 ;  /* 0x0000000400047882 */ /* 0x000fe20000000000 */
[----:B------:R-:W-:Y:S01]  /*5c70*/  BSSY B0, `(.L_x_85) ;  /* 0x000006b000007945 */ /* 0x000fe20003800000 */
[----:B------:R-:W-:Y:S01]  /*5c80*/  ISETP.GT.U32.AND P3, PT, R9, 0x7, PT ;  /* 0x000000070900780c */ /* 0x000fe20003f64070 */
[----:B------:R-:W-:Y:S02]  /*5c90*/  ULDC UR5, c[0x0][0x1d4] ;  /* 0x0000750000057ab9 */ /* 0x000fe40000000800 */
[----:B------:R-:W-:-:S04]  /*5ca0*/  UIADD3 UR4, UR4, UR5, URZ ;  /* 0x0000000504047290 */ /* 0x000fc8000fffe03f */
[----:B------:R-:W-:-:S04]  /*5cb0*/  USHF.R.S32.HI UR5, URZ, 0x1f, UR4 ;  /* 0x0000001f3f057899 */ /* 0x000fc80008011404 */
[----:B------:R-:W-:-:S04]  /*5cc0*/  ULEA.HI UR5, UR5, UR4, URZ, 0x2 ;  /* 0x0000000405057291 */ /* 0x000fc8000f8f103f */
[----:B------:R-:W-:Y:S01]  /*5cd0*/  USHF.L.U32 UR4, UR5, 0x2, URZ ;  /* 0x0000000205047899 */ /* 0x000fe2000800063f */
[----:B-1----:R-:W-:Y:S01]  /*5ce0*/  FADD.FTZ R3, R3, R8 ;  /* 0x0000000803037221 */ /* 0x002fe20000010000 */
[----:B------:R-:W-:Y:S02]  /*5cf0*/  @!P0 SHF.R.U32.HI R8, RZ, 0x3, R19 ;  /* 0x00000003ff088819 */ /* 0x000fe40000011613 */
[----:B------:R-:W-:Y:S02]  /*5d00*/  ULOP3.LUT UR4, UR4, 0xfffffff0, URZ, 0xc0, !UPT ;  /* 0xfffffff004047892 */ /* 0x000fe4000f8ec03f */
[----:B------:R-:W1:Y:S01]  /*5d10*/  SHFL.BFLY PT, R0, R3, 0x8, 0x1f ;  /* 0x0d001f0003007f89 */ /* 0x000e6200000e0000 */
[----:B------:R-:W-:Y:S01]  /*5d20*/  @!P0 LOP3.LUT R8, R8, 0x1ffffffc, RZ, 0xc0, !PT ;  /* 0x1ffffffc08088812 */ /* 0x000fe200078ec0ff */
[----:B------:R-:W-:Y:S01]  /*5d30*/  UIADD3 UR6, UR4, 0x240, URZ ;  /* 0x0000024004067890 */ /* 0x000fe2000fffe03f */
[----:B-1----:R-:W-:-:S05]  /*5d40*/  FADD.FTZ R0, R3, R0 ;  /* 0x0000000003007221 */ /* 0x002fca0000010000 */
[----:B------:R-:W1:Y:S02]  /*5d50*/  SHFL.BFLY PT, R5, R0, 0x4, 0x1f ;  /* 0x0c801f0000057f89 */ /* 0x000e6400000e0000 */
[----:B-1----:R-:W-:-:S05]  /*5d60*/  FADD.FTZ R5, R0, R5 ;  /* 0x0000000500057221 */ /* 0x002fca0000010000 */
[----:B------:R-:W1:Y:S02]  /*5d70*/  SHFL.BFLY PT, R6, R5, 0x2, 0x1f ;  /* 0x0c401f0005067f89 */ /* 0x000e6400000e0000 */
[----:B-1----:R-:W-:-:S05]  /*5d80*/  FADD.FTZ R6, R5, R6 ;  /* 0x0000000605067221 */ /* 0x002fca0000010000 */
[----:B------:R-:W1:Y:S02]  /*5d90*/  SHFL.BFLY PT, R7, R6, 0x1, 0x1f ;  /* 0x0c201f0006077f89 */ /* 0x000e6400000e0000 */
[----:B-1----:R-:W-:-:S05]  /*5da0*/  FADD.FTZ R7, R6, R7 ;  /* 0x0000000706077221 */ /* 0x002fca0000010000 */
[----:B------:R-:W-:Y:S04]  /*5db0*/  @!P0 STS [R8+0x20], R7 ;  /* 0x0000200708008388 */ /* 0x000fe80000000800 */
[----:B------:R-:W-:Y:S01]  /*5dc0*/  BAR.SYNC.DEFER_BLOCKING 0x0 ;  /* 0x0000000000007b1d */ /* 0x000fe20000010000 */
[----:B0-----:R-:W-:-:S05]  /*5dd0*/  ISETP.NE.AND P0, PT, R13, RZ, PT ;  /* 0x000000ff0d00720c */ /* 0x001fca0003f05270 */
[----:B------:R-:W0:Y:S04]  /*5de0*/  @!P3 LDS R7, [R9.X4+0x20] ;  /* 0x000020000907b984 */ /* 0x000e280000004800 */
[----:B0-----:R-:W0:Y:S02]  /*5df0*/  SHFL.BFLY PT, R0, R7, 0x4, 0x1f ;  /* 0x0c801f0007007f89 */ /* 0x001e2400000e0000 */
[----:B0-----:R-:W-:-:S05]  /*5e00*/  FADD.FTZ R0, R0, R7 ;  /* 0x0000000700007221 */ /* 0x001fca0000010000 */
[----:B------:R-:W0:Y:S02]  /*5e10*/  SHFL.BFLY PT, R3, R0, 0x2, 0x1f ;  /* 0x0c401f0000037f89 */ /* 0x000e2400000e0000 */
[----:B0-----:R-:W-:-:S05]  /*5e20*/  FADD.FTZ R3, R0, R3 ;  /* 0x0000000300037221 */ /* 0x001fca0000010000 */
[----:B------:R-:W0:Y:S02]  /*5e30*/  SHFL.BFLY PT, R6, R3, 0x1, 0x1f ;  /* 0x0c201f0003067f89 */ /* 0x000e2400000e0000 */
[----:B0-----:R-:W-:Y:S02]  /*5e40*/  FADD.FTZ R5, R3, R6 ;  /* 0x0000000603057221 */ /* 0x001fe40000010000 */
[----:B------:R-:W-:-:S04]  /*5e50*/  @P0 IMAD.MOV.U32 R6, RZ, RZ, c[0x0][0x268] ;  /* 0x00009a00ff060624 */ /* 0x000fc800078e00ff */
[----:B------:R-:W-:Y:S01]  /*5e60*/  @P0 IMAD R23, R23, R6, c[0x0][0x1ec] ;  /* 0x00007b0017170624 */ /* 0x000fe200078e0206 */
[----:B------:R-:W0:Y:S01]  /*5e70*/  SHFL.IDX PT, R5, R5, RZ, 0x1f ;  /* 0x00001fff05057589 */ /* 0x000e2200000e0000 */
[----:B------:R-:W-:Y:S02]  /*5e80*/  CS2R R6, SRZ ;  /* 0x0000000000067805 */ /* 0x000fe4000001ff00 */
[----:B------:R-:W-:-:S04]  /*5e90*/  @P0 IMAD R23, R23, c[0x0][0x1d4], RZ ;  /* 0x0000750017170a24 */ /* 0x000fc800078e02ff */
[--C-:B------:R-:W-:Y:S01]  /*5ea0*/  @P0 IMAD.MOV.U32 R6, RZ, RZ, R23.reuse ;  /* 0x000000ffff060224 */ /* 0x100fe200078e0017 */
[----:B------:R-:W-:Y:S01]  /*5eb0*/  @P0 SHF.R.S32.HI R7, RZ, 0x1f, R23 ;  /* 0x0000001fff070819 */ /* 0x000fe20000011417 */
[----:B------:R-:W-:Y:S05]  /*5ec0*/  @P1 BRA `(.L_x_86) ;  /* 0x0000045000001947 */ /* 0x000fea0003800000 */
[----:B------:R-:W-:Y:S01]  /*5ed0*/  LOP3.LUT R0, RZ, R20, RZ, 0x33, !PT ;  /* 0x00000014ff007212 */ /* 0x000fe200078e33ff */
[----:B0-----:R-:W-:Y:S01]  /*5ee0*/  FADD.FTZ R5, R5, 9.9999999747524270788e-07 ;  /* 0x358637bd05057421 */ /* 0x001fe20000010000 */
[----:B------:R-:W-:Y:S02]  /*5ef0*/  BSSY B1, `(.L_x_87) ;  /* 0x0000018000017945 */ /* 0x000fe40003800000 */
[----:B------:R-:W-:Y:S01]  /*5f00*/  IADD3 R0, -R19, R16, R0 ;  /* 0x0000001013007210 */ /* 0x000fe20007ffe100 */
[----:B------:R0:W1:Y:S03]  /*5f10*/  MUFU.RCP R15, R5 ;  /* 0x00000005000f7308 */ /* 0x0000660000001000 */
[----:B------:R-:W-:-:S02]  /*5f20*/  LEA.HI R3, R0, 0x1, RZ, 0x18 ;  /* 0x0000000100037811 */ /* 0x000fc400078fc0ff */
[----:B------:R-:W-:Y:S02]  /*5f30*/  ISETP.GE.U32.AND P1, PT, R0, 0x300, PT ;  /* 0x000003000000780c */ /* 0x000fe40003f26070 */
[----:B------:R-:W-:Y:S01]  /*5f40*/  LOP3.LUT P3, R8, R3, 0x3, RZ, 0xc0, !PT ;  /* 0x0000000303087812 */ /* 0x000fe2000786c0ff */
[----:B------:R-:W-:-:S12]  /*5f50*/  IMAD.IADD R3, R19, 0x1, R20 ;  /* 0x0000000113037824 */ /* 0x000fd800078e0214 */
[----:B------:R-:W-:Y:S05]  /*5f60*/  @!P3 BRA `(.L_x_88) ;  /* 0x000001000000b947 */ /* 0x000fea0003800000 */
[----:B01----:R-:W-:Y:S02]  /*5f70*/  IMAD.MOV.U32 R0, RZ, RZ, R8 ;  /* 0x000000ffff007224 */ /* 0x003fe400078e0008 */
.L_x_89:
[C---:B------:R-:W-:Y:S01]  /*5f80*/  IMAD.IADD R14, R3.reuse, 0x1, -R20 ;  /* 0x00000001030e7824 */ /* 0x040fe200078e0a14 */
[C---:B0-----:R-:W-:Y:S02]  /*5f90*/  @P0 IADD3 R9, P3, R3.reuse, R6, RZ ;  /* 0x0000000603090210 */ /* 0x041fe40007f7e0ff */
[----:B------:R-:W-:Y:S02]  /*5fa0*/  IADD3 R0, R0, -0x1, RZ ;  /* 0xffffffff00007810 */ /* 0x000fe40007ffe0ff */
[----:B------:R-:W0:Y:S01]  /*5fb0*/  LDS R5, [R14.X4+0x240] ;  /* 0x000240000e057984 */ /* 0x000e220000004800 */
[----:B------:R-:W-:Y:S02]  /*5fc0*/  @P0 LEA.HI.X.SX32 R12, R3, R7, 0x1, P3 ;  /* 0x00000007030c0211 */ /* 0x000fe400018f0eff */
[----:B------:R-:W-:Y:S02]  /*5fd0*/  @P0 LEA R8, P3, R9, c[0x0][0x260], 0x2 ;  /* 0x0000980009080a11 */ /* 0x000fe400078610ff */
[----:B------:R-:W-:-:S02]  /*5fe0*/  IADD3 R3, R3, 0x100, RZ ;  /* 0x0000010003037810 */ /* 0x000fc40007ffe0ff */
[----:B------:R-:W-:Y:S02]  /*5ff0*/  @P0 LEA.HI.X R9, R9, c[0x0][0x264], R12, 0x2, P3 ;  /* 0x0000990009090a11 */ /* 0x000fe400018f140c */
[----:B------:R-:W-:Y:S01]  /*6000*/  ISETP.NE.AND P3, PT, R0, RZ, PT ;  /* 0x000000ff0000720c */ /* 0x000fe20003f65270 */
[----:B0-----:R-:W-:Y:S01]  /*6010*/  FMUL.FTZ R21, R5, R15 ;  /* 0x0000000f05157220 */ /* 0x001fe20000410000 */
[----:B------:R-:W-:-:S04]  /*6020*/  LEA R5, R14, UR6, 0x1 ;  /* 0x000000060e057c11 */ /* 0x000fc8000f8e08ff */
[----:B------:R-:W-:Y:S01]  /*6030*/  F2FP.PACK_AB R11, RZ, R21 ;  /* 0x00000015ff0b723e */ /* 0x000fe200000000ff */
[----:B------:R0:W-:Y:S04]  /*6040*/  @P0 STG.E [R8.64], R21 ;  /* 0x0000001508000986 */ /* 0x0001e8000c101924 */
[----:B------:R0:W-:Y:S02]  /*6050*/  STS.U16 [R5], R11 ;  /* 0x0000000b05007388 */ /* 0x0001e40000000400 */
[----:B------:R-:W-:Y:S05]  /*6060*/  @P3 BRA `(.L_x_89) ;  /* 0xffffff1000003947 */ /* 0x000fea000383ffff */
.L_x_88:
[----:B01----:R-:W-:Y:S05]  /*6070*/  BSYNC B1 ;  /* 0x0000000000017941 */ /* 0x003fea0003800000 */
.L_x_87:
[----:B------:R-:W-:Y:S05]  /*6080*/  @!P1 BRA `(.L_x_86) ;  /* 0x0000029000009947 */ /* 0x000fea0003800000 */
[----:B------:R-:W-:Y:S01]  /*6090*/  LEA R5, R3, UR4, 0x1 ;  /* 0x0000000403057c11 */ /* 0x000fe2000f8e08ff */
[----:B------:R-:W-:Y:S01]  /*60a0*/  IMAD.SHL.U32 R0, R20, 0x4, RZ ;  /* 0x0000000414007824 */ /* 0x000fe200078e00ff */
[----:B------:R-:W-:-:S03]  /*60b0*/  ISETP.NE.AND P1, PT, R13, RZ, PT ;  /* 0x000000ff0d00720c */ /* 0x000fc60003f25270 */
[----:B------:R-:W-:Y:S02]  /*60c0*/  IMAD R5, R20, -0x2, R5 ;  /* 0xfffffffe14057824 */ /* 0x000fe400078e0205 */
[----:B------:R-:W-:-:S03]  /*60d0*/  IMAD R0, R3, 0x4, -R0 ;  /* 0x0000000403007824 */ /* 0x000fc600078e0a00 */
[----:B------:R-:W-:Y:S02]  /*60e0*/  IADD3 R5, R5, 0x240, RZ ;  /* 0x0000024005057810 */ /* 0x000fe40007ffe0ff */
[----:B------:R-:W-:-:S05]  /*60f0*/  IADD3 R0, R0, 0x240, RZ ;  /* 0x0000024000007810 */ /* 0x000fca0007ffe0ff */
.L_x_90:
[----:B------:R-:W0:Y:S01]  /*6100*/  LDS R8, [R0] ;  /* 0x0000000000087984 */ /* 0x000e220000000800 */
[----:B------:R-:W-:-:S04]  /*6110*/  IADD3 R11, P0, R3, R6, RZ ;  /* 0x00000006030b7210 */ /* 0x000fc80007f1e0ff */
[C---:B------:R-:W-:Y:S02]  /*6120*/  LEA.HI.X.SX32 R12, R3.reuse, R7, 0x1, P0 ;  /* 0x00000007030c7211 */ /* 0x040fe400000f0eff */
[----:B------:R-:W-:Y:S01]  /*6130*/  IADD3 R3, R3, 0x400, RZ ;  /* 0x0000040003037810 */ /* 0x000fe20007ffe0ff */
[----:B0-----:R-:W-:-:S05]  /*6140*/  FMUL.FTZ R13, R8, R15 ;  /* 0x0000000f080d7220 */ /* 0x001fca0000410000 */
[----:B------:R-:W-:-:S04]  /*6150*/  F2FP.PACK_AB R8, RZ, R13 ;  /* 0x0000000dff08723e */ /* 0x000fc800000000ff */
[----:B------:R-:W-:-:S05]  /*6160*/  PRMT R9, R8, 0x7610, R9 ;  /* 0x0000761008097816 */ /* 0x000fca0000000009 */
[----:B------:R-:W-:Y:S04]  /*6170*/  STS.U16 [R5], R9 ;  /* 0x0000000905007388 */ /* 0x000fe80000000400 */
[----:B------:R-:W0:Y:S02]  /*6180*/  LDS R8, [R0+0x400] ;  /* 0x0004000000087984 */ /* 0x000e240000000800 */
[----:B0-----:R-:W-:-:S05]  /*6190*/  FMUL.FTZ R21, R8, R15 ;  /* 0x0000000f08157220 */ /* 0x001fca0000410000 */
[----:B------:R-:W-:-:S04]  /*61a0*/  F2FP.PACK_AB R8, RZ, R21 ;  /* 0x00000015ff08723e */ /* 0x000fc800000000ff */
[----:B------:R-:W-:-:S05]  /*61b0*/  PRMT R14, R8, 0x7610, R14 ;  /* 0x00007610080e7816 */ /* 0x000fca000000000e */
[----:B------:R-:W-:Y:S04]  /*61c0*/  STS.U16 [R5+0x200], R14 ;  /* 0x0002000e05007388 */ /* 0x000fe80000000400 */
[----:B------:R-:W0:Y:S02]  /*61d0*/  LDS R8, [R0+0x800] ;  /* 0x0008000000087984 */ /* 0x000e240000000800 */
[----:B0-----:R-:W-:-:S05]  /*61e0*/  FMUL.FTZ R23, R8, R15 ;  /* 0x0000000f08177220 */ /* 0x001fca0000410000 */
[----:B------:R-:W-:-:S04]  /*61f0*/  F2FP.PACK_AB R8, RZ, R23 ;  /* 0x00000017ff08723e */ /* 0x000fc800000000ff */
[----:B------:R-:W-:Y:S02]  /*6200*/  PRMT R18, R8, 0x7610, R18 ;  /* 0x0000761008127816 */ /* 0x000fe40000000012 */
[----:B------:R-:W-:-:S03]  /*6210*/  LEA R8, P0, R11, c[0x0][0x260], 0x2 ;  /* 0x000098000b087a11 */ /* 0x000fc600078010ff */
[----:B------:R-:W-:Y:S04]  /*6220*/  STS.U16 [R5+0x400], R18 ;  /* 0x0004001205007388 */ /* 0x000fe80000000400 */
[----:B------:R0:W1:Y:S02]  /*6230*/  LDS R9, [R0+0xc00] ;  /* 0x000c000000097984 */ /* 0x0000640000000800 */
[----:B0-----:R-:W-:Y:S01]  /*6240*/  IADD3 R0, R0, 0x1000, RZ ;  /* 0x0000100000007810 */ /* 0x001fe20007ffe0ff */
[----:B-1----:R-:W-:Y:S01]  /*6250*/  FMUL.FTZ R27, R9, R15 ;  /* 0x0000000f091b7220 */ /* 0x002fe20000410000 */
[----:B------:R-:W-:Y:S02]  /*6260*/  LEA.HI.X R9, R11, c[0x0][0x264], R12, 0x2, P0 ;  /* 0x000099000b097a11 */ /* 0x000fe400000f140c */
[----:B------:R-:W-:-:S02]  /*6270*/  ISETP.GE.AND P0, PT, R3, R16, PT ;  /* 0x000000100300720c */ /* 0x000fc40003f06270 */
[----:B------:R-:W-:Y:S01]  /*6280*/  F2FP.PACK_AB R11, RZ, R27 ;  /* 0x0000001bff0b723e */ /* 0x000fe200000000ff */
[----:B------:R-:W-:Y:S03]  /*6290*/  @P1 STG.E [R8.64], R13 ;  /* 0x0000000d08001986 */ /* 0x000fe6000c101924 */
[----:B------:R-:W-:Y:S01]  /*62a0*/  PRMT R12, R11, 0x7610, R12 ;  /* 0x000076100b0c7816 */ /* 0x000fe2000000000c */
[----:B------:R-:W-:Y:S01]  /*62b0*/  @P1 STG.E [R8.64+0x400], R21 ;  /* 0x0004001508001986 */ /* 0x000fe2000c101924 */
[----:B------:R-:W-:-:S03]  /*62c0*/  IADD3 R11, R5, 0x800, RZ ;  /* 0x00000800050b7810 */ /* 0x000fc60007ffe0ff */
[----:B------:R-:W-:Y:S04]  /*62d0*/  @P1 STG.E [R8.64+0x800], R23 ;  /* 0x0008001708001986 */ /* 0x000fe8000c101924 */
[----:B------:R-:W-:Y:S04]  /*62e0*/  @P1 STG.E [R8.64+0xc00], R27 ;  /* 0x000c001b08001986 */ /* 0x000fe8000c101924 */
[----:B------:R0:W-:Y:S02]  /*62f0*/  STS.U16 [R5+0x600], R12 ;  /* 0x0006000c05007388 */ /* 0x0001e40000000400 */
[----:B0-----:R-:W-:Y:S01]  /*6300*/  IMAD.MOV.U32 R5, RZ, RZ, R11 ;  /* 0x000000ffff057224 */ /* 0x001fe200078e000b */
[----:B------:R-:W-:Y:S05]  /*6310*/  @!P0 BRA `(.L_x_90) ;  /* 0xfffffde000008947 */ /* 0x000fea000383ffff */
.L_x_86:
[----:B------:R-:W-:Y:S05]  /*6320*/  BSYNC B0 ;  /* 0x0000000000007941 */ /* 0x000fea0003800000 */
.L_x_85:
[----:B------:R-:W1:Y:S01]  /*6330*/  S2R R8, SR_CTAID.X ;  /* 0x0000000000087919 */ /* 0x000e620000002500 */
[----:B------:R-:W-:Y:S01]  /*6340*/  SHF.R.S32.HI R0, RZ, 0x1f, R25 ;  /* 0x0000001fff007819 */ /* 0x000fe20000011419 */
[----:B------:R-:W-:Y:S01]  /*6350*/  BSSY B0, `(.L_x_91) ;  /* 0x000001f000007945 */ /* 0x000fe20003800000 */
[----:B------:R-:W-:-:S02]  /*6360*/  LEA.HI R9, R10, R19, RZ, 0x4 ;  /* 0x000000130a097211 */ /* 0x000fc400078f20ff */
[----:B------:R-:W-:Y:S02]  /*6370*/  LEA.HI R3, R0, R25, RZ, 0x4 ;  /* 0x0000001900037211 */ /* 0x000fe400078f20ff */
[----:B------:R-:W-:Y:S02]  /*6380*/  LOP3.LUT R0, R9, 0xfffffff0, RZ, 0xc0, !PT ;  /* 0xfffffff009007812 */ /* 0x000fe400078ec0ff */
[----:B------:R-:W-:Y:S02]  /*6390*/  LOP3.LUT R6, R3, 0xfffffff0, RZ, 0xc0, !PT ;  /* 0xfffffff003067812 */ /* 0x000fe400078ec0ff */
[----:B------:R-:W-:Y:S01]  /*63a0*/  SHF.R.S32.HI R9, RZ, 0x4, R9 ;  /* 0x00000004ff097819 */ /* 0x000fe20000011409 */
[----:B------:R-:W-:Y:S02]  /*63b0*/  IMAD.IADD R27, R19, 0x1, -R0 ;  /* 0x00000001131b7824 */ /* 0x000fe400078e0a00 */
[----:B------:R-:W-:Y:S02]  /*63c0*/  IMAD.IADD R6, R25, 0x1, -R6 ;  /* 0x0000000119067824 */ /* 0x000fe400078e0a06 */
[C---:B------:R-:W-:Y:S01]  /*63d0*/  IMAD.SHL.U32 R3, R27.reuse, 0x8, RZ ;  /* 0x000000081b037824 */ /* 0x040fe200078e00ff */
[----:B------:R-:W-:-:S02]  /*63e0*/  ISETP.GT.OR P0, PT, R27, 0xd, P2 ;  /* 0x0000000d1b00780c */ /* 0x000fc40001704670 */
[CC--:B------:R-:W-:Y:S01]  /*63f0*/  ISETP.NE.AND P1, PT, R9.reuse, R6.reuse, PT ;  /* 0x000000060900720c */ /* 0x0c0fe20003f25270 */
[----:B------:R-:W-:Y:S01]  /*6400*/  IMAD R30, R4, c[0x0][0x1d4], R3 ;  /* 0x00007500041e7a24 */ /* 0x000fe200078e0203 */
[----:B------:R-:W-:Y:S01]  /*6410*/  ISETP.NE.OR P3, PT, R9, R6, P0 ;  /* 0x000000060900720c */ /* 0x000fe20000765670 */
[----:B0-----:R-:W-:Y:S01]  /*6420*/  CS2R R4, SRZ ;  /* 0x0000000000047805 */ /* 0x001fe2000001ff00 */
[----:B------:R-:W-:Y:S01]  /*6430*/  CS2R R6, SRZ ;  /* 0x0000000000067805 */ /* 0x000fe2000001ff00 */
[----:B-1----:R-:W-:Y:S01]  /*6440*/  IMAD R0, R2, c[0x0][0x1d8], R8 ;  /* 0x0000760002007a24 */ /* 0x002fe200078e0208 */
[----:B------:R-:W-:Y:S02]  /*6450*/  ISETP.GT.AND P0, PT, R27, 0xd, PT ;  /* 0x0000000d1b00780c */ /* 0x000fe40003f04270 */
[----:B------:R-:W-:Y:S01]  /*6460*/  SHF.R.S32.HI R31, RZ, 0x1f, R30 ;  /* 0x0000001fff1f7819 */ /* 0x000fe2000001141e */
[----:B------:R-:W-:-:S04]  /*6470*/  IMAD R10, R0, 0x70, RZ ;  /* 0x00000070000a7824 */ /* 0x000fc800078e02ff */
[----:B------:R-:W-:-:S05]  /*6480*/  IMAD R10, R10, c[0x0][0x1d4], R3 ;  /* 0x000075000a0a7a24 */ /* 0x000fca00078e0203 */
[----:B------:R-:W-:Y:S01]  /*6490*/  SHF.R.S32.HI R11, RZ, 0x1f, R10 ;  /* 0x0000001fff0b7819 */ /* 0x000fe2000001140a */
[----:B------:R-:W-:Y:S05]  /*64a0*/  @P3 BRA `(.L_x_92) ;  /* 0x0000009000003947 */ /* 0x000fea0003800000 */
[----:B------:R-:W-:Y:S01]  /*64b0*/  ISETP.NE.U32.AND P3, PT, RZ, c[0x0][0x190], PT ;  /* 0x00006400ff007a0c */ /* 0x000fe20003f65070 */
[----:B------:R-:W-:-:S03]  /*64c0*/  IMAD.MOV.U32 R7, RZ, RZ, RZ ;  /* 0x000000ffff077224 */ /* 0x000fc600078e00ff */
[----:B------:R-:W-:-:S13]  /*64d0*/  ISETP.NE.AND.EX P3, PT, RZ, c[0x0][0x194], PT, P3 ;  /* 0x00006500ff007a0c */ /* 0x000fda0003f65330 */
[----:B------:R-:W-:Y:S05]  /*64e0*/  @!P3 BRA `(.L_x_93) ;  /* 0x000000400000b947 */ /* 0x000fea0003800000 */
[----:B------:R-:W-:Y:S02]  /*64f0*/  IMAD.MOV.U32 R5, RZ, RZ, 0x2 ;  /* 0x00000002ff057424 */ /* 0x000fe400078e00ff */
[----:B------:R-:W-:-:S04]  /*6500*/  IMAD R4, R8, 0x70, R3 ;  /* 0x0000007008047824 */ /* 0x000fc800078e0203 */
[----:B------:R-:W-:-:S06]  /*6510*/  IMAD.WIDE R4, R4, R5, c[0x0][0x190] ;  /* 0x0000640004047625 */ /* 0x000fcc00078e0205 */
[----:B------:R-:W5:Y:S02]  /*6520*/  LDG.E.128 R4, [R4.64] ;  /* 0x0000002404047981 */ /* 0x000f64000c1e1d00 */
.L_x_93:
[----:B-----5:R0:W-:Y:S02]  /*6530*/  STS.128 [R27.X16+0x140], R4 ;  /* 0x000140041b007388 */ /* 0x0201e4000000cc00 */
.L_x_92:
[----:B------:R-:W-:Y:S05]  /*6540*/  BSYNC B0 ;  /* 0x0000000000007941 */ /* 0x000fea0003800000 */
.L_x_91:
[----:B------:R-:W-:Y:S01]  /*6550*/  BAR.SYNC.DEFER_BLOCKING 0x0 ;  /* 0x0000000000007b1d */ /* 0x000fe20000010000 */
[----:B------:R-:W-:Y:S01]  /*6560*/  CS2R R22, SRZ ;  /* 0x0000000000167805 */ /* 0x000fe2000001ff00 */
[----:B------:R-:W-:Y:S01]  /*6570*/  IMAD.MOV.U32 R21, RZ, RZ, RZ ;  /* 0x000000ffff157224 */ /* 0x000fe200078e00ff */
[----:B------:R-:W-:Y:S01]  /*6580*/  CS2R R14, SRZ ;  /* 0x00000000000e7805 */ /* 0x000fe2000001ff00 */
[----:B------:R-:W-:Y:S01]  /*6590*/  IMAD.MOV.U32 R18, RZ, RZ, RZ ;  /* 0x000000ffff127224 */ /* 0x000fe200078e00ff */
[----:B------:R-:W-:Y:S01]  /*65a0*/  CS2R R12, SRZ ;  /* 0x00000000000c7805 */ /* 0x000fe2000001ff00 */
[----:B------:R-:W-:Y:S01]  /*65b0*/  BSSY B0, `(.L_x_94) ;  /* 0x00001bf000007945 */ /* 0x000fe20003800000 */
[----:B------:R-:W-:Y:S05]  /*65c0*/  @P0 BRA `(.L_x_95) ;  /* 0x00001bd000000947 */ /* 0x000fea0003800000 */
[----:B------:R-:W-:Y:S01]  /*65d0*/  IMAD.IADD R32, R9, 0x1, R20 ;  /* 0x0000000109207824 */ /* 0x000fe200078e0214 */
[----:B------:R-:W-:Y:S01]  /*65e0*/  IMNMX R33, R25, c[0x0][0x1d4], PT ;  /* 0x0000750019217a17 */ /* 0x000fe20003800200 */
[----:B------:R-:W-:Y:S01]  /*65f0*/  BSSY B1, `(.L_x_96) ;  /* 0x00000b6000017945 */ /* 0x000fe20003800000 */
[----:B------:R-:W-:Y:S01]  /*6600*/  LEA R44, R9, UR6, 0x1 ;  /* 0x00000006092c7c11 */ /* 0x000fe2000f8e08ff */
[----:B------:R-:W-:-:S05]  /*6610*/  IMAD R23, R32, 0x70, RZ ;  /* 0x0000007020177824 */ /* 0x000fca00078e02ff */
[----:B------:R-:W-:-:S04]  /*6620*/  IADD3 R29, P3, R10, R23, RZ ;  /* 0x000000170a1d7210 */ /* 0x000fc80007f7e0ff */
[----:B------:R-:W-:Y:S01]  /*6630*/  LEA.HI.X.SX32 R34, R23, R11, 0x1, P3 ;  /* 0x0000000b17227211 */ /* 0x000fe200018f0eff */
[----:B------:R-:W-:Y:S01]  /*6640*/  IMAD.MOV.U32 R23, RZ, RZ, RZ ;  /* 0x000000ffff177224 */ /* 0x000fe200078e00ff */
[----:B------:R-:W-:Y:S02]  /*6650*/  ISETP.GE.AND P3, PT, R32, R33, PT ;  /* 0x000000212000720c */ /* 0x000fe40003f66270 */
[----:B------:R-:W-:-:S04]  /*6660*/  LEA R28, P4, R29, c[0x0][0x1a0], 0x1 ;  /* 0x000068001d1c7a11 */ /* 0x000fc800078808ff */
[----:B------:R-:W-:-:S07]  /*6670*/  LEA.HI.X R29, R29, c[0x0][0x1a4], R34, 0x1, P4 ;  /* 0x000069001d1d7a11 */ /* 0x000fce00020f0c22 */
[----:B------:R-:W-:Y:S05]  /*6680*/  @P3 BRA `(.L_x_97) ;  /* 0x00000ac000003947 */ /* 0x000fea0003800000 */
[----:B------:R-:W-:Y:S01]  /*6690*/  ULDC UR5, c[0x0][0x1d4] ;  /* 0x0000750000057ab9 */ /* 0x000fe20000000800 */
[----:B------:R-:W-:Y:S01]  /*66a0*/  IMAD.MOV R13, RZ, RZ, -R16 ;  /* 0x000000ffff0d7224 */ /* 0x000fe200078e0a10 */
[----:B------:R-:W-:Y:S01]  /*66b0*/  ULOP3.LUT UR5, URZ, UR5, URZ, 0x33, !UPT ;  /* 0x000000053f057292 */ /* 0x000fe2000f8e333f */
[----:B------:R-:W-:Y:S01]  /*66c0*/  IADD3 R12, -R20, -0x2, -R9 ;  /* 0xfffffffe140c7810 */ /* 0x000fe20007ffe909 */
[----:B------:R-:W-:Y:S01]  /*66d0*/  IMAD R34, R17, c[0x0][0x1d8], R8 ;  /* 0x0000760011227a24 */ /* 0x000fe200078e0208 */
[----:B------:R-:W-:Y:S01]  /*66e0*/  BSSY B2, `(.L_x_98) ;  /* 0x0000040000027945 */ /* 0x000fe20003800000 */
[----:B------:R-:W-:Y:S01]  /*66f0*/  IMAD.MOV.U32 R35, RZ, RZ, 0x2 ;  /* 0x00000002ff237424 */ /* 0x000fe200078e00ff */
[----:B------:R-:W-:Y:S01]  /*6700*/  CS2R R14, SRZ ;  /* 0x00000000000e7805 */ /* 0x000fe2000001ff00 */
[----:B------:R-:W-:Y:S01]  /*6710*/  IMNMX R13, R13, UR5, !PT ;  /* 0x000000050d0d7c17 */ /* 0x000fe2000f800200 */
[----:B------:R-:W-:Y:S01]  /*6720*/  IMAD R34, R34, 0x70, R3 ;  /* 0x0000007022227824 */ /* 0x000fe200078e0203 */
[----:B------:R-:W-:Y:S01]  /*6730*/  CS2R R22, SRZ ;  /* 0x0000000000167805 */ /* 0x000fe2000001ff00 */
[----:B------:R-:W-:-:S02]  /*6740*/  IMAD.MOV.U32 R45, RZ, RZ, R32 ;  /* 0x000000ffff2d7224 */ /* 0x000fc400078e0020 */
[----:B------:R-:W-:Y:S02]  /*6750*/  IMAD.IADD R36, R12, 0x1, -R13 ;  /* 0x000000010c247824 */ /* 0x000fe400078e0a0d */
[----:B------:R-:W-:Y:S01]  /*6760*/  CS2R R12, SRZ ;  /* 0x00000000000c7805 */ /* 0x000fe2000001ff00 */
[----:B------:R-:W-:Y:S02]  /*6770*/  IMAD.MOV.U32 R18, RZ, RZ, RZ ;  /* 0x000000ffff127224 */ /* 0x000fe400078e00ff */
[----:B------:R-:W-:Y:S01]  /*6780*/  LOP3.LUT P3, RZ, R36, 0x10, RZ, 0xc0, !PT ;  /* 0x0000001024ff7812 */ /* 0x000fe2000786c0ff */
[----:B------:R-:W-:Y:S02]  /*6790*/  IMAD.MOV.U32 R21, RZ, RZ, RZ ;  /* 0x000000ffff157224 */ /* 0x000fe400078e00ff */
[----:B------:R-:W-:-:S10]  /*67a0*/  IMAD.WIDE R34, R34, R35, c[0x0][0x238] ;  /* 0x00008e0022227625 */ /* 0x000fd400078e0223 */
[----:B------:R-:W-:Y:S05]  /*67b0*/  @P3 BRA `(.L_x_99) ;  /* 0x0000032000003947 */ /* 0x000fea0003800000 */
[----:B------:R-:W-:Y:S01]  /*67c0*/  IMAD R15, R2, c[0x0][0x1d4], RZ ;  /* 0x00007500020f7a24 */ /* 0x000fe200078e02ff */
[----:B------:R-:W-:-:S04]  /*67d0*/  SHF.R.S32.HI R12, RZ, 0x1f, R32 ;  /* 0x0000001fff0c7819 */ /* 0x000fc80000011420 */
[----:B------:R-:W-:-:S04]  /*67e0*/  IADD3 R13, P2, R15, R32, RZ ;  /* 0x000000200f0d7210 */ /* 0x000fc80007f5e0ff */
[----:B------:R-:W-:Y:S02]  /*67f0*/  LEA.HI.X.SX32 R14, R15, R12, 0x1, P2 ;  /* 0x0000000c0f0e7211 */ /* 0x000fe400010f0eff */
[----:B------:R-:W-:-:S04]  /*6800*/  LEA R12, P2, R13, c[0x0][0x1a8], 0x2 ;  /* 0x00006a000d0c7a11 */ /* 0x000fc800078410ff */
[----:B------:R-:W-:-:S05]  /*6810*/  LEA.HI.X R13, R13, c[0x0][0x1ac], R14, 0x2, P2 ;  /* 0x00006b000d0d7a11 */ /* 0x000fca00010f140e */
[----:B------:R-:W2:Y:S02]  /*6820*/  LDG.E R12, [R12.64] ;  /* 0x000000240c0c7981 */ /* 0x000ea4000c1e1900 */
[----:B--2---:R-:W-:-:S04]  /*6830*/  IMAD R15, R12, c[0x0][0x1d8], RZ ;  /* 0x000076000c0f7a24 */ /* 0x004fc800078e02ff */
[----:B------:R-:W-:-:S04]  /*6840*/  IMAD R15, R15, c[0x0][0x1d4], R32 ;  /* 0x000075000f0f7a24 */ /* 0x000fc800078e0220 */
[----:B------:R-:W-:-:S05]  /*6850*/  IMAD R15, R15, 0x70, RZ ;  /* 0x000000700f0f7824 */ /* 0x000fca00078e02ff */
[----:B------:R-:W-:-:S04]  /*6860*/  IADD3 R18, P2, R30, R15, RZ ;  /* 0x0000000f1e127210 */ /* 0x000fc80007f5e0ff */
[----:B------:R-:W-:Y:S02]  /*6870*/  LEA.HI.X.SX32 R15, R15, R31, 0x1, P2 ;  /* 0x0000001f0f0f7211 */ /* 0x000fe400010f0eff */
[----:B------:R-:W-:-:S04]  /*6880*/  LEA R14, P2, R18, c[0x0][0x1a0], 0x1 ;  /* 0x00006800120e7a11 */ /* 0x000fc800078408ff */
[----:B------:R-:W-:Y:S02]  /*6890*/  LEA.HI.X R15, R18, c[0x0][0x1a4], R15, 0x1, P2 ;  /* 0x00006900120f7a11 */ /* 0x000fe400010f0c0f */
[----:B------:R-:W1:Y:S04]  /*68a0*/  LDS.U16 R18, [R44] ;  /* 0x000000002c127984 */ /* 0x000e680000000400 */
[----:B------:R2:W5:Y:S01]  /*68b0*/  LDG.E.128 R40, [R14.64] ;  /* 0x000000240e287981 */ /* 0x000562000c1e1d00 */
[----:B------:R-:W-:Y:S02]  /*68c0*/  ULDC UR5, c[0x0][0x1ec] ;  /* 0x00007b0000057ab9 */ /* 0x000fe40000000800 */
[----:B------:R-:W-:-:S06]  /*68d0*/  UISETP.NE.AND UP0, UPT, URZ, UR5, UPT ;  /* 0x000000053f00728c */ /* 0x000fcc000bf05270 */
[----:B------:R-:W-:Y:S01]  /*68e0*/  PLOP3.LUT P2, PT, PT, PT, UP0, 0x80, 0x0 ;  /* 0x000000000000781c */ /* 0x000fe20003f4f008 */
[----:B-1----:R-:W-:-:S12]  /*68f0*/  HADD2.F32 R23, -RZ, R18.H0_H0 ;  /* 0x20000012ff177230 */ /* 0x002fd80000004100 */
[----:B------:R-:W-:Y:S05]  /*6900*/  @P2 BRA `(.L_x_100) ;  /* 0x000000c000002947 */ /* 0x000fea0003800000 */
[----:B--2---:R-:W-:Y:S01]  /*6910*/  ISETP.NE.AND P5, PT, R26, RZ, PT ;  /* 0x000000ff1a00720c */ /* 0x004fe20003fa5270 */
[----:B------:R-:W1:-:S12]  /*6920*/  LDS.128 R12, [R27.X16+0x140] ;  /* 0x000140001b0c7984 */ /* 0x000e58000000cc00 */
[----:B------:R-:W2:Y:S01]  /*6930*/  @P5 LDG.E.128 R48, [R34.64] ;  /* 0x0000002422305981 */ /* 0x000ea2000c1e1d00 */
[----:B-1---5:R-:W-:Y:S01]  /*6940*/  HFMA2.MMA R40, R40, 1, 1, R12 ;  /* 0x3c003c0028287835 */ /* 0x022fe2000000000c */
[----:B------:R-:W-:Y:S01]  /*6950*/  HADD2 R41, R41, R13 ;  /* 0x0000000d29297230 */ /* 0x000fe20000000000 */
[----:B------:R-:W-:Y:S01]  /*6960*/  HFMA2.MMA R42, R42, 1, 1, R14 ;  /* 0x3c003c002a2a7835 */ /* 0x000fe2000000000e */
[----:B------:R-:W-:-:S04]  /*6970*/  HADD2 R43, R43, R15 ;  /* 0x0000000f2b2b7230 */ /* 0x000fc80000000000 */
[----:B--2---:R-:W-:-:S03]  /*6980*/  @P5 HFMA2.MMA R41, R41, R49, -RZ ;  /* 0x0000003129295235 */ /* 0x004fc600001000ff */
[----:B------:R-:W-:Y:S01]  /*6990*/  @P5 HMUL2 R40, R40, R48 ;  /* 0x0000003028285232 */ /* 0x000fe20000000000 */
[----:B------:R-:W-:Y:S01]  /*69a0*/  @P5 HFMA2.MMA R43, R43, R51, -RZ ;  /* 0x000000332b2b5235 */ /* 0x000fe200001000ff */
[----:B------:R-:W-:-:S06]  /*69b0*/  @P5 HMUL2 R42, R42, R50 ;  /* 0x000000322a2a5232 */ /* 0x000fcc0000000000 */
[----:B------:R1:W-:Y:S04]  /*69c0*/  STG.E.128 [R28.64], R40 ;  /* 0x000000281c007986 */ /* 0x0003e8000c101d24 */
.L_x_100:
[--C-:B--2--5:R-:W-:Y:S01]  /*69d0*/  HADD2.F32 R18, -RZ, R41.reuse.H1_H1 ;  /* 0x30000029ff127230 */ /* 0x124fe20000004100 */
[----:B------:R-:W-:Y:S01]  /*69e0*/  IADD3 R45, R32, 0x10, RZ ;  /* 0x00000010202d7810 */ /* 0x000fe20007ffe0ff */
[----:B------:R-:W-:Y:S02]  /*69f0*/  HADD2.F32 R12, -RZ, R40.H0_H0 ;  /* 0x20000028ff0c7230 */ /* 0x000fe40000004100 */
[----:B------:R-:W-:Y:S01]  /*6a00*/  HADD2.F32 R22, -RZ, R42.H0_H0 ;  /* 0x2000002aff167230 */ /* 0x000fe20000004100 */
[C---:B------:R-:W-:Y:S01]  /*6a10*/  FFMA.FTZ R15, R23.reuse, R18, RZ ;  /* 0x00000012170f7223 */ /* 0x040fe200000100ff */
[----:B-1----:R-:W-:Y:S01]  /*6a20*/  HADD2.F32 R40, -RZ, R40.H1_H1 ;  /* 0x30000028ff287230 */ /* 0x002fe20000004100 */
[C---:B------:R-:W-:Y:S01]  /*6a30*/  FFMA.FTZ R12, R23.reuse, R12, RZ ;  /* 0x0000000c170c7223 */ /* 0x040fe200000100ff */
[----:B------:R-:W-:Y:S01]  /*6a40*/  HADD2.F32 R14, -RZ, R41.H0_H0 ;  /* 0x20000029ff0e7230 */ /* 0x000fe20000004100 */
[C---:B------:R-:W-:Y:S01]  /*6a50*/  FFMA.FTZ R18, R23.reuse, R22, RZ ;  /* 0x0000001617127223 */ /* 0x040fe200000100ff */
[----:B------:R-:W-:Y:S01]  /*6a60*/  HADD2.F32 R42, -RZ, R42.H1_H1 ;  /* 0x3000002aff2a7230 */ /* 0x000fe20000004100 */
[C---:B------:R-:W-:Y:S01]  /*6a70*/  FFMA.FTZ R13, R23.reuse, R40, RZ ;  /* 0x00000028170d7223 */ /* 0x040fe200000100ff */
[--C-:B------:R-:W-:Y:S01]  /*6a80*/  HADD2.F32 R38, -RZ, R43.reuse.H0_H0 ;  /* 0x2000002bff267230 */ /* 0x100fe20000004100 */
[C---:B------:R-:W-:Y:S01]  /*6a90*/  FFMA.FTZ R14, R23.reuse, R14, RZ ;  /* 0x0000000e170e7223 */ /* 0x040fe200000100ff */
[----:B------:R-:W-:Y:S01]  /*6aa0*/  HADD2.F32 R46, -RZ, R43.H1_H1 ;  /* 0x3000002bff2e7230 */ /* 0x000fe20000004100 */
[----:B------:R-:W-:-:S02]  /*6ab0*/  FFMA.FTZ R21, R23, R42, RZ ;  /* 0x0000002a17157223 */ /* 0x000fc400000100ff */
[C---:B------:R-:W-:Y:S02]  /*6ac0*/  FFMA.FTZ R22, R23.reuse, R38, RZ ;  /* 0x0000002617167223 */ /* 0x040fe400000100ff */
[----:B------:R-:W-:Y:S02]  /*6ad0*/  FFMA.FTZ R23, R23, R46, RZ ;  /* 0x0000002e17177223 */ /* 0x000fe400000100ff */
.L_x_99:
[----:B------:R-:W-:Y:S05]  /*6ae0*/  BSYNC B2 ;  /* 0x0000000000027941 */ /* 0x000fea0003800000 */
.L_x_98:
[----:B------:R-:W-:-:S13]  /*6af0*/  LOP3.LUT P3, RZ, R36, 0xfffffff0, RZ, 0xc0, !PT ;  /* 0xfffffff024ff7812 */ /* 0x000fda000786c0ff */
[----:B------:R-:W-:Y:S05]  /*6b00*/  @!P3 BRA `(.L_x_97) ;  /* 0x000006400000b947 */ /* 0x000fea0003800000 */
[----:B------:R-:W-:Y:S01]  /*6b10*/  ULDC UR5, c[0x0][0x1ec] ;  /* 0x00007b0000057ab9 */ /* 0x000fe20000000800 */
[----:B------:R-:W-:Y:S01]  /*6b20*/  IMAD R56, R2, c[0x0][0x1d4], RZ ;  /* 0x0000750002387a24 */ /* 0x000fe200078e02ff */
[----:B------:R-:W-:-:S06]  /*6b30*/  UISETP.NE.AND UP0, UPT, URZ, UR5, UPT ;  /* 0x000000053f00728c */ /* 0x000fcc000bf05270 */
[----:B------:R-:W-:Y:S02]  /*6b40*/  PLOP3.LUT P2, PT, PT, PT, UP0, 0x80, 0x0 ;  /* 0x000000000000781c */ /* 0x000fe40003f4f008 */
.L_x_103:
[----:B------:R-:W-:Y:S02]  /*6b50*/  SHF.R.S32.HI R36, RZ, 0x1f, R45 ;  /* 0x0000001fff247819 */ /* 0x000fe4000001142d */
[----:B------:R-:W-:Y:S02]  /*6b60*/  IADD3 R37, P3, R56, R45, RZ ;  /* 0x0000002d38257210 */ /* 0x000fe40007f7e0ff */
[----:B------:R-:W-:Y:S02]  /*6b70*/  ISETP.NE.AND P5, PT, R26, RZ, PT ;  /* 0x000000ff1a00720c */ /* 0x000fe40003fa5270 */
[----:B------:R-:W-:Y:S02]  /*6b80*/  LEA.HI.X.SX32 R36, R56, R36, 0x1, P3 ;  /* 0x0000002438247211 */ /* 0x000fe400018f0eff */
[----:B------:R-:W-:-:S04]  /*6b90*/  LEA R40, P3, R37, c[0x0][0x1a8], 0x2 ;  /* 0x00006a0025287a11 */ /* 0x000fc800078610ff */
[----:B------:R-:W-:-:S05]  /*6ba0*/  LEA.HI.X R41, R37, c[0x0][0x1ac], R36, 0x2, P3 ;  /* 0x00006b0025297a11 */ /* 0x000fca00018f1424 */
[----:B------:R-:W2:Y:S01]  /*6bb0*/  LDG.E R36, [R40.64] ;  /* 0x0000002428247981 */ /* 0x000ea2000c1e1900 */
[----:B------:R-:W-:-:S05]  /*6bc0*/  IMAD R37, R45, 0x70, RZ ;  /* 0x000000702d257824 */ /* 0x000fca00078e02ff */
[----:B------:R-:W-:-:S04]  /*6bd0*/  IADD3 R38, P4, R10, R37, RZ ;  /* 0x000000250a267210 */ /* 0x000fc80007f9e0ff */
[----:B------:R-:W-:Y:S02]  /*6be0*/  LEA.HI.X.SX32 R37, R37, R11, 0x1, P4 ;  /* 0x0000000b25257211 */ /* 0x000fe400020f0eff */
[----:B------:R-:W-:-:S04]  /*6bf0*/  LEA R42, P4, R38, c[0x0][0x1a0], 0x1 ;  /* 0x00006800262a7a11 */ /* 0x000fc800078808ff */
[----:B------:R-:W-:Y:S01]  /*6c00*/  LEA.HI.X R43, R38, c[0x0][0x1a4], R37, 0x1, P4 ;  /* 0x00006900262b7a11 */ /* 0x000fe200020f0c25 */
[----:B--2---:R-:W-:-:S04]  /*6c10*/  IMAD R36, R36, c[0x0][0x1d8], RZ ;  /* 0x0000760024247a24 */ /* 0x004fc800078e02ff */
[----:B------:R-:W-:-:S04]  /*6c20*/  IMAD R36, R36, c[0x0][0x1d4], R45 ;  /* 0x0000750024247a24 */ /* 0x000fc800078e022d */
[----:B------:R-:W-:-:S05]  /*6c30*/  IMAD R36, R36, 0x70, RZ ;  /* 0x0000007024247824 */ /* 0x000fca00078e02ff */
[----:B------:R-:W-:-:S04]  /*6c40*/  IADD3 R39, P3, R30, R36, RZ ;  /* 0x000000241e277210 */ /* 0x000fc80007f7e0ff */
[----:B------:R-:W-:Y:S02]  /*6c50*/  LEA.HI.X.SX32 R46, R36, R31, 0x1, P3 ;  /* 0x0000001f242e7211 */ /* 0x000fe400018f0eff */
[----:B------:R-:W-:-:S04]  /*6c60*/  LEA R36, P3, R39, c[0x0][0x1a0], 0x1 ;  /* 0x0000680027247a11 */ /* 0x000fc800078608ff */
[----:B------:R-:W-:-:S05]  /*6c70*/  LEA.HI.X R37, R39, c[0x0][0x1a4], R46, 0x1, P3 ;  /* 0x0000690027257a11 */ /* 0x000fca00018f0c2e */
[----:B------:R1:W5:Y:S01]  /*6c80*/  LDG.E.128 R48, [R36.64] ;  /* 0x0000002424307981 */ /* 0x000362000c1e1d00 */
[----:B------:R-:W-:Y:S05]  /*6c90*/  @P2 BRA `(.L_x_101) ;  /* 0x000000b000002947 */ /* 0x000fea0003800000 */
[----:B------:R-:W2:Y:S04]  /*6ca0*/  @P5 LDG.E.128 R52, [R34.64] ;  /* 0x0000002422345981 */ /* 0x000ea8000c1e1d00 */
[----:B-1----:R-:W1:Y:S02]  /*6cb0*/  LDS.128 R36, [R27.X16+0x140] ;  /* 0x000140001b247984 */ /* 0x002e64000000cc00 */
        /* <DEDUP_REMOVED lines=9> */
.L_x_101:
[----:B------:R-:W2:Y:S01]  /*6d50*/  LDG.E R40, [R40.64+0x40] ;  /* 0x0000402428287981 */ /* 0x000ea2000c1e1900 */
[----:B-1----:R-:W-:Y:S02]  /*6d60*/  IMAD.MOV.U32 R37, RZ, RZ, 0x70 ;  /* 0x00000070ff257424 */ /* 0x002fe400078e00ff */
[----:B------:R-:W-:-:S05]  /*6d70*/  IMAD.IADD R46, R45, 0x1, -R20 ;  /* 0x000000012d2e7824 */ /* 0x000fca00078e0a14 */
[----:B------:R-:W-:Y:S01]  /*6d80*/  LEA R52, R46, UR4, 0x1 ;  /* 0x000000042e347c11 */ /* 0x000fe2000f8e08ff */
[----:B--2---:R-:W-:-:S04]  /*6d90*/  IMAD R36, R40, c[0x0][0x1d8], RZ ;  /* 0x0000760028247a24 */ /* 0x004fc800078e02ff */
[----:B------:R-:W1:Y:S01]  /*6da0*/  LDS.U16 R40, [R52+0x240] ;  /* 0x0002400034287984 */ /* 0x000e620000000400 */
[----:B------:R-:W-:-:S04]  /*6db0*/  IMAD R36, R36, c[0x0][0x1d4], R45 ;  /* 0x0000750024247a24 */ /* 0x000fc800078e022d */
[----:B------:R-:W-:-:S05]  /*6dc0*/  IMAD R36, R36, R37, 0x700 ;  /* 0x0000070024247424 */ /* 0x000fca00078e0225 */
[----:B------:R-:W-:-:S04]  /*6dd0*/  IADD3 R37, P3, R30, R36, RZ ;  /* 0x000000241e257210 */ /* 0x000fc80007f7e0ff */
[----:B------:R-:W-:Y:S02]  /*6de0*/  LEA.HI.X.SX32 R38, R36, R31, 0x1, P3 ;  /* 0x0000001f24267211 */ /* 0x000fe400018f0eff */
[----:B------:R-:W-:-:S04]  /*6df0*/  LEA R36, P3, R37, c[0x0][0x1a0], 0x1 ;  /* 0x0000680025247a11 */ /* 0x000fc800078608ff */
[----:B------:R-:W-:-:S06]  /*6e00*/  LEA.HI.X R37, R37, c[0x0][0x1a4], R38, 0x1, P3 ;  /* 0x0000690025257a11 */ /* 0x000fcc00018f0c26 */
[----:B------:R-:W5:Y:S02]  /*6e10*/  LDG.E.128 R36, [R36.64] ;  /* 0x0000002424247981 */ /* 0x000f64000c1e1d00 */
[----:B-----5:R-:W-:Y:S02]  /*6e20*/  HADD2.F32 R53, -RZ, R50.H0_H0 ;  /* 0x20000032ff357230 */ /* 0x020fe40000004100 */
[----:B------:R-:W-:Y:S02]  /*6e30*/  HADD2.F32 R41, -RZ, R48.H0_H0 ;  /* 0x20000030ff297230 */ /* 0x000fe40000004100 */
[----:B------:R-:W-:Y:S02]  /*6e40*/  HADD2.F32 R47, -RZ, R49.H0_H0 ;  /* 0x20000031ff2f7230 */ /* 0x000fe40000004100 */
[----:B------:R-:W-:Y:S02]  /*6e50*/  HADD2.F32 R50, -RZ, R50.H1_H1 ;  /* 0x30000032ff327230 */ /* 0x000fe40000004100 */
[----:B------:R-:W-:-:S02]  /*6e60*/  HADD2.F32 R55, -RZ, R51.H0_H0 ;  /* 0x20000033ff377230 */ /* 0x000fc40000004100 */
[----:B------:R-:W-:Y:S02]  /*6e70*/  HADD2.F32 R48, -RZ, R48.H1_H1 ;  /* 0x30000030ff307230 */ /* 0x000fe40000004100 */
[----:B-1----:R-:W-:Y:S02]  /*6e80*/  HADD2.F32 R40, -RZ, R40.H0_H0 ;  /* 0x20000028ff287230 */ /* 0x002fe40000004100 */
[----:B------:R-:W-:Y:S02]  /*6e90*/  HADD2.F32 R49, -RZ, R49.H1_H1 ;  /* 0x30000031ff317230 */ /* 0x000fe40000004100 */
[----:B------:R-:W-:Y:S01]  /*6ea0*/  HADD2.F32 R51, -RZ, R51.H1_H1 ;  /* 0x30000033ff337230 */ /* 0x000fe20000004100 */
[----:B------:R-:W-:Y:S01]  /*6eb0*/  FFMA.FTZ R50, R40, R50, R21 ;  /* 0x0000003228327223 */ /* 0x000fe20000010015 */
[----:B------:R-:W-:Y:S01]  /*6ec0*/  LEA R21, R46, UR6, 0x1 ;  /* 0x000000062e157c11 */ /* 0x000fe2000f8e08ff */
[C---:B------:R-:W-:Y:S02]  /*6ed0*/  FFMA.FTZ R41, R40.reuse, R41, R12 ;  /* 0x0000002928297223 */ /* 0x040fe4000001000c */
[----:B------:R-:W-:-:S02]  /*6ee0*/  FFMA.FTZ R48, R40, R48, R13 ;  /* 0x0000003028307223 */ /* 0x000fc4000001000d */
[C---:B------:R-:W-:Y:S02]  /*6ef0*/  FFMA.FTZ R47, R40.reuse, R47, R14 ;  /* 0x0000002f282f7223 */ /* 0x040fe4000001000e */
[C---:B------:R-:W-:Y:S02]  /*6f00*/  FFMA.FTZ R49, R40.reuse, R49, R15 ;  /* 0x0000003128317223 */ /* 0x040fe4000001000f */
[C---:B------:R-:W-:Y:S02]  /*6f10*/  FFMA.FTZ R53, R40.reuse, R53, R18 ;  /* 0x0000003528357223 */ /* 0x040fe40000010012 */
[C---:B------:R-:W-:Y:S02]  /*6f20*/  FFMA.FTZ R55, R40.reuse, R55, R22 ;  /* 0x0000003728377223 */ /* 0x040fe40000010016 */
[----:B------:R-:W-:Y:S01]  /*6f30*/  FFMA.FTZ R51, R40, R51, R23 ;  /* 0x0000003328337223 */ /* 0x000fe20000010017 */
[----:B------:R-:W-:Y:S05]  /*6f40*/  @P2 BRA `(.L_x_102) ;  /* 0x000000b000002947 */ /* 0x000fea0003800000 */
[----:B------:R-:W2:Y:S04]  /*6f50*/  @P5 LDG.E.128 R12, [R34.64] ;  /* 0x00000024220c5981 */ /* 0x000ea8000c1e1d00 */
[----:B------:R-:W1:Y:S02]  /*6f60*/  LDS.128 R60, [R27.X16+0x140] ;  /* 0x000140001b3c7984 */ /* 0x000e64000000cc00 */
[----:B-1----:R-:W-:Y:S01]  /*6f70*/  HFMA2.MMA R36, R36, 1, 1, R60 ;  /* 0x3c003c0024247835 */ /* 0x002fe2000000003c */
[----:B------:R-:W-:Y:S01]  /*6f80*/  HADD2 R37, R37, R61 ;  /* 0x0000003d25257230 */ /* 0x000fe20000000000 */
[----:B------:R-:W-:Y:S01]  /*6f90*/  HFMA2.MMA R38, R38, 1, 1, R62 ;  /* 0x3c003c0026267835 */ /* 0x000fe2000000003e */
[----:B------:R-:W-:-:S04]  /*6fa0*/  HADD2 R39, R39, R63 ;  /* 0x0000003f27277230 */ /* 0x000fc80000000000 */
[----:B--2---:R-:W-:-:S03]  /*6fb0*/  @P5 HFMA2.MMA R37, R37, R13, -RZ ;  /* 0x0000000d25255235 */ /* 0x004fc600001000ff */
[----:B------:R-:W-:Y:S01]  /*6fc0*/  @P5 HMUL2 R36, R36, R12 ;  /* 0x0000000c24245232 */ /* 0x000fe20000000000 */
[----:B------:R-:W-:Y:S01]  /*6fd0*/  @P5 HFMA2.MMA R39, R39, R15, -RZ ;  /* 0x0000000f27275235 */ /* 0x000fe200001000ff */
[----:B------:R-:W-:-:S06]  /*6fe0*/  @P5 HMUL2 R38, R38, R14 ;  /* 0x0000000e26265232 */ /* 0x000fcc0000000000 */
[----:B------:R1:W-:Y:S04]  /*6ff0*/  STG.E.128 [R42.64+0xe00], R36 ;  /* 0x000e00242a007986 */ /* 0x0003e8000c101d24 */
.L_x_102:
[----:B------:R-:W2:Y:S01]  /*7000*/  LDS.U16 R12, [R21+0x20] ;  /* 0x00002000150c7984 */ /* 0x000ea20000000400 */
[----:B------:R-:W-:Y:S01]  /*7010*/  IADD3 R45, R45, 0x20, RZ ;  /* 0x000000202d2d7810 */ /* 0x000fe20007ffe0ff */
[----:B------:R-:W-:Y:S02]  /*7020*/  HADD2.F32 R14, -RZ, R36.H0_H0 ;  /* 0x20000024ff0e7230 */ /* 0x000fe40000004100 */
[--C-:B------:R-:W-:Y:S01]  /*7030*/  HADD2.F32 R18, -RZ, R37.reuse.H0_H0 ;  /* 0x20000025ff127230 */ /* 0x100fe20000004100 */
[----:B------:R-:W-:Y:S01]  /*7040*/  ISETP.GE.AND P3, PT, R45, R33, PT ;  /* 0x000000212d00720c */ /* 0x000fe20003f66270 */
[----:B------:R-:W-:Y:S02]  /*7050*/  HADD2.F32 R22, -RZ, R37.H1_H1 ;  /* 0x30000025ff167230 */ /* 0x000fe40000004100 */
[----:B------:R-:W-:Y:S02]  /*7060*/  HADD2.F32 R40, -RZ, R38.H0_H0 ;  /* 0x20000026ff287230 */ /* 0x000fe40000004100 */
[----:B-1----:R-:W-:-:S02]  /*7070*/  HADD2.F32 R36, -RZ, R36.H1_H1 ;  /* 0x30000024ff247230 */ /* 0x002fc40000004100 */
[----:B------:R-:W-:Y:S02]  /*7080*/  HADD2.F32 R38, -RZ, R38.H1_H1 ;  /* 0x30000026ff267230 */ /* 0x000fe40000004100 */
[--C-:B------:R-:W-:Y:S02]  /*7090*/  HADD2.F32 R42, -RZ, R39.reuse.H0_H0 ;  /* 0x20000027ff2a7230 */ /* 0x100fe40000004100 */
[----:B------:R-:W-:Y:S02]  /*70a0*/  HADD2.F32 R46, -RZ, R39.H1_H1 ;  /* 0x30000027ff2e7230 */ /* 0x000fe40000004100 */
[----:B--2---:R-:W-:-:S05]  /*70b0*/  HADD2.F32 R23, -RZ, R12.H0_H0 ;  /* 0x2000000cff177230 */ /* 0x004fca0000004100 */
[C---:B------:R-:W-:Y:S02]  /*70c0*/  FFMA.FTZ R12, R23.reuse, R14, R41 ;  /* 0x0000000e170c7223 */ /* 0x040fe40000010029 */
[C---:B------:R-:W-:Y:S02]  /*70d0*/  FFMA.FTZ R14, R23.reuse, R18, R47 ;  /* 0x00000012170e7223 */ /* 0x040fe4000001002f */
[C---:B------:R-:W-:Y:S02]  /*70e0*/  FFMA.FTZ R15, R23.reuse, R22, R49 ;  /* 0x00000016170f7223 */ /* 0x040fe40000010031 */
[C---:B------:R-:W-:Y:S02]  /*70f0*/  FFMA.FTZ R13, R23.reuse, R36, R48 ;  /* 0x00000024170d7223 */ /* 0x040fe40000010030 */
[C---:B------:R-:W-:Y:S02]  /*7100*/  FFMA.FTZ R18, R23.reuse, R40, R53 ;  /* 0x0000002817127223 */ /* 0x040fe40000010035 */
[----:B------:R-:W-:-:S02]  /*7110*/  FFMA.FTZ R21, R23, R38, R50 ;  /* 0x0000002617157223 */ /* 0x000fc40000010032 */
[C---:B------:R-:W-:Y:S02]  /*7120*/  FFMA.FTZ R22, R23.reuse, R42, R55 ;  /* 0x0000002a17167223 */ /* 0x040fe40000010037 */
[----:B------:R-:W-:Y:S01]  /*7130*/  FFMA.FTZ R23, R23, R46, R51 ;  /* 0x0000002e17177223 */ /* 0x000fe20000010033 */
[----:B------:R-:W-:Y:S05]  /*7140*/  @!P3 BRA `(.L_x_103) ;  /* 0xfffffa000000b947 */ /* 0x000fea000383ffff */
.L_x_97:
[----:B------:R-:W-:Y:S05]  /*7150*/  BSYNC B1 ;  /* 0x0000000000017941 */ /* 0x000fea0003800000 */
.L_x_96:
[----:B------:R-:W-:-:S13]  /*7160*/  ISETP.GE.AND P3, PT, R32, R25, PT ;  /* 0x000000192000720c */ /* 0x000fda0003f66270 */
[----:B------:R-:W-:Y:S05]  /*7170*/  @P3 BRA `(.L_x_95) ;  /* 0x0000102000003947 */ /* 0x000fea0003800000 */
[----:B------:R-:W-:Y:S01]  /*7180*/  IADD3 R33, -R9, -0x2, R16 ;  /* 0xfffffffe09217810 */ /* 0x000fe20007ffe110 */
[----:B------:R-:W-:Y:S01]  /*7190*/  IMAD R34, R17, c[0x0][0x1d8], R8 ;  /* 0x0000760011227a24 */ /* 0x000fe200078e0208 */
[----:B------:R-:W-:Y:S01]  /*71a0*/  BSSY B1, `(.L_x_104) ;  /* 0x0000054000017945 */ /* 0x000fe20003800000 */
[----:B------:R-:W-:Y:S02]  /*71b0*/  IMAD.MOV.U32 R35, RZ, RZ, 0x2 ;  /* 0x00000002ff237424 */ /* 0x000fe400078e00ff */
[----:B------:R-:W-:Y:S02]  /*71c0*/  IMAD.IADD R33, R33, 0x1, -R20 ;  /* 0x0000000121217824 */ /* 0x000fe400078e0a14 */
[----:B------:R-:W-:-:S03]  /*71d0*/  IMAD R34, R34, 0x70, R3 ;  /* 0x0000007022227824 */ /* 0x000fc600078e0203 */
[----:B------:R-:W-:Y:S01]  /*71e0*/  LOP3.LUT P3, RZ, R33, 0x10, RZ, 0xc0, !PT ;  /* 0x0000001021ff7812 */ /* 0x000fe2000786c0ff */
[----:B------:R-:W-:-:S12]  /*71f0*/  IMAD.WIDE R34, R34, R35, c[0x0][0x238] ;  /* 0x00008e0022227625 */ /* 0x000fd800078e0223 */
[----:B------:R-:W-:Y:S05]  /*7200*/  @P3 BRA `(.L_x_105) ;  /* 0x000004d000003947 */ /* 0x000fea0003800000 */
[----:B------:R-:W-:Y:S01]  /*7210*/  ISETP.GE.AND P3, PT, R32, c[0x0][0x1d4], PT ;  /* 0x0000750020007a0c */ /* 0x000fe20003f66270 */
[----:B------:R-:W-:-:S12]  /*7220*/  BSSY B2, `(.L_x_106) ;  /* 0x000004a000027945 */ /* 0x000fd80003800000 */
[----:B------:R-:W-:Y:S05]  /*7230*/  @!P3 BRA `(.L_x_107) ;  /* 0x000004800000b947 */ /* 0x000fea0003800000 */
[----:B------:R-:W-:Y:S01]  /*7240*/  IABS R39, c[0x0][0x1d4] ;  /* 0x0000750000277a13 */ /* 0x000fe20000000000 */
[----:B------:R-:W1:Y:S01]  /*7250*/  LDS.U16 R44, [R44] ;  /* 0x000000002c2c7984 */ /* 0x000e620000000400 */
[----:B------:R-:W-:Y:S02]  /*7260*/  IABS R42, R32 ;  /* 0x00000020002a7213 */ /* 0x000fe40000000000 */
[----:B------:R-:W2:Y:S01]  /*7270*/  I2F.RP R38, R39 ;  /* 0x0000002700267306 */ /* 0x000ea20000209400 */
[----:B------:R-:W-:Y:S02]  /*7280*/  ISETP.GE.AND P3, PT, R32, RZ, PT ;  /* 0x000000ff2000720c */ /* 0x000fe40003f66270 */
[----:B------:R-:W-:-:S05]  /*7290*/  ISETP.NE.AND P4, PT, RZ, c[0x0][0x1d4], PT ;  /* 0x00007500ff007a0c */ /* 0x000fca0003f85270 */
[----:B--2---:R-:W2:Y:S02]  /*72a0*/  MUFU.RCP R38, R38 ;  /* 0x0000002600267308 */ /* 0x004ea40000001000 */
[----:B--2---:R-:W-:-:S06]  /*72b0*/  IADD3 R40, R38, 0xffffffe, RZ ;  /* 0x0ffffffe26287810 */ /* 0x004fcc0007ffe0ff */
[----:B------:R-:W2:Y:S02]  /*72c0*/  F2I.FTZ.U32.TRUNC.NTZ R37, R40 ;  /* 0x0000002800257305 */ /* 0x000ea4000021f000 */
[----:B--2---:R-:W-:-:S04]  /*72d0*/  IMAD.MOV R36, RZ, RZ, -R37 ;  /* 0x000000ffff247224 */ /* 0x004fc800078e0a25 */
[----:B------:R-:W-:Y:S02]  /*72e0*/  IMAD R41, R36, R39, RZ ;  /* 0x0000002724297224 */ /* 0x000fe400078e02ff */
[----:B------:R-:W-:-:S04]  /*72f0*/  IMAD.MOV.U32 R36, RZ, RZ, RZ ;  /* 0x000000ffff247224 */ /* 0x000fc800078e00ff */
[----:B------:R-:W-:-:S04]  /*7300*/  IMAD.HI.U32 R36, R37, R41, R36 ;  /* 0x0000002925247227 */ /* 0x000fc800078e0024 */
[----:B------:R-:W-:-:S04]  /*7310*/  IMAD.MOV.U32 R37, RZ, RZ, R42 ;  /* 0x000000ffff257224 */ /* 0x000fc800078e002a */
[----:B------:R-:W-:-:S04]  /*7320*/  IMAD.HI.U32 R36, R36, R37, RZ ;  /* 0x0000002524247227 */ /* 0x000fc800078e00ff */
[----:B------:R-:W-:-:S04]  /*7330*/  IMAD.MOV R36, RZ, RZ, -R36 ;  /* 0x000000ffff247224 */ /* 0x000fc800078e0a24 */
[----:B------:R-:W-:-:S05]  /*7340*/  IMAD R36, R39, R36, R37 ;  /* 0x0000002427247224 */ /* 0x000fca00078e0225 */
[----:B------:R-:W-:-:S13]  /*7350*/  ISETP.GT.U32.AND P2, PT, R39, R36, PT ;  /* 0x000000242700720c */ /* 0x000fda0003f44070 */
[----:B------:R-:W-:-:S05]  /*7360*/  @!P2 IMAD.IADD R36, R36, 0x1, -R39 ;  /* 0x000000012424a824 */ /* 0x000fca00078e0a27 */
[----:B------:R-:W-:-:S13]  /*7370*/  ISETP.GT.U32.AND P2, PT, R39, R36, PT ;  /* 0x000000242700720c */ /* 0x000fda0003f44070 */
[----:B------:R-:W-:Y:S02]  /*7380*/  @!P2 IMAD.IADD R36, R36, 0x1, -R39 ;  /* 0x000000012424a824 */ /* 0x000fe400078e0a27 */
[----:B------:R-:W-:Y:S02]  /*7390*/  IMAD R39, R2, c[0x0][0x1d4], RZ ;  /* 0x0000750002277a24 */ /* 0x000fe400078e02ff */
[----:B------:R-:W-:-:S04]  /*73a0*/  IMAD.MOV.U32 R38, RZ, RZ, R36 ;  /* 0x000000ffff267224 */ /* 0x000fc800078e0024 */
[----:B------:R-:W-:Y:S01]  /*73b0*/  @!P3 IMAD.MOV R38, RZ, RZ, -R38 ;  /* 0x000000ffff26b224 */ /* 0x000fe200078e0a26 */
[----:B------:R-:W-:-:S04]  /*73c0*/  @!P4 LOP3.LUT R38, RZ, c[0x0][0x1d4], RZ, 0x33, !PT ;  /* 0x00007500ff26ca12 */ /* 0x000fc800078e33ff */
[----:B------:R-:W-:Y:S02]  /*73d0*/  SHF.R.S32.HI R36, RZ, 0x1f, R38 ;  /* 0x0000001fff247819 */ /* 0x000fe40000011426 */
        /* <DEDUP_REMOVED lines=13> */
[----:B------:R-:W-:Y:S01]  /*74b0*/  ULDC UR5, c[0x0][0x1ec] ;  /* 0x00007b0000057ab9 */ /* 0x000fe20000000800 */
[----:B-1----:R-:W-:Y:S01]  /*74c0*/  HADD2.F32 R45, -RZ, R44.H0_H0 ;  /* 0x2000002cff2d7230 */ /* 0x002fe20000004100 */
[----:B------:R-:W-:-:S06]  /*74d0*/  UISETP.NE.AND UP0, UPT, URZ, UR5, UPT ;  /* 0x000000053f00728c */ /* 0x000fcc000bf05270 */
[----:B------:R-:W-:-:S13]  /*74e0*/  PLOP3.LUT P2, PT, PT, PT, UP0, 0x80, 0x0 ;  /* 0x000000000000781c */ /* 0x000fda0003f4f008 */
        /* <DEDUP_REMOVED lines=13> */
.L_x_108:
[----:B-12--5:R-:W-:Y:S02]  /*75c0*/  HADD2.F32 R28, -RZ, R40.H0_H0 ;  /* 0x20000028ff1c7230 */ /* 0x026fe40000004100 */
[----:B------:R-:W-:Y:S02]  /*75d0*/  HADD2.F32 R37, -RZ, R42.H0_H0 ;  /* 0x2000002aff257230 */ /* 0x000fe40000004100 */
[----:B------:R-:W-:Y:S01]  /*75e0*/  HADD2.F32 R40, -RZ, R40.H1_H1 ;  /* 0x30000028ff287230 */ /* 0x000fe20000004100 */
[C---:B------:R-:W-:Y:S01]  /*75f0*/  FFMA.FTZ R12, R45.reuse, R28, R12 ;  /* 0x0000001c2d0c7223 */ /* 0x040fe2000001000c */
[--C-:B------:R-:W-:Y:S01]  /*7600*/  HADD2.F32 R29, -RZ, R41.reuse.H0_H0 ;  /* 0x20000029ff1d7230 */ /* 0x100fe20000004100 */
[C---:B------:R-:W-:Y:S01]  /*7610*/  FFMA.FTZ R18, R45.reuse, R37, R18 ;  /* 0x000000252d127223 */ /* 0x040fe20000010012 */
[----:B------:R-:W-:Y:S01]  /*7620*/  HADD2.F32 R36, -RZ, R41.H1_H1 ;  /* 0x30000029ff247230 */ /* 0x000fe20000004100 */
[C---:B------:R-:W-:Y:S01]  /*7630*/  FFMA.FTZ R13, R45.reuse, R40, R13 ;  /* 0x000000282d0d7223 */ /* 0x040fe2000001000d */
[----:B------:R-:W-:Y:S01]  /*7640*/  HADD2.F32 R42, -RZ, R42.H1_H1 ;  /* 0x3000002aff2a7230 */ /* 0x000fe20000004100 */
[C---:B------:R-:W-:Y:S01]  /*7650*/  FFMA.FTZ R14, R45.reuse, R29, R14 ;  /* 0x0000001d2d0e7223 */ /* 0x040fe2000001000e */
[--C-:B------:R-:W-:Y:S01]  /*7660*/  HADD2.F32 R38, -RZ, R43.reuse.H0_H0 ;  /* 0x2000002bff267230 */ /* 0x100fe20000004100 */
[C---:B------:R-:W-:Y:S01]  /*7670*/  FFMA.FTZ R15, R45.reuse, R36, R15 ;  /* 0x000000242d0f7223 */ /* 0x040fe2000001000f */
[----:B------:R-:W-:Y:S01]  /*7680*/  HADD2.F32 R44, -RZ, R43.H1_H1 ;  /* 0x3000002bff2c7230 */ /* 0x000fe20000004100 */
[----:B------:R-:W-:-:S02]  /*7690*/  FFMA.FTZ R21, R45, R42, R21 ;  /* 0x0000002a2d157223 */ /* 0x000fc40000010015 */
[C---:B------:R-:W-:Y:S02]  /*76a0*/  FFMA.FTZ R22, R45.reuse, R38, R22 ;  /* 0x000000262d167223 */ /* 0x040fe40000010016 */
[----:B------:R-:W-:Y:S02]  /*76b0*/  FFMA.FTZ R23, R45, R44, R23 ;  /* 0x0000002c2d177223 */ /* 0x000fe40000010017 */
.L_x_107:
[----:B------:R-:W-:Y:S05]  /*76c0*/  BSYNC B2 ;  /* 0x0000000000027941 */ /* 0x000fea0003800000 */
.L_x_106:
[----:B------:R-:W-:Y:S02]  /*76d0*/  IADD3 R32, R32, 0x10, RZ ;  /* 0x0000001020207810 */ /* 0x000fe40007ffe0ff */
.L_x_105:
[----:B------:R-:W-:Y:S05]  /*76e0*/  BSYNC B1 ;  /* 0x0000000000017941 */ /* 0x000fea0003800000 */
.L_x_104:
[----:B------:R-:W-:-:S13]  /*76f0*/  LOP3.LUT P3, RZ, R33, 0xfffffff0, RZ, 0xc0, !PT ;  /* 0xfffffff021ff7812 */ /* 0x000fda000786c0ff */
[----:B------:R-:W-:Y:S05]  /*7700*/  @!P3 BRA `(.L_x_95) ;  /* 0x00000a900000b947 */ /* 0x000fea0003800000 */
[----:B------:R-:W-:Y:S01]  /*7710*/  LEA R29, R32, UR4, 0x1 ;  /* 0x00000004201d7c11 */ /* 0x000fe2000f8e08ff */
[----:B------:R-:W-:Y:S02]  /*7720*/  IMAD.MOV.U32 R33, RZ, RZ, 0x70 ;  /* 0x00000070ff217424 */ /* 0x000fe400078e00ff */
[----:B------:R-:W-:Y:S02]  /*7730*/  IMAD.MOV.U32 R40, RZ, RZ, RZ ;  /* 0x000000ffff287224 */ /* 0x000fe400078e00ff */
[----:B------:R-:W-:Y:S02]  /*7740*/  IMAD R43, R20, -0x2, R29 ;  /* 0xfffffffe142b7824 */ /* 0x000fe400078e021d */
[----:B------:R-:W-:-:S05]  /*7750*/  IMAD R33, R32, R33, 0x700 ;  /* 0x0000070020217424 */ /* 0x000fca00078e0221 */
.L_x_115:
[----:B------:R-:W-:Y:S01]  /*7760*/  IADD3 R28, R33, -0x700, RZ ;  /* 0xfffff900211c7810 */ /* 0x000fe20007ffe0ff */
[----:B------:R-:W-:Y:S01]  /*7770*/  BSSY B1, `(.L_x_109) ;  /* 0x0000050000017945 */ /* 0x000fe20003800000 */
[----:B------:R-:W-:Y:S02]  /*7780*/  IMAD.IADD R56, R43, 0x1, R40 ;  /* 0x000000012b387824 */ /* 0x000fe400078e0228 */
[----:B------:R-:W-:-:S04]  /*7790*/  IADD3 R29, P3, R10, R28, RZ ;  /* 0x0000001c0a1d7210 */ /* 0x000fc80007f7e0ff */
[----:B------:R-:W-:Y:S02]  /*77a0*/  LEA.HI.X.SX32 R28, R28, R11, 0x1, P3 ;  /* 0x0000000b1c1c7211 */ /* 0x000fe400018f0eff */
[----:B------:R-:W-:Y:S02]  /*77b0*/  ISETP.GE.AND P3, PT, R32, c[0x0][0x1d4], PT ;  /* 0x0000750020007a0c */ /* 0x000fe40003f66270 */
[----:B------:R-:W-:-:S04]  /*77c0*/  LEA R38, P4, R29, c[0x0][0x1a0], 0x1 ;  /* 0x000068001d267a11 */ /* 0x000fc800078808ff */
[----:B------:R-:W-:-:S07]  /*77d0*/  LEA.HI.X R39, R29, c[0x0][0x1a4], R28, 0x1, P4 ;  /* 0x000069001d277a11 */ /* 0x000fce00020f0c1c */
[----:B------:R-:W-:Y:S05]  /*77e0*/  @!P3 BRA `(.L_x_110) ;  /* 0x000004800000b947 */ /* 0x000fea0003800000 */
[----:B------:R-:W-:Y:S02]  /*77f0*/  IABS R37, c[0x0][0x1d4] ;  /* 0x0000750000257a13 */ /* 0x000fe40000000000 */
[----:B------:R-:W-:Y:S02]  /*7800*/  IABS R42, R32 ;  /* 0x00000020002a7213 */ /* 0x000fe40000000000 */
[----:B------:R-:W1:Y:S01]  /*7810*/  I2F.RP R36, R37 ;  /* 0x0000002500247306 */ /* 0x000e620000209400 */
[----:B------:R-:W-:Y:S02]  /*7820*/  ISETP.GE.AND P3, PT, R32, RZ, PT ;  /* 0x000000ff2000720c */ /* 0x000fe40003f66270 */
[----:B------:R-:W-:-:S05]  /*7830*/  ISETP.NE.AND P4, PT, RZ, c[0x0][0x1d4], PT ;  /* 0x00007500ff007a0c */ /* 0x000fca0003f85270 */
[----:B-1----:R-:W1:Y:S02]  /*7840*/  MUFU.RCP R36, R36 ;  /* 0x0000002400247308 */ /* 0x002e640000001000 */
[----:B-1----:R-:W-:-:S06]  /*7850*/  IADD3 R41, R36, 0xffffffe, RZ ;  /* 0x0ffffffe24297810 */ /* 0x002fcc0007ffe0ff */
[----:B------:R-:W1:Y:S02]  /*7860*/  F2I.FTZ.U32.TRUNC.NTZ R29, R41 ;  /* 0x00000029001d7305 */ /* 0x000e64000021f000 */
[----:B-1----:R-:W-:-:S04]  /*7870*/  IMAD.MOV R28, RZ, RZ, -R29 ;  /* 0x000000ffff1c7224 */ /* 0x002fc800078e0a1d */
        /* <DEDUP_REMOVED lines=28> */
[----:B------:R-:W1:Y:S04]  /*7a40*/  LDS.U16 R41, [R56+0x240] ;  /* 0x0002400038297984 */ /* 0x000e680000000400 */
        /* <DEDUP_REMOVED lines=18> */
.L_x_111:
[----:B--2--5:R-:W-:Y:S02]  /*7b70*/  HADD2.F32 R28, -RZ, R44.H0_H0 ;  /* 0x2000002cff1c7230 */ /* 0x024fe40000004100 */
[----:B------:R-:W-:Y:S02]  /*7b80*/  HADD2.F32 R37, -RZ, R46.H0_H0 ;  /* 0x2000002eff257230 */ /* 0x000fe40000004100 */
[----:B-1----:R-:W-:Y:S01]  /*7b90*/  HADD2.F32 R44, -RZ, R44.H1_H1 ;  /* 0x3000002cff2c7230 */ /* 0x002fe20000004100 */
        /* <DEDUP_REMOVED lines=13> */
.L_x_110:
[----:B------:R-:W-:Y:S05]  /*7c70*/  BSYNC B1 ;  /* 0x0000000000017941 */ /* 0x000fea0003800000 */
.L_x_109:
[----:B------:R-:W-:Y:S01]  /*7c80*/  IADD3 R44, R32, 0x10, RZ ;  /* 0x00000010202c7810 */ /* 0x000fe20007ffe0ff */
[----:B------:R-:W-:Y:S03]  /*7c90*/  BSSY B1, `(.L_x_112) ;  /* 0x000004b000017945 */ /* 0x000fe60003800000 */
[----:B------:R-:W-:-:S13]  /*7ca0*/  ISETP.GE.AND P3, PT, R44, c[0x0][0x1d4], PT ;  /* 0x000075002c007a0c */ /* 0x000fda0003f66270 */
        /* <DEDUP_REMOVED lines=57> */
.L_x_114:
        /* <DEDUP_REMOVED lines=16> */
.L_x_113:
[----:B------:R-:W-:Y:S05]  /*8140*/  BSYNC B1 ;  /* 0x0000000000017941 */ /* 0x000fea0003800000 */
.L_x_112:
[----:B------:R-:W-:Y:S02]  /*8150*/  IADD3 R32, R32, 0x20, RZ ;  /* 0x0000002020207810 */ /* 0x000fe40007ffe0ff */
[----:B------:R-:W-:Y:S02]  /*8160*/  IADD3 R40, R40, 0x40, RZ ;  /* 0x0000004028287810 */ /* 0x000fe40007ffe0ff */
[----:B------:R-:W-:Y:S02]  /*8170*/  ISETP.GE.AND P3, PT, R32, R25, PT ;  /* 0x000000192000720c */ /* 0x000fe40003f66270 */
[----:B------:R-:W-:-:S11]  /*8180*/  IADD3 R33, R33, 0xe00, RZ ;  /* 0x00000e0021217810 */ /* 0x000fd60007ffe0ff */
[----:B------:R-:W-:Y:S05]  /*8190*/  @!P3 BRA `(.L_x_115) ;  /* 0xfffff5c00000b947 */ /* 0x000fea000383ffff */
.L_x_95:
[----:B------:R-:W-:Y:S05]  /*81a0*/  BSYNC B0 ;  /* 0x0000000000007941 */ /* 0x000fea0003800000 */
.L_x_94:
[----:B------:R-:W-:Y:S01]  /*81b0*/  ISETP.GT.OR P1, PT, R27, 0xd, P1 ;  /* 0x0000000d1b00780c */ /* 0x000fe20000f24670 */
[----:B------:R-:W-:-:S12]  /*81c0*/  BSSY B0, `(.L_x_116) ;  /* 0x0000034000007945 */ /* 0x000fd80003800000 */
[----:B------:R-:W-:Y:S05]  /*81d0*/  @P1 BRA `(.L_x_117) ;  /* 0x0000032000001947 */ /* 0x000fea0003800000 */
[----:B0-----:R-:W-:-:S04]  /*81e0*/  IMAD.MOV.U32 R27, RZ, RZ, 0x70 ;  /* 0x00000070ff1b7424 */ /* 0x001fc800078e00ff */
[----:B------:R-:W-:-:S05]  /*81f0*/  IMAD R16, R16, R27, -0x70 ;  /* 0xffffff9010107424 */ /* 0x000fca00078e021b */
[----:B------:R-:W-:-:S04]  /*8200*/  IADD3 R2, P1, R10, R16, RZ ;  /* 0x000000100a027210 */ /* 0x000fc80007f3e0ff */
[----:B------:R-:W-:Y:S02]  /*8210*/  LEA.HI.X.SX32 R27, R16, R11, 0x1, P1 ;  /* 0x0000000b101b7211 */ /* 0x000fe400008f0eff */
[----:B------:R-:W-:-:S04]  /*8220*/  LEA R28, P1, R2, c[0x0][0x1a0], 0x1 ;  /* 0x00006800021c7a11 */ /* 0x000fc800078208ff */
[----:B------:R-:W-:-:S06]  /*8230*/  LEA.HI.X R29, R2, c[0x0][0x1a4], R27, 0x1, P1 ;  /* 0x00006900021d7a11 */ /* 0x000fcc00008f0c1b */
[----:B------:R-:W5:Y:S01]  /*8240*/  LDG.E.128 R28, [R28.64] ;  /* 0x000000241c1c7981 */ /* 0x000f62000c1e1d00 */
[----:B------:R-:W-:Y:S01]  /*8250*/  IMAD.IADD R16, R25, 0x1, -R20 ;  /* 0x0000000119107824 */ /* 0x000fe200078e0a14 */
[----:B------:R-:W-:Y:S04]  /*8260*/  BSSY B1, `(.L_x_118) ;  /* 0x0000019000017945 */ /* 0x000fe80003800000 */
[----:B------:R-:W-:-:S05]  /*8270*/  LEA R16, R16, UR4, 0x1 ;  /* 0x0000000410107c11 */ /* 0x000fca000f8e08ff */
[----:B------:R-:W0:Y:S02]  /*8280*/  LDS.U16 R2, [R16+0x240] ;  /* 0x0002400010027984 */ /* 0x000e240000000400 */
[----:B0-----:R-:W-:Y:S01]  /*8290*/  HADD2.F32 R2, -RZ, R2.H0_H0 ;  /* 0x20000002ff027230 */ /* 0x001fe20000004100 */
[----:B------:R-:W-:Y:S05]  /*82a0*/  @P2 BRA `(.L_x_119) ;  /* 0x0000014000002947 */ /* 0x000fea0003800000 */
[----:B------:R-:W-:-:S13]  /*82b0*/  ISETP.NE.AND P3, PT, R26, RZ, PT ;  /* 0x000000ff1a00720c */ /* 0x000fda0003f65270 */
[----:B------:R-:W-:Y:S02]  /*82c0*/  @P3 IMAD R8, R17, c[0x0][0x1d8], R8 ;  /* 0x0000760011083a24 */ /* 0x000fe400078e0208 */
[----:B------:R-:W-:Y:S02]  /*82d0*/  @P3 IMAD.MOV.U32 R17, RZ, RZ, 0x2 ;  /* 0x00000002ff113424 */ /* 0x000fe400078e00ff */
[----:B------:R-:W-:-:S04]  /*82e0*/  @P3 IMAD R8, R8, 0x70, R3 ;  /* 0x0000007008083824 */ /* 0x000fc800078e0203 */
[----:B------:R-:W-:-:S05]  /*82f0*/  @P3 IMAD.WIDE R16, R8, R17, c[0x0][0x238] ;  /* 0x00008e0008103625 */ /* 0x000fca00078e0211 */
[----:B------:R-:W2:Y:S01]  /*8300*/  @P3 LDG.E.128 R32, [R16.64] ;  /* 0x0000002410203981 */ /* 0x000ea2000c1e1d00 */
[----:B------:R-:W-:Y:S01]  /*8310*/  IMAD R24, R24, 0x70, RZ ;  /* 0x0000007018187824 */ /* 0x000fe200078e02ff */
[----:B-----5:R-:W-:Y:S01]  /*8320*/  HFMA2.MMA R28, R28, 1, 1, R4 ;  /* 0x3c003c001c1c7835 */ /* 0x020fe20000000004 */
[----:B------:R-:W-:Y:S01]  /*8330*/  HADD2 R29, R29, R5 ;  /* 0x000000051d1d7230 */ /* 0x000fe20000000000 */
[----:B------:R-:W-:Y:S01]  /*8340*/  HFMA2.MMA R30, R30, 1, 1, R6 ;  /* 0x3c003c001e1e7835 */ /* 0x000fe20000000006 */
[----:B------:R-:W-:Y:S01]  /*8350*/  HADD2 R31, R31, R7 ;  /* 0x000000071f1f7230 */ /* 0x000fe20000000000 */
[----:B------:R-:W-:-:S04]  /*8360*/  IADD3 R10, P1, R10, R24, RZ ;  /* 0x000000180a0a7210 */ /* 0x000fc80007f3e0ff */
[----:B------:R-:W-:Y:S02]  /*8370*/  LEA.HI.X.SX32 R11, R24, R11, 0x1, P1 ;  /* 0x0000000b180b7211 */ /* 0x000fe400008f0eff */
[----:B------:R-:W-:-:S04]  /*8380*/  LEA R4, P1, R10, c[0x0][0x1a0], 0x1 ;  /* 0x000068000a047a11 */ /* 0x000fc800078208ff */
[----:B------:R-:W-:Y:S01]  /*8390*/  LEA.HI.X R5, R10, c[0x0][0x1a4], R11, 0x1, P1 ;  /* 0x000069000a057a11 */ /* 0x000fe200008f0c0b */
[----:B--2---:R-:W-:Y:S01]  /*83a0*/  @P3 HFMA2.MMA R29, R29, R33, -RZ ;  /* 0x000000211d1d3235 */ /* 0x004fe200001000ff */
[----:B------:R-:W-:Y:S01]  /*83b0*/  @P3 HMUL2 R28, R28, R32 ;  /* 0x000000201c1c3232 */ /* 0x000fe20000000000 */
[----:B------:R-:W-:Y:S01]  /*83c0*/  @P3 HFMA2.MMA R31, R31, R35, -RZ ;  /* 0x000000231f1f3235 */ /* 0x000fe200001000ff */
[----:B------:R-:W-:-:S06]  /*83d0*/  @P3 HMUL2 R30, R30, R34 ;  /* 0x000000221e1e3232 */ /* 0x000fcc0000000000 */
[----:B------:R0:W-:Y:S04]  /*83e0*/  STG.E.128 [R4.64], R28 ;  /* 0x0000001c04007986 */ /* 0x0001e8000c101d24 */
.L_x_119:
[----:B------:R-:W-:Y:S05]  /*83f0*/  BSYNC B1 ;  /* 0x0000000000017941 */ /* 0x000fea0003800000 */
.L_x_118:
[----:B0----5:R-:W-:Y:S02]  /*8400*/  HADD2.F32 R5, -RZ, R28.H0_H0 ;  /* 0x2000001cff057230 */ /* 0x021fe40000004100 */
[----:B------:R-:W-:Y:S02]  /*8410*/  HADD2.F32 R7, -RZ, R29.H0_H0 ;  /* 0x2000001dff077230 */ /* 0x000fe40000004100 */
[----:B------:R-:W-:Y:S01]  /*8420*/  HADD2.F32 R11, -RZ, R30.H0_H0 ;  /* 0x2000001eff0b7230 */ /* 0x000fe20000004100 */
[C---:B------:R-:W-:Y:S01]  /*8430*/  FFMA.FTZ R12, R2.reuse, R5, R12 ;  /* 0x00000005020c7223 */ /* 0x040fe2000001000c */
[----:B------:R-:W-:Y:S01]  /*8440*/  HADD2.F32 R17, -RZ, R31.H0_H0 ;  /* 0x2000001fff117230 */ /* 0x000fe20000004100 */
[C---:B------:R-:W-:Y:S01]  /*8450*/  FFMA.FTZ R14, R2.reuse, R7, R14 ;  /* 0x00000007020e7223 */ /* 0x040fe2000001000e */
[----:B------:R-:W-:Y:S01]  /*8460*/  HADD2.F32 R28, -RZ, R28.H1_H1 ;  /* 0x3000001cff1c7230 */ /* 0x000fe20000004100 */
[C---:B------:R-:W-:Y:S01]  /*8470*/  FFMA.FTZ R18, R2.reuse, R11, R18 ;  /* 0x0000000b02127223 */ /* 0x040fe20000010012 */
[----:B------:R-:W-:Y:S01]  /*8480*/  HADD2.F32 R29, -RZ, R29.H1_H1 ;  /* 0x3000001dff1d7230 */ /* 0x000fe20000004100 */
[C---:B------:R-:W-:Y:S01]  /*8490*/  FFMA.FTZ R22, R2.reuse, R17, R22 ;  /* 0x0000001102167223 */ /* 0x040fe20000010016 */
[----:B------:R-:W-:Y:S01]  /*84a0*/  HADD2.F32 R30, -RZ, R30.H1_H1 ;  /* 0x3000001eff1e7230 */ /* 0x000fe20000004100 */
[C---:B------:R-:W-:Y:S01]  /*84b0*/  FFMA.FTZ R13, R2.reuse, R28, R13 ;  /* 0x0000001c020d7223 */ /* 0x040fe2000001000d */
[----:B------:R-:W-:Y:S01]  /*84c0*/  HADD2.F32 R31, -RZ, R31.H1_H1 ;  /* 0x3000001fff1f7230 */ /* 0x000fe20000004100 */
[----:B------:R-:W-:-:S02]  /*84d0*/  FFMA.FTZ R15, R2, R29, R15 ;  /* 0x0000001d020f7223 */ /* 0x000fc4000001000f */
[C---:B------:R-:W-:Y:S02]  /*84e0*/  FFMA.FTZ R21, R2.reuse, R30, R21 ;  /* 0x0000001e02157223 */ /* 0x040fe40000010015 */
[----:B------:R-:W-:Y:S02]  /*84f0*/  FFMA.FTZ R23, R2, R31, R23 ;  /* 0x0000001f02177223 */ /* 0x000fe40000010017 */
.L_x_117:
[----:B------:R-:W-:Y:S05]  /*8500*/  BSYNC B0 ;  /* 0x0000000000007941 */ /* 0x000fea0003800000 */
.L_x_116:
[----:B------:R-:W-:Y:S06]  /*8510*/  BAR.SYNC.DEFER_BLOCKING 0x0 ;  /* 0x0000000000007b1d */ /* 0x000fec0000010000 */
[----:B------:R-:W-:Y:S05]  /*8520*/  @P0 BRA `(.L_x_120) ;  /* 0x0000087000000947 */ /* 0x000fea0003800000 */
[----:B------:R-:W-:Y:S01]  /*8530*/  LOP3.LUT R2, R19, 0xffffff80, RZ, 0xc0, !PT ;  /* 0xffffff8013027812 */ /* 0x000fe200078ec0ff */
[----:B------:R-:W-:Y:S01]  /*8540*/  IMAD R9, R9, 0x70, R3 ;  /* 0x0000007009097824 */ /* 0x000fe200078e0203 */
[----:B------:R-:W-:-:S02]  /*8550*/  ISETP.GT.AND P1, PT, R19, 0x3f, PT ;  /* 0x0000003f1300780c */ /* 0x000fc40003f24270 */
[----:B------:R-:W-:Y:S02]  /*8560*/  ISETP.NE.AND P6, PT, R2, 0x80, PT ;  /* 0x000000800200780c */ /* 0x000fe40003fc5270 */
[C---:B------:R-:W-:Y:S02]  /*8570*/  LOP3.LUT R2, R19.reuse, 0xfffffff0, RZ, 0xc0, !PT ;  /* 0xfffffff013027812 */ /* 0x040fe400078ec0ff */
[C---:B0-----:R-:W-:Y:S02]  /*8580*/  LOP3.LUT R4, R19.reuse, 0xffffffc0, RZ, 0xc0, !PT ;  /* 0xffffffc013047812 */ /* 0x041fe400078ec0ff */
[----:B------:R-:W-:Y:S02]  /*8590*/  LOP3.LUT R5, R19, 0xffffffe0, RZ, 0xc0, !PT ;  /* 0xffffffe013057812 */ /* 0x000fe400078ec0ff */
[----:B------:R-:W-:Y:S02]  /*85a0*/  ISETP.NE.AND P3, PT, R2, 0x10, PT ;  /* 0x000000100200780c */ /* 0x000fe40003f65270 */
[----:B------:R-:W-:-:S02]  /*85b0*/  P2R R2, PR, RZ, 0x2 ;  /* 0x00000002ff027803 */ /* 0x000fc40000000000 */
[----:B------:R-:W-:Y:S02]  /*85c0*/  ISETP.NE.AND P5, PT, R4, 0x40, PT ;  /* 0x000000400400780c */ /* 0x000fe40003fa5270 */
[----:B------:R-:W-:Y:S02]  /*85d0*/  ISETP.NE.AND P4, PT, R5, 0x20, PT ;  /* 0x000000200500780c */ /* 0x000fe40003f85270 */
[----:B------:R-:W-:Y:S02]  /*85e0*/  ISETP.GT.AND P2, PT, R19, 0x7f, PT ;  /* 0x0000007f1300780c */ /* 0x000fe40003f44270 */
[----:B------:R-:W-:Y:S02]  /*85f0*/  LEA R9, R9, 0x240, 0x1 ;  /* 0x0000024009097811 */ /* 0x000fe400078e08ff */
[----:B------:R-:W-:Y:S01]  /*8600*/  ISETP.GT.AND P1, PT, R19, 0x1f, PT ;  /* 0x0000001f1300780c */ /* 0x000fe20003f24270 */
[----:B------:R-:W-:Y:S05]  /*8610*/  @P6 BRA `(.L_x_121) ;  /* 0x0000005000006947 */ /* 0x000fea0003800000 */
[----:B------:R-:W-:Y:S02]  /*8620*/  F2FP.PACK_AB R4, R13, R12 ;  /* 0x0000000c0d04723e */ /* 0x000fe400000000ff */
[----:B------:R-:W-:-:S02]  /*8630*/  F2FP.PACK_AB R5, R15, R14 ;  /* 0x0000000e0f05723e */ /* 0x000fc400000000ff */
[----:B------:R-:W-:Y:S02]  /*8640*/  F2FP.PACK_AB R6, R21, R18 ;  /* 0x000000121506723e */ /* 0x000fe400000000ff */
[----:B------:R-:W-:-:S05]  /*8650*/  F2FP.PACK_AB R7, R23, R22 ;  /* 0x000000161707723e */ /* 0x000fca00000000ff */
[----:B------:R0:W-:Y:S02]  /*8660*/  STS.128 [R9+-0x700], R4 ;  /* 0xfff9000409007388 */ /* 0x0001e40000000c00 */
.L_x_121:
[----:B------:R-:W-:Y:S01]  /*8670*/  WARPSYNC 0xffffffff ;  /* 0xffffffff00007948 */ /* 0x000fe20003800000 */
[----:B------:R-:W-:Y:S01]  /*8680*/  BAR.SYNC.DEFER_BLOCKING 0x0 ;  /* 0x0000000000007b1d */ /* 0x000fe20000010000 */
[----:B------:R-:W-:-:S05]  /*8690*/  ISETP.GT.AND P6, PT, R19, 0xf, PT ;  /* 0x0000000f1300780c */ /* 0x000fca0003fc4270 */
[----:B------:R-:W-:Y:S01]  /*86a0*/  BSSY B0, `(.L_x_122) ;  /* 0x0000013000007945 */ /* 0x000fe20003800000 */
[----:B------:R-:W-:Y:S05]  /*86b0*/  @P2 BRA `(.L_x_123) ;  /* 0x0000011000002947 */ /* 0x000fea0003800000 */
[----:B0-----:R-:W0:Y:S02]  /*86c0*/  LDS.128 R4, [R9] ;  /* 0x0000000009047984 */ /* 0x001e240000000c00 */
[--C-:B0-----:R-:W-:Y:S02]  /*86d0*/  HADD2.F32 R17, -RZ, R5.reuse.H0_H0 ;  /* 0x20000005ff117230 */ /* 0x101fe40000004100 */
[----:B------:R-:W-:Y:S02]  /*86e0*/  HADD2.F32 R2, -RZ, R5.H1_H1 ;  /* 0x30000005ff027230 */ /* 0x000fe40000004100 */
[----:B------:R-:W-:Y:S01]  /*86f0*/  HADD2.F32 R11, -RZ, R4.H0_H0 ;  /* 0x20000004ff0b7230 */ /* 0x000fe20000004100 */
[----:B------:R-:W-:Y:S01]  /*8700*/  FADD.FTZ R14, R14, R17 ;  /* 0x000000110e0e7221 */ /* 0x000fe20000010000 */
[----:B------:R-:W-:Y:S01]  /*8710*/  HADD2.F32 R5, -RZ, R6.H0_H0 ;  /* 0x20000006ff057230 */ /* 0x000fe20000004100 */
[----:B------:R-:W-:Y:S01]  /*8720*/  FADD.FTZ R15, R15, R2 ;  /* 0x000000020f0f7221 */ /* 0x000fe20000010000 */
[----:B------:R-:W-:Y:S01]  /*8730*/  HADD2.F32 R4, -RZ, R4.H1_H1 ;  /* 0x30000004ff047230 */ /* 0x000fe20000004100 */
[----:B------:R-:W-:Y:S01]  /*8740*/  FADD.FTZ R12, R12, R11 ;  /* 0x0000000b0c0c7221 */ /* 0x000fe20000010000 */
[----:B------:R-:W-:Y:S01]  /*8750*/  HADD2.F32 R6, -RZ, R6.H1_H1 ;  /* 0x30000006ff067230 */ /* 0x000fe20000004100 */
[----:B------:R-:W-:Y:S01]  /*8760*/  FADD.FTZ R18, R18, R5 ;  /* 0x0000000512127221 */ /* 0x000fe20000010000 */
[--C-:B------:R-:W-:Y:S01]  /*8770*/  HADD2.F32 R25, -RZ, R7.reuse.H0_H0 ;  /* 0x20000007ff197230 */ /* 0x100fe20000004100 */
[----:B------:R-:W-:Y:S01]  /*8780*/  FADD.FTZ R13, R13, R4 ;  /* 0x000000040d0d7221 */ /* 0x000fe20000010000 */
[----:B------:R-:W-:Y:S01]  /*8790*/  HADD2.F32 R8, -RZ, R7.H1_H1 ;  /* 0x30000007ff087230 */ /* 0x000fe20000004100 */
[----:B------:R-:W-:-:S02]  /*87a0*/  FADD.FTZ R21, R21, R6 ;  /* 0x0000000615157221 */ /* 0x000fc40000010000 */
[----:B------:R-:W-:Y:S02]  /*87b0*/  FADD.FTZ R22, R22, R25 ;  /* 0x0000001916167221 */ /* 0x000fe40000010000 */
[----:B------:R-:W-:Y:S02]  /*87c0*/  FADD.FTZ R23, R23, R8 ;  /* 0x0000000817177221 */ /* 0x000fe40000010000 */
.L_x_123:
[----:B------:R-:W-:Y:S05]  /*87d0*/  BSYNC B0 ;  /* 0x0000000000007941 */ /* 0x000fea0003800000 */
.L_x_122:
[----:B------:R-:W-:Y:S06]  /*87e0*/  BAR.SYNC.DEFER_BLOCKING 0x0 ;  /* 0x0000000000007b1d */ /* 0x000fec0000010000 */
[----:B------:R-:W-:Y:S01]  /*87f0*/  BSSY B0, `(.L_x_124) ;  /* 0x0000007000007945 */ /* 0x000fe20003800000 */
[----:B------:R-:W-:Y:S05]  /*8800*/  @P5 BRA `(.L_x_125) ;  /* 0x0000005000005947 */ /* 0x000fea0003800000 */
[----:B0-----:R-:W-:Y:S02]  /*8810*/  F2FP.PACK_AB R4, R13, R12 ;  /* 0x0000000c0d04723e */ /* 0x001fe400000000ff */
[----:B------:R-:W-:-:S02]  /*8820*/  F2FP.PACK_AB R5, R15, R14 ;  /* 0x0000000e0f05723e */ /* 0x000fc400000000ff */
[----:B------:R-:W-:Y:S02]  /*8830*/  F2FP.PACK_AB R6, R21, R18 ;  /* 0x000000121506723e */ /* 0x000fe400000000ff */
[----:B------:R-:W-:-:S05]  /*8840*/  F2FP.PACK_AB R7, R23, R22 ;  /* 0x000000161707723e */ /* 0x000fca00000000ff */
[----:B------:R0:W-:Y:S02]  /*8850*/  STS.128 [R9+-0x380], R4 ;  /* 0xfffc800409007388 */ /* 0x0001e40000000c00 */
.L_x_125:
[----:B------:R-:W-:Y:S05]  /*8860*/  BSYNC B0 ;  /* 0x0000000000007941 */ /* 0x000fea0003800000 */
.L_x_124:
[----:B------:R-:W-:Y:S01]  /*8870*/  BAR.SYNC.DEFER_BLOCKING 0x0 ;  /* 0x0000000000007b1d */ /* 0x000fe20000010000 */
[----:B------:R-:W-:-:S05]  /*8880*/  ISETP.GT.AND P2, PT, R19, 0x3f, PT ;  /* 0x0000003f1300780c */ /* 0x000fca0003f44270 */
[----:B------:R-:W-:Y:S08]  /*8890*/  BSSY B0, `(.L_x_126) ;  /* 0x0000013000007945 */ /* 0x000ff00003800000 */
[----:B------:R-:W-:Y:S05]  /*88a0*/  @P2 BRA `(.L_x_127) ;  /* 0x0000011000002947 */ /* 0x000fea0003800000 */
[----:B0-----:R-:W0:Y:S02]  /*88b0*/  LDS.128 R4, [R9] ;  /* 0x0000000009047984 */ /* 0x001e240000000c00 */
[----:B0-----:R-:W-:-:S02]  /*88c0*/  HADD2.F32 R17, -RZ, R5.H0_H0 ;  /* 0x20000005ff117230 */ /* 0x001fc40000004100 */
        /* <DEDUP_REMOVED lines=15> */
.L_x_127:
[----:B------:R-:W-:Y:S05]  /*89c0*/  BSYNC B0 ;  /* 0x0000000000007941 */ /* 0x000fea0003800000 */
.L_x_126:
        /* <DEDUP_REMOVED lines=8> */
.L_x_129:
[----:B------:R-:W-:Y:S05]  /*8a50*/  BSYNC B0 ;  /* 0x0000000000007941 */ /* 0x000fea0003800000 */
.L_x_128:
[----:B------:R-:W-:Y:S06]  /*8a60*/  BAR.SYNC.DEFER_BLOCKING 0x0 ;  /* 0x0000000000007b1d */ /* 0x000fec0000010000 */
[----:B------:R-:W-:Y:S01]  /*8a70*/  BSSY B0, `(.L_x_130) ;  /* 0x0000013000007945 */ /* 0x000fe20003800000 */
[----:B------:R-:W-:Y:S05]  /*8a80*/  @P1 BRA `(.L_x_131) ;  /* 0x0000011000001947 */ /* 0x000fea0003800000 */
[----:B0-----:R-:W0:Y:S02]  /*8a90*/  LDS.128 R4, [R9] ;  /* 0x0000000009047984 */ /* 0x001e240000000c00 */
[--C-:B0-----:R-:W-:Y:S02]  /*8aa0*/  HADD2.F32 R17, -RZ, R5.reuse.H0_H0 ;  /* 0x20000005ff117230 */ /* 0x101fe40000004100 */
[----:B------:R-:W-:-:S02]  /*8ab0*/  HADD2.F32 R2, -RZ, R5.H1_H1 ;  /* 0x30000005ff027230 */ /* 0x000fc40000004100 */
        /* <DEDUP_REMOVED lines=14> */
.L_x_131:
[----:B------:R-:W-:Y:S05]  /*8ba0*/  BSYNC B0 ;  /* 0x0000000000007941 */ /* 0x000fea0003800000 */
.L_x_130:
        /* <DEDUP_REMOVED lines=8> */
.L_x_133:
[----:B------:R-:W-:Y:S05]  /*8c30*/  BSYNC B0 ;  /* 0x0000000000007941 */ /* 0x000fea0003800000 */
.L_x_132:
[----:B------:R-:W-:Y:S06]  /*8c40*/  BAR.SYNC.DEFER_BLOCKING 0x0 ;  /* 0x0000000000007b1d */ /* 0x000fec0000010000 */
[----:B------:R-:W-:Y:S01]  /*8c50*/  BSSY B0, `(.L_x_134) ;  /* 0x0000013000007945 */ /* 0x000fe20003800000 */
[----:B------:R-:W-:Y:S05]  /*8c60*/  @P6 BRA `(.L_x_135) ;  /* 0x0000011000006947 */ /* 0x000fea0003800000 */
[----:B0-----:R-:W0:Y:S02]  /*8c70*/  LDS.128 R8, [R9] ;  /* 0x0000000009087984 */ /* 0x001e240000000c00 */
[----:B0-----:R-:W-:Y:S02]  /*8c80*/  HADD2.F32 R5, -RZ, R8.H0_H0 ;  /* 0x20000008ff057230 */ /* 0x001fe40000004100 */
[----:B------:R-:W-:-:S02]  /*8c90*/  HADD2.F32 R17, -RZ, R10.H0_H0 ;  /* 0x2000000aff117230 */ /* 0x000fc40000004100 */
[----:B------:R-:W-:Y:S01]  /*8ca0*/  HADD2.F32 R8, -RZ, R8.H1_H1 ;  /* 0x30000008ff087230 */ /* 0x000fe20000004100 */
[----:B------:R-:W-:Y:S01]  /*8cb0*/  FADD.FTZ R12, R12, R5 ;  /* 0x000000050c0c7221 */ /* 0x000fe20000010000 */
[--C-:B------:R-:W-:Y:S01]  /*8cc0*/  HADD2.F32 R7, -RZ, R9.reuse.H0_H0 ;  /* 0x20000009ff077230 */ /* 0x100fe20000004100 */
        /* <DEDUP_REMOVED lines=11> */
.L_x_135:
[----:B------:R-:W-:Y:S05]  /*8d80*/  BSYNC B0 ;  /* 0x0000000000007941 */ /* 0x000fea0003800000 */
.L_x_134:
[----:B------:R-:W-:Y:S06]  /*8d90*/  BAR.SYNC.DEFER_BLOCKING 0x0 ;  /* 0x0000000000007b1d */ /* 0x000fec0000010000 */
.L_x_120:
[----:B------:R-:W-:-:S04]  /*8da0*/  IADD3 R19, R19, 0xf, RZ ;  /* 0x0000000f13137810 */ /* 0x000fc80007ffe0ff */
[----:B------:R-:W-:-:S13]  /*8db0*/  ISETP.GT.U32.OR P0, PT, R19, 0x1e, P0 ;  /* 0x0000001e1300780c */ /* 0x000fda0000704470 */
[----:B------:R-:W-:Y:S05]  /*8dc0*/  @P0 EXIT ;  /* 0x000000000000094d */ /* 0x000fea0003800000 */
[----:B------:R-:W-:-:S05]  /*8dd0*/  IMAD.MOV.U32 R2, RZ, RZ, 0x2 ;  /* 0x00000002ff027424 */ /* 0x000fca00078e00ff */
[----:B------:R-:W-:-:S13]  /*8de0*/  ISETP.NE.AND P0, PT, R2, c[0x0][0x258], PT ;  /* 0x0000960002007a0c */ /* 0x000fda0003f05270 */
[----:B------:R-:W-:Y:S05]  /*8df0*/  @!P0 BRA `(.L_x_136) ;  /* 0x000000b000008947 */ /* 0x000fea0003800000 */
[----:B------:R-:W-:Y:S01]  /*8e00*/  IMAD R3, R0, 0x70, R3 ;  /* 0x0000007000037824 */ /* 0x000fe200078e0203 */
[----:B------:R-:W-:Y:S02]  /*8e10*/  F2FP.PACK_AB R13, R13, R12 ;  /* 0x0000000c0d0d723e */ /* 0x000fe400000000ff */
[----:B------:R-:W-:Y:S01]  /*8e20*/  F2FP.PACK_AB R15, R15, R14 ;  /* 0x0000000e0f0f723e */ /* 0x000fe200000000ff */
[----:B------:R-:W-:Y:S01]  /*8e30*/  IMAD.WIDE R2, R3, R2, c[0x0][0x160] ;  /* 0x0000580003027625 */ /* 0x000fe200078e0202 */
[----:B------:R-:W-:Y:S02]  /*8e40*/  F2FP.PACK_AB R21, R21, R18 ;  /* 0x000000121515723e */ /* 0x000fe400000000ff */
[----:B------:R-:W-:Y:S02]  /*8e50*/  F2FP.PACK_AB R23, R23, R22 ;  /* 0x000000161717723e */ /* 0x000fe400000000ff */
[----:B------:R-:W-:Y:S04]  /*8e60*/  STG.E [R2.64], R13 ;  /* 0x0000000d02007986 */ /* 0x000fe8000c101924 */
[----:B------:R-:W-:Y:S04]  /*8e70*/  STG.E [R2.64+0x4], R15 ;  /* 0x0000040f02007986 */ /* 0x000fe8000c101924 */
[----:B------:R-:W-:Y:S04]  /*8e80*/  STG.E [R2.64+0x8], R21 ;  /* 0x0000081502007986 */ /* 0x000fe8000c101924 */
[----:B------:R-:W-:Y:S01]  /*8e90*/  STG.E [R2.64+0xc], R23 ;  /* 0x00000c1702007986 */ /* 0x000fe2000c101924 */
[----:B------:R-:W-:Y:S05]  /*8ea0*/  EXIT ;  /* 0x000000000000794d */ /* 0x000fea0003800000 */
.L_x_136:
[----:B0-----:R-:W-:Y:S02]  /*8eb0*/  IMAD.MOV.U32 R4, RZ, RZ, c[0x0][0x250] ;  /* 0x00009400ff047624 */ /* 0x001fe400078e00ff */
[----:B------:R-:W-:-:S05]  /*8ec0*/  IMAD.MOV.U32 R5, RZ, RZ, c[0x0][0x254] ;  /* 0x00009500ff057624 */ /* 0x000fca00078e00ff */
[----:B------:R-:W2:Y:S02]  /*8ed0*/  LDG.E R4, [R4.64] ;  /* 0x0000002404047981 */ /* 0x000ea4000c1e1900 */
[C---:B--2---:R-:W-:Y:S02]  /*8ee0*/  FMUL.FTZ R13, R4.reuse, R13 ;  /* 0x0000000d040d7220 */ /* 0x044fe40000410000 */
[C---:B------:R-:W-:Y:S02]  /*8ef0*/  FMUL.FTZ R14, R4.reuse, R14 ;  /* 0x0000000e040e7220 */ /* 0x040fe40000410000 */
[C---:B------:R-:W-:Y:S02]  /*8f00*/  FMUL.FTZ R15, R4.reuse, R15 ;  /* 0x0000000f040f7220 */ /* 0x040fe40000410000 */
[----:B------:R-:W0:Y:S01]  /*8f10*/  F2I.S8.NTZ R13, R13 ;  /* 0x0000000d000d7305 */ /* 0x000e220000202100 */
[C---:B------:R-:W-:Y:S02]  /*8f20*/  FMUL.FTZ R18, R4.reuse, R18 ;  /* 0x0000001204127220 */ /* 0x040fe40000410000 */
[----:B------:R-:W-:-:S02]  /*8f30*/  FMUL.FTZ R21, R4, R21 ;  /* 0x0000001504157220 */ /* 0x000fc40000410000 */
[C---:B------:R-:W-:Y:S02]  /*8f40*/  FMUL.FTZ R12, R4.reuse, R12 ;  /* 0x0000000c040c7220 */ /* 0x040fe40000410000 */
[C---:B------:R-:W-:Y:S01]  /*8f50*/  FMUL.FTZ R22, R4.reuse, R22 ;  /* 0x0000001604167220 */ /* 0x040fe20000410000 */
[----:B------:R-:W1:Y:S01]  /*8f60*/  F2I.S8.NTZ R14, R14 ;  /* 0x0000000e000e7305 */ /* 0x000e620000202100 */
[----:B------:R-:W-:-:S07]  /*8f70*/  FMUL.FTZ R4, R4, R23 ;  /* 0x0000001704047220 */ /* 0x000fce0000410000 */
[----:B------:R-:W2:Y:S01]  /*8f80*/  F2I.S8.NTZ R15, R15 ;  /* 0x0000000f000f7305 */ /* 0x000ea20000202100 */
[----:B0-----:R-:W-:-:S04]  /*8f90*/  PRMT R2, R13, 0x8880, RZ ;  /* 0x000088800d027816 */ /* 0x001fc800000000ff */
[----:B------:R-:W-:-:S03]  /*8fa0*/  PRMT R2, R2, 0x7710, RZ ;  /* 0x0000771002027816 */ /* 0x000fc600000000ff */
[----:B------:R-:W0:Y:S01]  /*8fb0*/  F2I.S8.NTZ R18, R18 ;  /* 0x0000001200127305 */ /* 0x000e220000202100 */
[----:B-1----:R-:W-:Y:S02]  /*8fc0*/  PRMT R5, R14, 0x8880, RZ ;  /* 0x000088800e057816 */ /* 0x002fe400000000ff */
[----:B------:R-:W-:Y:S02]  /*8fd0*/  LOP3.LUT R11, R2, 0xff, RZ, 0xc0, !PT ;  /* 0x000000ff020b7812 */ /* 0x000fe400078ec0ff */
[----:B------:R-:W-:Y:S02]  /*8fe0*/  PRMT R5, R5, 0x7710, RZ ;  /* 0x0000771005057816 */ /* 0x000fe400000000ff */
[----:B--2---:R-:W-:Y:S01]  /*8ff0*/  PRMT R6, R15, 0x8880, RZ ;  /* 0x000088800f067816 */ /* 0x004fe200000000ff */
[----:B------:R-:W1:Y:S01]  /*9000*/  F2I.S8.NTZ R21, R21 ;  /* 0x0000001500157305 */ /* 0x000e620000202100 */
[----:B------:R-:W-:Y:S02]  /*9010*/  LOP3.LUT R9, R5, 0xff, RZ, 0xc0, !PT ;  /* 0x000000ff05097812 */ /* 0x000fe400078ec0ff */
[----:B------:R-:W-:-:S02]  /*9020*/  PRMT R6, R6, 0x7710, RZ ;  /* 0x0000771006067816 */ /* 0x000fc400000000ff */
[----:B------:R-:W-:Y:S02]  /*9030*/  SHF.L.U64.HI R5, R11, 0x8, RZ ;  /* 0x000000080b057819 */ /* 0x000fe400000102ff */
[----:B------:R-:W-:Y:S01]  /*9040*/  LOP3.LUT R8, R6, 0xff, RZ, 0xc0, !PT ;  /* 0x000000ff06087812 */ /* 0x000fe200078ec0ff */
[----:B------:R-:W2:Y:S01]  /*9050*/  F2I.S8.NTZ R12, R12 ;  /* 0x0000000c000c7305 */ /* 0x000ea20000202100 */
[----:B------:R-:W-:Y:S02]  /*9060*/  SHF.L.U64.HI R6, R9, 0x10, RZ ;  /* 0x0000001009067819 */ /* 0x000fe400000102ff */
[----:B------:R-:W-:Y:S02]  /*9070*/  SHF.L.U64.HI R7, R8, 0x18, RZ ;  /* 0x0000001808077819 */ /* 0x000fe400000102ff */
[----:B0-----:R-:W-:Y:S02]  /*9080*/  PRMT R2, R18, 0x8880, RZ ;  /* 0x0000888012027816 */ /* 0x001fe400000000ff */
[----:B------:R-:W-:Y:S01]  /*9090*/  LOP3.LUT R7, R7, R6, R5, 0xfe, !PT ;  /* 0x0000000607077212 */ /* 0x000fe200078efe05 */
[----:B------:R-:W0:Y:S01]  /*90a0*/  F2I.S8.NTZ R22, R22 ;  /* 0x0000001600167305 */ /* 0x000e220000202100 */
[----:B------:R-:W-:-:S02]  /*90b0*/  PRMT R2, R2, 0x7710, RZ ;  /* 0x0000771002027816 */ /* 0x000fc400000000ff */
[----:B-1----:R-:W-:Y:S02]  /*90c0*/  PRMT R5, R21, 0x8880, RZ ;  /* 0x0000888015057816 */ /* 0x002fe400000000ff */
[----:B------:R-:W-:Y:S02]  /*90d0*/  LOP3.LUT R2, R2, 0xff, RZ, 0xc0, !PT ;  /* 0x000000ff02027812 */ /* 0x000fe400078ec0ff */
[----:B------:R-:W-:Y:S01]  /*90e0*/  PRMT R5, R5, 0x7710, RZ ;  /* 0x0000771005057816 */ /* 0x000fe200000000ff */
[----:B------:R-:W1:Y:S01]  /*90f0*/  F2I.S8.NTZ R4, R4 ;  /* 0x0000000400047305 */ /* 0x000e620000202100 */
[----:B--2---:R-:W-:Y:S02]  /*9100*/  PRMT R12, R12, 0x8880, RZ ;  /* 0x000088800c0c7816 */ /* 0x004fe400000000ff */
[----:B------:R-:W-:Y:S01]  /*9110*/  LOP3.LUT R6, R2, 0xffffff00, R7, 0xf8, !PT ;  /* 0xffffff0002067812 */ /* 0x000fe200078ef807 */
[----:B------:R-:W-:Y:S01]  /*9120*/  IMAD R7, R0, 0x70, R3 ;  /* 0x0000007000077824 */ /* 0x000fe200078e0203 */
[----:B------:R-:W-:-:S02]  /*9130*/  PRMT R5, R5, 0x7604, RZ ;  /* 0x0000760405057816 */ /* 0x000fc400000000ff */
[----:B------:R-:W-:Y:S02]  /*9140*/  PRMT R2, R12, 0x7710, RZ ;  /* 0x000077100c027816 */ /* 0x000fe400000000ff */
[----:B0-----:R-:W-:Y:S02]  /*9150*/  PRMT R22, R22, 0x8880, RZ ;  /* 0x0000888016167816 */ /* 0x001fe400000000ff */
[----:B------:R-:W-:Y:S01]  /*9160*/  LOP3.LUT R3, R5, 0xffff00ff, R6, 0xf8, !PT ;  /* 0xffff00ff05037812 */ /* 0x000fe200078ef806 */
[----:B------:R-:W-:Y:S01]  /*9170*/  IMAD.U32 R5, R9, 0x10000, RZ ;  /* 0x0001000009057824 */ /* 0x000fe200078e00ff */
[----:B------:R-:W-:Y:S02]  /*9180*/  PRMT R0, R22, 0x7710, RZ ;  /* 0x0000771016007816 */ /* 0x000fe400000000ff */
[----:B------:R-:W-:Y:S02]  /*9190*/  PRMT R2, R2, 0x6540, R11 ;  /* 0x0000654002027816 */ /* 0x000fe4000000000b */
[----:B------:R-:W-:-:S02]  /*91a0*/  PRMT R0, R0, 0x7054, RZ ;  /* 0x0000705400007816 */ /* 0x000fc400000000ff */
[----:B-1----:R-:W-:Y:S02]  /*91b0*/  PRMT R6, R4, 0x8880, RZ ;  /* 0x0000888004067816 */ /* 0x002fe400000000ff */
[----:B------:R-:W-:Y:S02]  /*91c0*/  LOP3.LUT R5, R5, 0xff00ffff, R2, 0xf8, !PT ;  /* 0xff00ffff05057812 */ /* 0x000fe400078ef802 */
[----:B------:R-:W-:Y:S02]  /*91d0*/  LOP3.LUT R3, R0, 0xff00ffff, R3, 0xf8, !PT ;  /* 0xff00ffff00037812 */ /* 0x000fe400078ef803 */
[----:B------:R-:W-:Y:S02]  /*91e0*/  IADD3 R4, P0, R7, c[0x0][0x160], RZ ;  /* 0x0000580007047a10 */ /* 0x000fe40007f1e0ff */
[----:B------:R-:W-:Y:S02]  /*91f0*/  PRMT R0, R6, 0x7710, RZ ;  /* 0x0000771006007816 */ /* 0x000fe400000000ff */
[----:B------:R-:W-:-:S02]  /*9200*/  PRMT R2, R5, 0x4210, R8 ;  /* 0x0000421005027816 */ /* 0x000fc40000000008 */
[----:B------:R-:W-:Y:S02]  /*9210*/  LEA.HI.X.SX32 R5, R7, c[0x0][0x164], 0x1, P0 ;  /* 0x0000590007057a11 */ /* 0x000fe400000f0eff */
[----:B------:R-:W-:-:S05]  /*9220*/  PRMT R3, R3, 0x4210, R0 ;  /* 0x0000421003037816 */ /* 0x000fca0000000000 */
[----:B------:R-:W-:Y:S01]  /*9230*/  STG.E.64 [R4.64], R2 ;  /* 0x0000000204007986 */ /* 0x000fe2000c101b24 */
[----:B------:R-:W-:Y:S05]  /*9240*/  EXIT ;  /* 0x000000000000794d */ /* 0x000fea0003800000 */
.L_x_22:
[----:B------:R-:W-:Y:S01]  /*9250*/  IMAD.MOV.U32 R3, RZ, RZ, 0x10 ;  /* 0x00000010ff037424 */ /* 0x000fe200078e00ff */
[----:B0-----:R-:W-:Y:S01]  /*9260*/  MOV R4, 0x92a0 ;  /* 0x000092a000047802 */ /* 0x001fe20000000f00 */
[----:B------:R-:W-:Y:S02]  /*9270*/  IMAD.MOV.U32 R0, RZ, RZ, 0x1f ;  /* 0x0000001fff007424 */ /* 0x000fe400078e00ff */
[----:B------:R-:W-:Y:S02]  /*9280*/  IMAD.MOV.U32 R7, RZ, RZ, -0x1 ;  /* 0xffffffffff077424 */ /* 0x000fe400078e00ff */
[----:B------:R-:W-:Y:S05]  /*9290*/  CALL.REL.NOINC `($__internal_0_$__cuda_sm70_shflsync_bfly_p) ;  /* 0x000001b000007944 */ /* 0x000fea0003c00000 */
[----:B01----:R-:W-:Y:S05]  /*92a0*/  BRA `(.L_x_137) ;  /* 0xffff8b8000007947 */ /* 0x003fea000383ffff */
.L_x_23:
[----:B-1----:R-:W-:Y:S01]  /*92b0*/  IMAD.MOV.U32 R6, RZ, RZ, R9 ;  /* 0x000000ffff067224 */ /* 0x002fe200078e0009 */
[----:B0-----:R-:W-:Y:S01]  /*92c0*/  MOV R4, 0x9310 ;  /* 0x0000931000047802 */ /* 0x001fe20000000f00 */
[----:B------:R-:W-:Y:S02]  /*92d0*/  IMAD.MOV.U32 R3, RZ, RZ, 0x8 ;  /* 0x00000008ff037424 */ /* 0x000fe400078e00ff */
[----:B------:R-:W-:Y:S02]  /*92e0*/  IMAD.MOV.U32 R0, RZ, RZ, 0x1f ;  /* 0x0000001fff007424 */ /* 0x000fe400078e00ff */
[----:B------:R-:W-:-:S02]  /*92f0*/  IMAD.MOV.U32 R7, RZ, RZ, -0x1 ;  /* 0xffffffffff077424 */ /* 0x000fc400078e00ff */
[----:B------:R-:W-:Y:S05]  /*9300*/  CALL.REL.NOINC `($__internal_0_$__cuda_sm70_shflsync_bfly_p) ;  /* 0x0000014000007944 */ /* 0x000fea0003c00000 */
[----:B01----:R-:W-:Y:S01]  /*9310*/  FADD.FTZ R6, R9, R0 ;  /* 0x0000000009067221 */ /* 0x003fe20000010000 */
[----:B------:R-:W-:Y:S01]  /*9320*/  MOV R4, 0x9370 ;  /* 0x0000937000047802 */ /* 0x000fe20000000f00 */
[----:B------:R-:W-:-:S02]  /*9330*/  IMAD.MOV.U32 R3, RZ, RZ, 0x4 ;  /* 0x00000004ff037424 */ /* 0x000fc400078e00ff */
[----:B------:R-:W-:Y:S02]  /*9340*/  IMAD.MOV.U32 R0, RZ, RZ, 0x1f ;  /* 0x0000001fff007424 */ /* 0x000fe400078e00ff */
[----:B------:R-:W-:Y:S02]  /*9350*/  IMAD.MOV.U32 R7, RZ, RZ, -0x1 ;  /* 0xffffffffff077424 */ /* 0x000fe400078e00ff */
[----:B------:R-:W-:Y:S05]  /*9360*/  CALL.REL.NOINC `($__internal_0_$__cuda_sm70_shflsync_bfly_p) ;  /* 0x000000e000007944 */ /* 0x000fea0003c00000 */
[----:B01----:R-:W-:Y:S01]  /*9370*/  FADD.FTZ R6, R6, R0 ;  /* 0x0000000006067221 */ /* 0x003fe20000010000 */
[----:B------:R-:W-:Y:S01]  /*9380*/  MOV R4, 0x93d0 ;  /* 0x000093d000047802 */ /* 0x000fe20000000f00 */
[----:B------:R-:W-:Y:S02]  /*9390*/  IMAD.MOV.U32 R3, RZ, RZ, 0x2 ;  /* 0x00000002ff037424 */ /* 0x000fe400078e00ff */
[----:B------:R-:W-:Y:S02]  /*93a0*/  IMAD.MOV.U32 R0, RZ, RZ, 0x1f ;  /* 0x0000001fff007424 */ /* 0x000fe400078e00ff */
[----:B------:R-:W-:Y:S02]  /*93b0*/  IMAD.MOV.U32 R7, RZ, RZ, -0x1 ;  /* 0xffffffffff077424 */ /* 0x000fe400078e00ff */
[----:B------:R-:W-:Y:S05]  /*93c0*/  CALL.REL.NOINC `($__internal_0_$__cuda_sm70_shflsync_bfly_p) ;  /* 0x0000008000007944 */ /* 0x000fea0003c00000 */
[----:B01----:R-:W-:Y:S01]  /*93d0*/  FADD.FTZ R6, R6, R0 ;  /* 0x0000000006067221 */ /* 0x003fe20000010000 */
[----:B------:R-:W-:Y:S01]  /*93e0*/  MOV R4, 0x9430 ;  /* 0x0000943000047802 */ /* 0x000fe20000000f00 */
[----:B------:R-:W-:-:S02]  /*93f0*/  IMAD.MOV.U32 R3, RZ, RZ, 0x1 ;  /* 0x00000001ff037424 */ /* 0x000fc400078e00ff */
[----:B------:R-:W-:Y:S02]  /*9400*/  IMAD.MOV.U32 R0, RZ, RZ, 0x1f ;  /* 0x0000001fff007424 */ /* 0x000fe400078e00ff */
[----:B------:R-:W-:Y:S02]  /*9410*/  IMAD.MOV.U32 R7, RZ, RZ, -0x1 ;  /* 0xffffffffff077424 */ /* 0x000fe400078e00ff */
[----:B------:R-:W-:Y:S05]  /*9420*/  CALL.REL.NOINC `($__internal_0_$__cuda_sm70_shflsync_bfly_p) ;  /* 0x0000002000007944 */ /* 0x000fea0003c00000 */
[----:B-1----:R-:W-:Y:S01]  /*9430*/  IMAD.MOV.U32 R5, RZ, RZ, R0 ;  /* 0x000000ffff057224 */ /* 0x002fe200078e0000 */
[----:B0-----:R-:W-:Y:S05]  /*9440*/  BRA `(.L_x_138) ;  /* 0xffff8a7000007947 */ /* 0x001fea000383ffff */
        .weak           $__internal_0_$__cuda_sm70_shflsync_bfly_p
        .type           $__internal_0_$__cuda_sm70_shflsync_bfly_p,@function
        .size           $__internal_0_$__cuda_sm70_shflsync_bfly_p,(.L_x_3251 - $__internal_0_$__cuda_sm70_shflsync_bfly_p)
$__internal_0_$__cuda_sm70_shflsync_bfly_p:
[----:B------:R-:W-:Y:S01]  /*9450*/  IMAD.MOV.U32 R5, RZ, RZ, 0x0 ;  /* 0x00000000ff057424 */ /* 0x000fe200078e00ff */
[----:B------:R-:W-:Y:S04]  /*9460*/  WARPSYNC R7 ;  /* 0x0000000700007348 */ /* 0x000fe80003800000 */
[----:B------:R0:W1:Y:S01]  /*9470*/  SHFL.BFLY PT, R0, R6, R3, R0 ;  /* 0x0c00000306007389 */ /* 0x00006200000e0000 */
[----:B------:R-:W-:Y:S05]  /*9480*/  RET.REL.NODEC R4 `(_ZN4mmha33masked_multihead_attention_kernelItLi112ELi128ELi1ELi16ELi256ELb1ELb1EEEv26Multihead_attention_paramsIT_XT5_EE) ;  /* 0xffff6b7004007950 */ /* 0x000fea0003c3ffff */
.L_x_139:
[----:B------:R-:W-:-:S00]  /*9490*/  BRA `(.L_x_139) ;  /* 0xfffffff000007947 */ /* 0x000fc0000383ffff */
[----:B------:R-:W-:-:S00]  /*94a0*/  NOP ;  /* 0x0000000000007918 */ /* 0x000fc00000000000 */
        /* <DEDUP_REMOVED lines=13> */
.L_x_3251:


//--------------------- .text._ZN4mmha33masked_multihead_attention_kernelItLi112ELi128ELi2ELi16ELi128ELb1ELb1EEEv26Multihead_attention_paramsIT_XT5_EE --------------------------
	.section	.text._ZN4mmha33masked_multihead_attention_kernelItLi112ELi128ELi2ELi16ELi128ELb1ELb1EEEv26Multihead_attention_paramsIT_XT5_EE,"ax",@progbits
	.sectioninfo	@"SHI_REGISTERS=135"
	.align	128
        .global         _ZN4mmha33masked_multihead_attention_kernelItLi112ELi128ELi2ELi16ELi128ELb1ELb1EEEv26Multihead_attention_paramsIT_XT5_EE
        .type           _ZN4mmha33masked_multihead_attention_kernelItLi112ELi128ELi2ELi16ELi128ELb1ELb1EEEv26Multihead_attention_paramsIT_XT5_EE,@function
        .size           _ZN4mmha33masked_multihead_attention_kernelItLi112ELi128ELi2ELi16ELi128ELb1ELb1EEEv26Multihead_attention_paramsIT_XT5_EE,(.L_x_3252 - _ZN4mmha33masked_multihead_attention_kernelItLi112ELi128ELi2ELi16ELi128ELb1ELb1EEEv26Multihead_attention_paramsIT_XT5_EE)
        .other          _ZN4mmha33masked_multihead_attention_kernelItLi112ELi128ELi2ELi16ELi128ELb1ELb1EEEv26Multihead_attention_paramsIT_XT5_EE,@"STO_CUDA_ENTRY STV_DEFAULT"
_ZN4mmha33masked_multihead_attention_kernelItLi112ELi128ELi2ELi16ELi128ELb1ELb1EEEv26Multihead_attention_paramsIT_XT5_EE:
.text._ZN4mmha33masked_multihead_attention_kernelItLi112ELi128ELi2ELi16ELi128ELb1ELb1EEEv26Multihead_attention_paramsIT_XT5_EE:
        /* <DEDUP_REMOVED lines=11> */
.L_x_140:
        /* <DEDUP_REMOVED lines=8> */
[----:B------:R-:W-:Y:S02]  /*0130*/  IABS R30, c[0x0][0x1d4] ;  /* 0x00007500001e7a13 */ /* 0x000fe40000000000 */
        /* <DEDUP_REMOVED lines=11> */
[----:B------:R-:W-:Y:S02]  /*01f0*/  IMAD.MOV R0, RZ, RZ, -R3 ;  /* 0x000000ffff007224 */ /* 0x000fe400078e0a03 */
[----:B------:R-:W-:-:S04]  /*0200*/  IMAD.WIDE R22, R19, R2, c[0x0][0x278] ;  /* 0x00009e0013167625 */ /* 0x000fc800078e0202 */
[C---:B------:R-:W-:Y:S02]  /*0210*/  IMAD R0, R5.reuse, R0, R4 ;  /* 0x0000000005007224 */ /* 0x040fe400078e0204 */
[----:B------:R-:W4:Y:S03]  /*0220*/  LDG.E R22, [R22.64] ;  /* 0x0000002416167981 */ /* 0x000f26000c1e1900 */
        /* <DEDUP_REMOVED lines=8> */
[----:B------:R-:W-:-:S04]  /*02b0*/  IMAD.MOV.U32 R15, RZ, RZ, R3 ;  /* 0x000000ffff0f7224 */ /* 0x000fc800078e0003 */
[----:B------:R-:W-:Y:S01]  /*02c0*/  @!P3 IMAD.MOV R15, RZ, RZ, -R15 ;  /* 0x000000ffff0fb224 */ /* 0x000fe200078e0a0f */
[----:B------:R-:W-:-:S05]  /*02d0*/  @!P2 LOP3.LUT R15, RZ, c[0x0][0x1d0], RZ, 0x33, !PT ;  /* 0x00007400ff0faa12 */ /* 0x000fca00078e33ff */
[----:B------:R-:W-:-:S05]  /*02e0*/  @P4 IMAD.WIDE R2, R15, R2, c[0x0][0x240] ;  /* 0x000090000f024625 */ /* 0x000fca00078e0202 */
[----:B------:R-:W4:Y:S01]  /*02f0*/  @P4 LDG.E R18, [R2.64] ;  /* 0x0000002402124981 */ /* 0x000f22000c1e1900 */
[C---:B--2---:R-:W-:Y:S01]  /*0300*/  ISETP.LT.AND P2, PT, R17.reuse, 0x20, P4 ;  /* 0x000000201100780c */ /* 0x044fe20002741270 */
[----:B------:R-:W-:-:S12]  /*0310*/  IMAD.SHL.U32 R13, R17, 0x4, RZ ;  /* 0x00000004110d7824 */ /* 0x000fd800078e00ff */
[----:B------:R-:W-:Y:S01]  /*0320*/  @P2 IMAD.MOV.U32 R7, RZ, RZ, 0x2 ;  /* 0x00000002ff072424 */ /* 0x000fe200078e00ff */
[----:B------:R-:W0:Y:S01]  /*0330*/  I2F.RP R12, R30 ;  /* 0x0000001e000c7306 */ /* 0x000e220000209400 */
[C---:B------:R-:W-:Y:S02]  /*0340*/  LEA.HI R26, R17.reuse, R17, RZ, 0x1 ;  /* 0x00000011111a7211 */ /* 0x040fe400078f08ff */
[----:B------:R-:W-:Y:S02]  /*0350*/  ISETP.GT.AND P0, PT, R17, 0x1b, PT ;  /* 0x0000001b1100780c */ /* 0x000fe40003f04270 */
[----:B------:R-:W-:Y:S01]  /*0360*/  LOP3.LUT R78, R26, 0x3ffffffe, RZ, 0xc0, !PT ;  /* 0x3ffffffe1a4e7812 */ /* 0x000fe200078ec0ff */
[----:B---3--:R-:W-:Y:S01]  /*0370*/  IMAD R24, R19, c[0x0][0x1d8], R25 ;  /* 0x0000760013187a24 */ /* 0x008fe200078e0219 */
[----:B------:R-:W-:-:S03]  /*0380*/  SHF.R.S32.HI R26, RZ, 0x1, R26 ;  /* 0x00000001ff1a7819 */ /* 0x000fc6000001141a */
[----:B------:R-:W-:Y:S02]  /*0390*/  IMAD.IADD R78, R17, 0x1, -R78 ;  /* 0x00000001114e7824 */ /* 0x000fe400078e0a4e */
[----:B------:R-:W-:Y:S01]  /*03a0*/  IMAD R116, R24, 0x70, RZ ;  /* 0x0000007018747824 */ /* 0x000fe200078e02ff */
[----:B0-----:R-:W0:Y:S01]  /*03b0*/  MUFU.RCP R12, R12 ;  /* 0x0000000c000c7308 */ /* 0x001e220000001000 */
[----:B------:R-:W-:Y:S02]  /*03c0*/  IMAD.SHL.U32 R79, R78, 0x4, RZ ;  /* 0x000000044e4f7824 */ /* 0x000fe400078e00ff */
[----:B------:R-:W-:Y:S01]  /*03d0*/  IMAD R34, R26, 0x8, R116 ;  /* 0x000000081a227824 */ /* 0x000fe200078e0274 */
[----:B------:R-:W-:Y:S01]  /*03e0*/  ISETP.NE.U32.AND P3, PT, RZ, c[0x0][0x1f8], PT ;  /* 0x00007e00ff007a0c */ /* 0x000fe20003f65070 */
[----:B------:R-:W-:Y:S01]  /*03f0*/  @!P0 IMAD.MOV.U32 R10, RZ, RZ, 0x2 ;  /* 0x00000002ff0a8424 */ /* 0x000fe200078e00ff */
[----:B------:R-:W-:Y:S02]  /*0400*/  ISETP.EQ.U32.AND P1, PT, RZ, c[0x0][0x170], PT ;  /* 0x00005c00ff007a0c */ /* 0x000fe40003f22070 */
[----:B------:R-:W-:-:S02]  /*0410*/  ISETP.NE.AND.EX P3, PT, RZ, c[0x0][0x1fc], PT, P3 ;  /* 0x00007f00ff007a0c */ /* 0x000fc40003f65330 */
[----:B------:R-:W-:Y:S01]  /*0420*/  ISETP.EQ.OR.EX P1, PT, RZ, c[0x0][0x174], P0, P1 ;  /* 0x00005d00ff007a0c */ /* 0x000fe20000722710 */
[----:B------:R-:W-:Y:S01]  /*0430*/  IMAD R0, R25, 0x70, RZ ;  /* 0x0000007019007824 */ /* 0x000fe200078e02ff */
[----:B------:R-:W-:Y:S01]  /*0440*/  SHF.R.S32.HI R4, RZ, 0x1f, R19 ;  /* 0x0000001fff047819 */ /* 0x000fe20000011413 */
[----:B------:R-:W-:Y:S02]  /*0450*/  IMAD.MOV.U32 R27, RZ, RZ, RZ ;  /* 0x000000ffff1b7224 */ /* 0x000fe400078e00ff */
[----:B------:R-:W-:-:S06]  /*0460*/  IMAD.IADD R14, R0, 0x1, R13 ;  /* 0x00000001000e7824 */ /* 0x000fcc00078e020d */
[C---:B------:R-:W-:Y:S02]  /*0470*/  @P3 LEA R8, P4, R19.reuse, c[0x0][0x1f8], 0x2 ;  /* 0x00007e0013083a11 */ /* 0x040fe400078810ff */
[----:B------:R-:W-:Y:S02]  /*0480*/  @!P1 IMAD.MOV.U32 R5, RZ, RZ, 0x2 ;  /* 0x00000002ff059424 */ /* 0x000fe400078e00ff */
[----:B------:R-:W-:Y:S01]  /*0490*/  @P3 LEA.HI.X R9, R19, c[0x0][0x1fc], R4, 0x2, P4 ;  /* 0x00007f0013093a11 */ /* 0x000fe200020f1404 */
[----:B----4-:R-:W-:Y:S01]  /*04a0*/  @P2 IMAD R2, R18, c[0x0][0x1d8], R25 ;  /* 0x0000760012022a24 */ /* 0x010fe200078e0219 */
[----:B------:R-:W-:Y:S01]  /*04b0*/  IADD3 R16, R22, -0x1, RZ ;  /* 0xffffffff16107810 */ /* 0x000fe20007ffe0ff */
[----:B------:R-:W-:Y:S01]  /*04c0*/  CS2R R20, SRZ ;  /* 0x0000000000147805 */ /* 0x000fe2000001ff00 */
[----:B------:R-:W-:Y:S01]  /*04d0*/  @!P1 IMAD.WIDE R4, R14, R5, c[0x0][0x170] ;  /* 0x00005c000e049625 */ /* 0x000fe200078e0205 */
[----:B------:R1:W5:Y:S03]  /*04e0*/  @P3 LDG.E R27, [R8.64] ;  /* 0x00000024081b3981 */ /* 0x000366000c1e1900 */
[----:B------:R-:W-:Y:S01]  /*04f0*/  @P2 IMAD R6, R2, 0x70, R13 ;  /* 0x0000007002062824 */ /* 0x000fe200078e020d */
[----:B------:R2:W5:Y:S03]  /*0500*/  @!P1 LDG.E.64 R20, [R4.64] ;  /* 0x0000002404149981 */ /* 0x000566000c1e1b00 */
[----:B------:R-:W-:-:S05]  /*0510*/  @P2 IMAD.WIDE R6, R6, R7, c[0x0][0x230] ;  /* 0x00008c0006062625 */ /* 0x000fca00078e0207 */
[----:B------:R3:W5:Y:S01]  /*0520*/  @P2 LDG.E.64 R36, [R6.64] ;  /* 0x0000002406242981 */ /* 0x000762000c1e1b00 */
[----:B------:R-:W-:-:S04]  /*0530*/  @!P0 IMAD R3, R16, 0x8, R79 ;  /* 0x0000000810038824 */ /* 0x000fc800078e024f */
[----:B------:R-:W-:-:S04]  /*0540*/  @!P0 IMAD R3, R34, c[0x0][0x1d4], R3 ;  /* 0x0000750022038a24 */ /* 0x000fc800078e0203 */
[----:B------:R-:W-:Y:S01]  /*0550*/  @!P0 IMAD.WIDE R2, R3, R10, c[0x0][0x198] ;  /* 0x0000660003028625 */ /* 0x000fe200078e020a */
[----:B0-----:R-:W-:-:S04]  /*0560*/  IADD3 R10, R12, 0xffffffe, RZ ;  /* 0x0ffffffe0c0a7810 */ /* 0x001fc80007ffe0ff */
[----:B------:R0:W1:Y:S01]  /*0570*/  F2I.FTZ.U32.TRUNC.NTZ R11, R10 ;  /* 0x0000000a000b7305 */ /* 0x000062000021f000 */
[----:B------:R-:W-:Y:S01]  /*0580*/  IABS R23, R16 ;  /* 0x0000001000177213 */ /* 0x000fe20000000000 */
[----:B0-----:R-:W-:Y:S02]  /*0590*/  IMAD.MOV.U32 R10, RZ, RZ, RZ ;  /* 0x000000ffff0a7224 */ /* 0x001fe400078e00ff */
[----:B-1----:R-:W-:-:S04]  /*05a0*/  IMAD.MOV R9, RZ, RZ, -R11 ;  /* 0x000000ffff097224 */ /* 0x002fc800078e0a0b */
[----:B--2---:R-:W-:-:S04]  /*05b0*/  IMAD R5, R9, R30, RZ ;  /* 0x0000001e09057224 */ /* 0x004fc800078e02ff */
[----:B------:R-:W-:-:S06]  /*05c0*/  IMAD.HI.U32 R11, R11, R5, R10 ;  /* 0x000000050b0b7227 */ /* 0x000fcc00078e000a */
[----:B------:R-:W-:-:S04]  /*05d0*/  IMAD.HI.U32 R11, R11, R23, RZ ;  /* 0x000000170b0b7227 */ /* 0x000fc800078e00ff */
[----:B------:R-:W-:-:S04]  /*05e0*/  IMAD.MOV R11, RZ, RZ, -R11 ;  /* 0x000000ffff0b7224 */ /* 0x000fc800078e0a0b */
[----:B------:R-:W-:-:S05]  /*05f0*/  IMAD R23, R30, R11, R23 ;  /* 0x0000000b1e177224 */ /* 0x000fca00078e0217 */
[----:B------:R-:W-:Y:S01]  /*0600*/  ISETP.GT.U32.AND P1, PT, R30, R23, PT ;  /* 0x000000171e00720c */ /* 0x000fe20003f24070 */
[----:B------:R-:W-:Y:S01]  /*0610*/  CS2R R28, SRZ ;  /* 0x00000000001c7805 */ /* 0x000fe2000001ff00 */
[----:B------:R-:W-:Y:S01]  /*0620*/  ISETP.NE.AND P3, PT, RZ, c[0x0][0x1c8], PT ;  /* 0x00007200ff007a0c */ /* 0x000fe20003f65270 */
[----:B------:R-:W-:Y:S04]  /*0630*/  BSSY B0, `(.L_x_141) ;  /* 0x0000026000007945 */ /* 0x000fe80003800000 */
[----:B------:R0:W5:Y:S06]  /*0640*/  @!P0 LDG.E.64 R28, [R2.64] ;  /* 0x00000024021c8981 */ /* 0x00016c000c1e1b00 */
[----:B------:R-:W-:-:S05]  /*0650*/  @!P1 IMAD.IADD R23, R23, 0x1, -R30 ;  /* 0x0000000117179824 */ /* 0x000fca00078e0a1e */
[----:B------:R-:W-:Y:S01]  /*0660*/  ISETP.GT.U32.AND P1, PT, R30, R23, PT ;  /* 0x000000171e00720c */ /* 0x000fe20003f24070 */
[----:B0-----:R-:W-:Y:S01]  /*0670*/  IMAD R3, R19, c[0x0][0x1c8], R0 ;  /* 0x0000720013037a24 */ /* 0x001fe200078e0200 */
[----:B------:R-:W-:Y:S01]  /*0680*/  ISETP.NE.AND P5, PT, RZ, c[0x0][0x1ec], PT ;  /* 0x00007b00ff007a0c */ /* 0x000fe20003fa5270 */
[----:B------:R-:W-:-:S03]  /*0690*/  CS2R R32, SRZ ;  /* 0x0000000000207805 */ /* 0x000fc6000001ff00 */
[----:B------:R-:W-:Y:S02]  /*06a0*/  SEL R3, R116, R3, !P3 ;  /* 0x0000000374037207 */ /* 0x000fe40005800000 */
[----:B------:R-:W-:-:S05]  /*06b0*/  ISETP.GE.AND P3, PT, R16, RZ, PT ;  /* 0x000000ff1000720c */ /* 0x000fca0003f66270 */
[----:B------:R-:W-:Y:S01]  /*06c0*/  @!P1 IMAD.IADD R23, R23, 0x1, -R30 ;  /* 0x0000000117179824 */ /* 0x000fe200078e0a1e */
[----:B------:R-:W-:Y:S01]  /*06d0*/  ISETP.NE.AND P1, PT, RZ, c[0x0][0x1d4], PT ;  /* 0x00007500ff007a0c */ /* 0x000fe20003f25270 */
[----:B------:R-:W-:Y:S07]  /*06e0*/  @P0 BRA `(.L_x_142) ;  /* 0x000001a000000947 */ /* 0x000fee0003800000 */
[----:B---3--:R-:W-:Y:S02]  /*06f0*/  IMAD.MOV.U32 R5, RZ, RZ, 0x2 ;  /* 0x00000002ff057424 */ /* 0x008fe400078e00ff */
        /* <DEDUP_REMOVED lines=25> */
.L_x_142:
[----:B---3--:R-:W-:Y:S05]  /*0890*/  BSYNC B0 ;  /* 0x0000000000007941 */ /* 0x008fea0003800000 */
.L_x_141:
        /* <DEDUP_REMOVED lines=10> */
.L_x_144:
[----:B------:R-:W-:Y:S05]  /*0940*/  BSYNC B0 ;  /* 0x0000000000007941 */ /* 0x000fea0003800000 */
.L_x_143:
        /* <DEDUP_REMOVED lines=70> */
.L_x_147:
        /* <DEDUP_REMOVED lines=9> */
.L_x_148:
        /* <DEDUP_REMOVED lines=37> */
[----:B------:R-:W0:Y:S01]  /*1090*/  MUFU.EX2 R5, -R5 ;  /* 0x8000000500057308 */ /* 0x000e220000000800 */
[----:B------:R-:W-:-:S07]  /*10a0*/  FMUL.FTZ R3, R3, 13.28771209716796875 ;  /* 0x41549a7803037820 */ /* 0x000fce0000410000 */
[----:B------:R-:W1:Y:S01]  /*10b0*/  MUFU.EX2 R3, -R3 ;  /* 0x8000000300037308 */ /* 0x000e620000000800 */
[----:B0-----:R-:W-:Y:S01]  /*10c0*/  FMUL.FTZ R2, R0, R5 ;  /* 0x0000000500027220 */ /* 0x001fe20000410000 */
[----:B------:R-:W-:-:S03]  /*10d0*/  HADD2.F32 R5, -RZ, R32.H1_H1 ;  /* 0x30000020ff057230 */ /* 0x000fc60000004100 */
[----:B------:R-:W-:Y:S02]  /*10e0*/  FMUL.RZ R11, R2, 0.15915493667125701904 ;  /* 0x3e22f983020b7820 */ /* 0x000fe4000040c000 */
[----:B-1----:R-:W-:Y:S02]  /*10f0*/  FMUL.FTZ R0, R0, R3 ;  /* 0x0000000300007220 */ /* 0x002fe40000410000 */
[----:B------:R-:W0:Y:S01]  /*1100*/  MUFU.COS R6, R11 ;  /* 0x0000000b00067308 */ /* 0x000e220000000000 */
[----:B------:R-:W-:Y:S01]  /*1110*/  HADD2.F32 R3, -RZ, R32.H0_H0 ;  /* 0x20000020ff037230 */ /* 0x000fe20000004100 */
[----:B------:R-:W-:-:S06]  /*1120*/  FMUL.RZ R9, R0, 0.15915493667125701904 ;  /* 0x3e22f98300097820 */ /* 0x000fcc000040c000 */
[----:B------:R-:W1:Y:S08]  /*1130*/  MUFU.SIN R7, R11 ;  /* 0x0000000b00077308 */ /* 0x000e700000000400 */
[----:B------:R-:W2:Y:S01]  /*1140*/  MUFU.SIN R2, R9 ;  /* 0x0000000900027308 */ /* 0x000ea20000000400 */
[----:B0-----:R-:W-:-:S07]  /*1150*/  FMUL.FTZ R10, R6, R4 ;  /* 0x00000004060a7220 */ /* 0x001fce0000410000 */
[----:B------:R-:W0:Y:S01]  /*1160*/  MUFU.COS R0, R9 ;  /* 0x0000000900007308 */ /* 0x000e220000000000 */
[----:B-1----:R-:W-:-:S04]  /*1170*/  FMUL.FTZ R8, R7, R4 ;  /* 0x0000000407087220 */ /* 0x002fc80000410000 */
[-C--:B------:R-:W-:Y:S02]  /*1180*/  FFMA.FTZ R8, R6, R33.reuse, -R8 ;  /* 0x0000002106087223 */ /* 0x080fe40000010808 */
[----:B------:R-:W-:Y:S02]  /*1190*/  FFMA.FTZ R33, R7, R33, R10 ;  /* 0x0000002107217223 */ /* 0x000fe4000001000a */
[----:B--2---:R-:W-:-:S03]  /*11a0*/  FMUL.FTZ R4, R2, R5 ;  /* 0x0000000502047220 */ /* 0x004fc60000410000 */
[----:B------:R-:W-:Y:S01]  /*11b0*/  F2FP.PACK_AB R33, R33, R8 ;  /* 0x000000082121723e */ /* 0x000fe200000000ff */
[C---:B0-----:R-:W-:Y:S02]  /*11c0*/  FMUL.FTZ R5, R0.reuse, R5 ;  /* 0x0000000500057220 */ /* 0x041fe40000410000 */
[-C--:B------:R-:W-:Y:S02]  /*11d0*/  FFMA.FTZ R4, R0, R3.reuse, -R4 ;  /* 0x0000000300047223 */ /* 0x080fe40000010804 */
[----:B------:R-:W-:-:S05]  /*11e0*/  FFMA.FTZ R5, R2, R3, R5 ;  /* 0x0000000302057223 */ /* 0x000fca0000010005 */
[----:B------:R-:W-:Y:S01]  /*11f0*/  F2FP.PACK_AB R32, R5, R4 ;  /* 0x000000040520723e */ /* 0x000fe200000000ff */
[----:B------:R-:W-:Y:S05]  /*1200*/  BRA `(.L_x_153) ;  /* 0x0000042000007947 */ /* 0x000fea0003800000 */
.L_x_152:
        /* <DEDUP_REMOVED lines=14> */
[----:B------:R-:W-:Y:S01]  /*12f0*/  HADD2.F32 R14, -RZ, R33.H0_H0 ;  /* 0x20000021ff0e7230 */ /* 0x000fe20000004100 */
[----:B------:R-:W-:-:S05]  /*1300*/  IADD3 R0, -R27, c[0x0][0x1ec], RZ ;  /* 0x00007b001b007a10 */ /* 0x000fca0007ffe1ff */
[----:B------:R-:W-:Y:S08]  /*1310*/  I2F R3, R3 ;  /* 0x0000000300037306 */ /* 0x000ff00000201400 */
[----:B0-----:R-:W0:Y:S08]  /*1320*/  MUFU.RCP R7, R7 ;  /* 0x0000000700077308 */ /* 0x001e300000001000 */
[----:B------:R-:W1:Y:S01]  /*1330*/  I2F R2, R6 ;  /* 0x0000000600027306 */ /* 0x000e620000201400 */
[----:B0-----:R-:W-:-:S07]  /*1340*/  FMUL.FTZ R4, R3, R7 ;  /* 0x0000000703047220 */ /* 0x001fce0000410000 */
[----:B------:R-:W-:Y:S01]  /*1350*/  I2F R0, R0 ;  /* 0x0000000000007306 */ /* 0x000fe20000201400 */
[----:B------:R-:W-:Y:S02]  /*1360*/  FMUL.FTZ R4, R4, 13.28771209716796875 ;  /* 0x41549a7804047820 */ /* 0x000fe40000410000 */
[----:B-1----:R-:W-:-:S05]  /*1370*/  FMUL.FTZ R2, R2, R7 ;  /* 0x0000000702027220 */ /* 0x002fca0000410000 */
[----:B------:R0:W1:Y:S01]  /*1380*/  MUFU.EX2 R5, -R4 ;  /* 0x8000000400057308 */ /* 0x0000620000000800 */
[----:B------:R-:W-:-:S07]  /*1390*/  FMUL.FTZ R2, R2, 13.28771209716796875 ;  /* 0x41549a7802027820 */ /* 0x000fce0000410000 */
[----:B------:R-:W2:Y:S01]  /*13a0*/  MUFU.EX2 R7, -R2 ;  /* 0x8000000200077308 */ /* 0x000ea20000000800 */
[--C-:B0-----:R-:W-:Y:S02]  /*13b0*/  HADD2.F32 R4, -RZ, R29.reuse.H1_H1 ;  /* 0x3000001dff047230 */ /* 0x101fe40000004100 */
[----:B------:R-:W-:Y:S01]  /*13c0*/  HADD2.F32 R29, -RZ, R29.H0_H0 ;  /* 0x2000001dff1d7230 */ /* 0x000fe20000004100 */
[----:B-1----:R-:W-:-:S04]  /*13d0*/  FMUL.FTZ R5, R0, R5 ;  /* 0x0000000500057220 */ /* 0x002fc80000410000 */
[----:B------:R-:W-:-:S04]  /*13e0*/  FMUL.RZ R8, R5, 0.15915493667125701904 ;  /* 0x3e22f98305087820 */ /* 0x000fc8000040c000 */
[----:B------:R-:W0:Y:S01]  /*13f0*/  MUFU.SIN R6, R8 ;  /* 0x0000000800067308 */ /* 0x000e220000000400 */
[----:B--2---:R-:W-:Y:S01]  /*1400*/  FMUL.FTZ R0, R0, R7 ;  /* 0x0000000700007220 */ /* 0x004fe20000410000 */
[----:B------:R-:W-:-:S03]  /*1410*/  HADD2.F32 R7, -RZ, R33.H1_H1 ;  /* 0x30000021ff077230 */ /* 0x000fc60000004100 */
[----:B------:R-:W-:-:S03]  /*1420*/  FMUL.RZ R9, R0, 0.15915493667125701904 ;  /* 0x3e22f98300097820 */ /* 0x000fc6000040c000 */
[----:B------:R-:W1:Y:S08]  /*1430*/  MUFU.COS R5, R8 ;  /* 0x0000000800057308 */ /* 0x000e700000000000 */
[----:B------:R-:W2:Y:S01]  /*1440*/  MUFU.SIN R3, R9 ;  /* 0x0000000900037308 */ /* 0x000ea20000000400 */
[----:B0-----:R-:W-:Y:S02]  /*1450*/  FMUL.FTZ R10, R6, R4 ;  /* 0x00000004060a7220 */ /* 0x001fe40000410000 */
[----:B------:R-:W-:-:S05]  /*1460*/  FMUL.FTZ R2, R7, R6 ;  /* 0x0000000607027220 */ /* 0x000fca0000410000 */
[----:B------:R-:W0:Y:S01]  /*1470*/  MUFU.COS R0, R9 ;  /* 0x0000000900007308 */ /* 0x000e220000000000 */
[C---:B-1----:R-:W-:Y:S02]  /*1480*/  FMUL.FTZ R4, R5.reuse, R4 ;  /* 0x0000000405047220 */ /* 0x042fe40000410000 */
[----:B------:R-:W-:Y:S02]  /*1490*/  FFMA.FTZ R10, R5, R29, -R10 ;  /* 0x0000001d050a7223 */ /* 0x000fe4000001080a */
[----:B------:R-:W-:Y:S01]  /*14a0*/  FFMA.FTZ R33, R14, R5, -R2 ;  /* 0x000000050e217223 */ /* 0x000fe20000010802 */
[----:B------:R-:W-:Y:S01]  /*14b0*/  HADD2.F32 R2, -RZ, R32.H1_H1 ;  /* 0x30000020ff027230 */ /* 0x000fe20000004100 */
[----:B------:R-:W-:Y:S01]  /*14c0*/  FFMA.FTZ R29, R6, R29, R4 ;  /* 0x0000001d061d7223 */ /* 0x000fe20000010004 */
[--C-:B------:R-:W-:Y:S01]  /*14d0*/  HADD2.F32 R4, -RZ, R28.reuse.H1_H1 ;  /* 0x3000001cff047230 */ /* 0x100fe20000004100 */
[----:B------:R-:W-:Y:S01]  /*14e0*/  FMUL.FTZ R7, R7, R5 ;  /* 0x0000000507077220 */ /* 0x000fe20000410000 */
[----:B------:R-:W-:Y:S01]  /*14f0*/  HADD2.F32 R28, -RZ, R28.H0_H0 ;  /* 0x2000001cff1c7230 */ /* 0x000fe20000004100 */
[----:B--2---:R-:W-:Y:S01]  /*1500*/  FMUL.FTZ R5, R2, R3 ;  /* 0x0000000302057220 */ /* 0x004fe20000410000 */
[----:B------:R-:W-:Y:S01]  /*1510*/  HADD2.F32 R32, -RZ, R32.H0_H0 ;  /* 0x20000020ff207230 */ /* 0x000fe20000004100 */
[----:B------:R-:W-:Y:S01]  /*1520*/  FFMA.FTZ R8, R14, R6, R7 ;  /* 0x000000060e087223 */ /* 0x000fe20000010007 */
[----:B------:R-:W-:Y:S01]  /*1530*/  F2FP.PACK_AB R29, R29, R10 ;  /* 0x0000000a1d1d723e */ /* 0x000fe200000000ff */
[----:B------:R-:W-:-:S02]  /*1540*/  FMUL.FTZ R7, R3, R4 ;  /* 0x0000000403077220 */ /* 0x000fc40000410000 */
[----:B0-----:R-:W-:Y:S01]  /*1550*/  FMUL.FTZ R2, R2, R0 ;  /* 0x0000000002027220 */ /* 0x001fe20000410000 */
[----:B------:R-:W-:Y:S01]  /*1560*/  F2FP.PACK_AB R33, R8, R33 ;  /* 0x000000210821723e */ /* 0x000fe200000000ff */
[C---:B------:R-:W-:Y:S02]  /*1570*/  FMUL.FTZ R4, R0.reuse, R4 ;  /* 0x0000000400047220 */ /* 0x040fe40000410000 */
[----:B------:R-:W-:Y:S02]  /*1580*/  FFMA.FTZ R7, R0, R28, -R7 ;  /* 0x0000001c00077223 */ /* 0x000fe40000010807 */
[C---:B------:R-:W-:Y:S02]  /*1590*/  FFMA.FTZ R5, R32.reuse, R0, -R5 ;  /* 0x0000000020057223 */ /* 0x040fe40000010805 */
[----:B------:R-:W-:Y:S02]  /*15a0*/  FFMA.FTZ R2, R32, R3, R2 ;  /* 0x0000000320027223 */ /* 0x000fe40000010002 */
[----:B------:R-:W-:-:S03]  /*15b0*/  FFMA.FTZ R28, R3, R28, R4 ;  /* 0x0000001c031c7223 */ /* 0x000fc60000010004 */
[----:B------:R-:W-:Y:S02]  /*15c0*/  F2FP.PACK_AB R32, R2, R5 ;  /* 0x000000050220723e */ /* 0x000fe400000000ff */
[----:B------:R-:W-:Y:S02]  /*15d0*/  F2FP.PACK_AB R28, R28, R7 ;  /* 0x000000071c1c723e */ /* 0x000fe400000000ff */
.L_x_155:
[----:B------:R-:W-:Y:S05]  /*15e0*/  BSYNC B2 ;  /* 0x0000000000027941 */ /* 0x000fea0003800000 */
.L_x_154:
[C-C-:B------:R-:W-:Y:S02]  /*15f0*/  PRMT R0, R28.reuse, 0x5410, R29.reuse ;  /* 0x000054101c007816 */ /* 0x140fe4000000001d */
[----:B------:R-:W-:-:S03]  /*1600*/  PRMT R2, R28, 0x7632, R29 ;  /* 0x000076321c027816 */ /* 0x000fc6000000001d */
[----:B------:R0:W-:Y:S04]  /*1610*/  STS [R11], R0 ;  /* 0x000000000b007388 */ /* 0x0001e80000000800 */
[----:B------:R0:W-:Y:S02]  /*1620*/  STS [R35], R2 ;  /* 0x0000000223007388 */ /* 0x0001e40000000800 */
.L_x_153:
[----:B------:R-:W-:Y:S05]  /*1630*/  BSYNC B1 ;  /* 0x0000000000017941 */ /* 0x000fea0003800000 */
.L_x_151:
[C-C-:B0-----:R-:W-:Y:S02]  /*1640*/  PRMT R0, R32.reuse, 0x5410, R33.reuse ;  /* 0x0000541020007816 */ /* 0x141fe40000000021 */
[----:B------:R-:W-:-:S03]  /*1650*/  PRMT R2, R32, 0x7632, R33 ;  /* 0x0000763220027816 */ /* 0x000fc60000000021 */
[----:B------:R0:W-:Y:S04]  /*1660*/  STS [R15], R0 ;  /* 0x000000000f007388 */ /* 0x0001e80000000800 */
[----:B------:R0:W-:Y:S02]  /*1670*/  STS [R21], R2 ;  /* 0x0000000215007388 */ /* 0x0001e40000000800 */
.L_x_150:
[----:B------:R-:W-:Y:S05]  /*1680*/  BSYNC B0 ;  /* 0x0000000000007941 */ /* 0x000fea0003800000 */
.L_x_149:
[----:B------:R-:W-:Y:S06]  /*1690*/  BAR.SYNC.DEFER_BLOCKING 0x0 ;  /* 0x0000000000007b1d */ /* 0x000fec0000010000 */
[----:B------:R-:W-:Y:S01]  /*16a0*/  BSSY B0, `(.L_x_156) ;  /* 0x0000005000007945 */ /* 0x000fe20003800000 */
[----:B------:R-:W-:Y:S05]  /*16b0*/  @!P6 BRA `(.L_x_157) ;  /* 0x000000300000e947 */ /* 0x000fea0003800000 */
[----:B------:R-:W-:Y:S01]  /*16c0*/  ISETP.NE.AND P0, PT, RZ, c[0x0][0x1ec], PT ;  /* 0x00007b00ff007a0c */ /* 0x000fe20003f05270 */
[----:B0-----:R0:W1:-:S12]  /*16d0*/  LDS.64 R32, [R12] ;  /* 0x000000000c207984 */ /* 0x0010580000000a00 */
[----:B------:R0:W2:Y:S02]  /*16e0*/  @!P0 LDS.64 R28, [R13] ;  /* 0x000000000d1c8984 */ /* 0x0000a40000000a00 */
.L_x_157:
[----:B------:R-:W-:Y:S05]  /*16f0*/  BSYNC B0 ;  /* 0x0000000000007941 */ /* 0x000fea0003800000 */
.L_x_156:
[----:B------:R-:W-:Y:S06]  /*1700*/  BAR.SYNC.DEFER_BLOCKING 0x0 ;  /* 0x0000000000007b1d */ /* 0x000fec0000010000 */
[----:B------:R-:W-:Y:S05]  /*1710*/  BRA `(.L_x_146) ;  /* 0x000005c000007947 */ /* 0x000fea0003800000 */
.L_x_145:
        /* <DEDUP_REMOVED lines=25> */
[----:B------:R-:W-:Y:S02]  /*18b0*/  MUFU.COS R6, R10 ;  /* 0x0000000a00067308 */ /* 0x000fe40000000000 */
[----:B------:R-:W-:-:S06]  /*18c0*/  FMUL.RZ R8, R0, 0.15915493667125701904 ;  /* 0x3e22f98300087820 */ /* 0x000fcc000040c000 */
[----:B------:R-:W0:Y:S08]  /*18d0*/  MUFU.SIN R7, R10 ;  /* 0x0000000a00077308 */ /* 0x000e300000000400 */
[----:B------:R-:W1:Y:S08]  /*18e0*/  MUFU.SIN R3, R8 ;  /* 0x0000000800037308 */ /* 0x000e700000000400 */
[----:B------:R-:W2:Y:S01]  /*18f0*/  MUFU.COS R0, R8 ;  /* 0x0000000800007308 */ /* 0x000ea20000000000 */
[----:B0-----:R-:W-:-:S02]  /*1900*/  FMUL.FTZ R9, R7, R4 ;  /* 0x0000000407097220 */ /* 0x001fc40000410000 */
[C---:B------:R-:W-:Y:S02]  /*1910*/  FMUL.FTZ R4, R6.reuse, R4 ;  /* 0x0000000406047220 */ /* 0x040fe40000410000 */
[-C--:B------:R-:W-:Y:S02]  /*1920*/  FFMA.FTZ R9, R6, R33.reuse, -R9 ;  /* 0x0000002106097223 */ /* 0x080fe40000010809 */
[----:B------:R-:W-:Y:S02]  /*1930*/  FFMA.FTZ R4, R7, R33, R4 ;  /* 0x0000002107047223 */ /* 0x000fe40000010004 */
[----:B-1----:R-:W-:-:S03]  /*1940*/  FMUL.FTZ R5, R3, R11 ;  /* 0x0000000b03057220 */ /* 0x002fc60000410000 */
[----:B------:R-:W-:Y:S01]  /*1950*/  F2FP.PACK_AB R33, R4, R9 ;  /* 0x000000090421723e */ /* 0x000fe200000000ff */
[C---:B--2---:R-:W-:Y:S02]  /*1960*/  FMUL.FTZ R2, R0.reuse, R11 ;  /* 0x0000000b00027220 */ /* 0x044fe40000410000 */
[-C--:B------:R-:W-:Y:S02]  /*1970*/  FFMA.FTZ R5, R0, R32.reuse, -R5 ;  /* 0x0000002000057223 */ /* 0x080fe40000010805 */
[----:B------:R-:W-:-:S05]  /*1980*/  FFMA.FTZ R2, R3, R32, R2 ;  /* 0x0000002003027223 */ /* 0x000fca0000010002 */
[----:B------:R-:W-:Y:S01]  /*1990*/  F2FP.PACK_AB R32, R2, R5 ;  /* 0x000000050220723e */ /* 0x000fe200000000ff */
[----:B------:R-:W-:Y:S05]  /*19a0*/  BRA `(.L_x_159) ;  /* 0x0000032000007947 */ /* 0x000fea0003800000 */
.L_x_158:
[----:B------:R-:W-:-:S13]  /*19b0*/  ISETP.GE.AND P0, PT, R13, c[0x0][0x1e0], PT ;  /* 0x000078000d007a0c */ /* 0x000fda0003f06270 */
[----:B------:R-:W-:Y:S05]  /*19c0*/  @P0 BRA `(.L_x_159) ;  /* 0x0000030000000947 */ /* 0x000fea0003800000 */
[----:B------:R-:W1:Y:S01]  /*19d0*/  I2F R0, c[0x0][0x1e0] ;  /* 0x0000780000007b06 */ /* 0x000e620000201400 */
[----:B------:R-:W-:Y:S01]  /*19e0*/  IADD3 R4, R13, 0x2, RZ ;  /* 0x000000020d047810 */ /* 0x000fe20007ffe0ff */
[----:B------:R-:W-:Y:S02]  /*19f0*/  HADD2.F32 R6, -RZ, R33.H1_H1 ;  /* 0x30000021ff067230 */ /* 0x000fe40000004100 */
[--C-:B------:R-:W-:Y:S02]  /*1a00*/  HADD2.F32 R10, -RZ, R29.reuse.H1_H1 ;  /* 0x3000001dff0a7230 */ /* 0x100fe40000004100 */
[----:B------:R-:W-:Y:S02]  /*1a10*/  HADD2.F32 R12, -RZ, R29.H0_H0 ;  /* 0x2000001dff0c7230 */ /* 0x000fe40000004100 */
[----:B0-----:R0:W-:Y:S08]  /*1a20*/  I2F R3, R4 ;  /* 0x0000000400037306 */ /* 0x0011f00000201400 */
[----:B-1----:R-:W1:Y:S01]  /*1a30*/  MUFU.RCP R0, R0 ;  /* 0x0000000000007308 */ /* 0x002e620000001000 */
[----:B0-----:R-:W-:-:S07]  /*1a40*/  HADD2.F32 R4, -RZ, R33.H0_H0 ;  /* 0x20000021ff047230 */ /* 0x001fce0000004100 */
[----:B------:R-:W0:Y:S01]  /*1a50*/  I2F R13, R13 ;  /* 0x0000000d000d7306 */ /* 0x000e220000201400 */
[----:B-1----:R-:W-:-:S07]  /*1a60*/  FMUL.FTZ R3, R3, R0 ;  /* 0x0000000003037220 */ /* 0x002fce0000410000 */
[----:B------:R-:W-:Y:S01]  /*1a70*/  I2F R8, R8 ;  /* 0x0000000800087306 */ /* 0x000fe20000201400 */
[----:B------:R-:W-:Y:S02]  /*1a80*/  FMUL.FTZ R5, R3, 13.28771209716796875 ;  /* 0x41549a7803057820 */ /* 0x000fe40000410000 */
[----:B0-----:R-:W-:-:S05]  /*1a90*/  FMUL.FTZ R2, R13, R0 ;  /* 0x000000000d027220 */ /* 0x001fca0000410000 */
[----:B------:R-:W0:Y:S01]  /*1aa0*/  MUFU.EX2 R5, -R5 ;  /* 0x8000000500057308 */ /* 0x000e220000000800 */
[----:B------:R-:W-:-:S07]  /*1ab0*/  FMUL.FTZ R2, R2, 13.28771209716796875 ;  /* 0x41549a7802027820 */ /* 0x000fce0000410000 */
[----:B------:R-:W1:Y:S01]  /*1ac0*/  MUFU.EX2 R3, -R2 ;  /* 0x8000000200037308 */ /* 0x000e620000000800 */
[----:B0-----:R-:W-:-:S04]  /*1ad0*/  FMUL.FTZ R0, R8, R5 ;  /* 0x0000000508007220 */ /* 0x001fc80000410000 */
[----:B------:R-:W-:-:S04]  /*1ae0*/  FMUL.RZ R0, R0, 0.15915493667125701904 ;  /* 0x3e22f98300007820 */ /* 0x000fc8000040c000 */
[----:B------:R-:W0:Y:S01]  /*1af0*/  MUFU.SIN R11, R0 ;  /* 0x00000000000b7308 */ /* 0x000e220000000400 */
[----:B-1----:R-:W-:-:S04]  /*1b00*/  FMUL.FTZ R3, R8, R3 ;  /* 0x0000000308037220 */ /* 0x002fc80000410000 */
[----:B------:R-:W-:-:S03]  /*1b10*/  FMUL.RZ R3, R3, 0.15915493667125701904 ;  /* 0x3e22f98303037820 */ /* 0x000fc6000040c000 */
[----:B------:R1:W2:Y:S08]  /*1b20*/  MUFU.COS R9, R0 ;  /* 0x0000000000097308 */ /* 0x0002b00000000000 */
[----:B------:R-:W3:Y:S01]  /*1b30*/  MUFU.SIN R7, R3 ;  /* 0x0000000300077308 */ /* 0x000ee20000000400 */
[C---:B0-----:R-:W-:Y:S02]  /*1b40*/  FMUL.FTZ R8, R11.reuse, R6 ;  /* 0x000000060b087220 */ /* 0x041fe40000410000 */
[----:B-1----:R-:W-:-:S05]  /*1b50*/  FMUL.FTZ R0, R11, R10 ;  /* 0x0000000a0b007220 */ /* 0x002fca0000410000 */
[----:B------:R3:W0:Y:S01]  /*1b60*/  MUFU.COS R5, R3 ;  /* 0x0000000300057308 */ /* 0x0006220000000000 */
[C---:B--2---:R-:W-:Y:S02]  /*1b70*/  FMUL.FTZ R6, R9.reuse, R6 ;  /* 0x0000000609067220 */ /* 0x044fe40000410000 */
[C---:B------:R-:W-:Y:S02]  /*1b80*/  FMUL.FTZ R2, R9.reuse, R10 ;  /* 0x0000000a09027220 */ /* 0x040fe40000410000 */
[-C--:B------:R-:W-:Y:S02]  /*1b90*/  FFMA.FTZ R33, R9, R4.reuse, -R8 ;  /* 0x0000000409217223 */ /* 0x080fe40000010808 */
[----:B------:R-:W-:Y:S02]  /*1ba0*/  FFMA.FTZ R10, R11, R4, R6 ;  /* 0x000000040b0a7223 */ /* 0x000fe40000010006 */
[-C--:B------:R-:W-:Y:S01]  /*1bb0*/  FFMA.FTZ R29, R9, R12.reuse, -R0 ;  /* 0x0000000c091d7223 */ /* 0x080fe20000010800 */
[----:B------:R-:W-:Y:S01]  /*1bc0*/  HADD2.F32 R0, -RZ, R32.H1_H1 ;  /* 0x30000020ff007230 */ /* 0x000fe20000004100 */
[----:B------:R-:W-:Y:S01]  /*1bd0*/  FFMA.FTZ R4, R11, R12, R2 ;  /* 0x0000000c0b047223 */ /* 0x000fe20000010002 */
[----:B------:R-:W-:Y:S01]  /*1be0*/  HADD2.F32 R2, -RZ, R28.H1_H1 ;  /* 0x3000001cff027230 */ /* 0x000fe20000004100 */
[----:B------:R-:W-:Y:S01]  /*1bf0*/  F2FP.PACK_AB R33, R10, R33 ;  /* 0x000000210a21723e */ /* 0x000fe200000000ff */
[----:B------:R-:W-:Y:S01]  /*1c00*/  HADD2.F32 R32, -RZ, R32.H0_H0 ;  /* 0x20000020ff207230 */ /* 0x000fe20000004100 */
[-C--:B---3--:R-:W-:Y:S01]  /*1c10*/  FMUL.FTZ R3, R7, R0.reuse ;  /* 0x0000000007037220 */ /* 0x088fe20000410000 */
[----:B------:R-:W-:Y:S01]  /*1c20*/  HADD2.F32 R28, -RZ, R28.H0_H0 ;  /* 0x2000001cff1c7230 */ /* 0x000fe20000004100 */
[----:B0-----:R-:W-:Y:S01]  /*1c30*/  FMUL.FTZ R8, R5, R0 ;  /* 0x0000000005087220 */ /* 0x001fe20000410000 */
[----:B------:R-:W-:Y:S01]  /*1c40*/  F2FP.PACK_AB R29, R4, R29 ;  /* 0x0000001d041d723e */ /* 0x000fe200000000ff */
[----:B------:R-:W-:-:S02]  /*1c50*/  FMUL.FTZ R0, R7, R2 ;  /* 0x0000000207007220 */ /* 0x000fc40000410000 */
[C---:B------:R-:W-:Y:S02]  /*1c60*/  FMUL.FTZ R2, R5.reuse, R2 ;  /* 0x0000000205027220 */ /* 0x040fe40000410000 */
[-C--:B------:R-:W-:Y:S02]  /*1c70*/  FFMA.FTZ R6, R5, R32.reuse, -R3 ;  /* 0x0000002005067223 */ /* 0x080fe40000010803 */
[----:B------:R-:W-:Y:S02]  /*1c80*/  FFMA.FTZ R9, R7, R32, R8 ;  /* 0x0000002007097223 */ /* 0x000fe40000010008 */
[-C--:B------:R-:W-:Y:S02]  /*1c90*/  FFMA.FTZ R0, R5, R28.reuse, -R0 ;  /* 0x0000001c05007223 */ /* 0x080fe40000010800 */
[----:B------:R-:W-:Y:S01]  /*1ca0*/  FFMA.FTZ R3, R7, R28, R2 ;  /* 0x0000001c07037223 */ /* 0x000fe20000010002 */
[----:B------:R-:W-:-:S04]  /*1cb0*/  F2FP.PACK_AB R32, R9, R6 ;  /* 0x000000060920723e */ /* 0x000fc800000000ff */
[----:B------:R-:W-:Y:S02]  /*1cc0*/  F2FP.PACK_AB R28, R3, R0 ;  /* 0x00000000031c723e */ /* 0x000fe400000000ff */
.L_x_159:
[----:B------:R-:W-:Y:S05]  /*1cd0*/  BSYNC B0 ;  /* 0x0000000000007941 */ /* 0x000fea0003800000 */
.L_x_146:
[----:B------:R-:W-:Y:S01]  /*1ce0*/  ISETP.GT.AND P0, PT, R17, 0x1f, PT ;  /* 0x0000001f1100780c */ /* 0x000fe20003f04270 */
[----:B------:R-:W-:Y:S01]  /*1cf0*/  BSSY B0, `(.L_x_160) ;  /* 0x000001d000007945 */ /* 0x000fe20003800000 */
[----:B0-----:R-:W-:-:S11]  /*1d00*/  IMAD.MOV.U32 R0, RZ, RZ, RZ ;  /* 0x000000ffff007224 */ /* 0x001fd600078e00ff */
[----:B------:R-:W-:Y:S05]  /*1d10*/  @P0 BRA `(.L_x_161) ;  /* 0x000001a000000947 */ /* 0x000fea0003800000 */
[----:B------:R-:W-:Y:S01]  /*1d20*/  ISETP.NE.AND P1, PT, RZ, c[0x0][0x1ec], PT ;  /* 0x00007b00ff007a0c */ /* 0x000fe20003f25270 */
[----:B-12---:R-:W-:Y:S01]  /*1d30*/  HMUL2 R14, R33, R29 ;  /* 0x0000001d210e7232 */ /* 0x006fe20000000000 */
[----:B------:R0:W-:Y:S02]  /*1d40*/  STS.64 [R17.X8+0x20], R32 ;  /* 0x0000202011007388 */ /* 0x0001e40000008a00 */
[----:B------:R-:W-:-:S03]  /*1d50*/  ISETP.GT.OR P0, PT, R17, 0x1b, P1 ;  /* 0x0000001b1100780c */ /* 0x000fc60000f04670 */
[----:B------:R-:W-:-:S06]  /*1d60*/  HFMA2.MMA R14, R32, R28, R14 ;  /* 0x0000001c200e7235 */ /* 0x000fcc000000000e */
[----:B------:R0:W-:Y:S04]  /*1d70*/  @!P1 STS.64 [R17.X8+0x120], R30 ;  /* 0x0001201e11009388 */ /* 0x0001e80000008a00 */
[----:B------:R-:W-:Y:S01]  /*1d80*/  @!P0 IMAD R3, R23, 0x8, R79 ;  /* 0x0000000817038824 */ /* 0x000fe200078e024f */
[--C-:B------:R-:W-:Y:S01]  /*1d90*/  HADD2.F32 R0, -RZ, R14.reuse.H0_H0 ;  /* 0x2000000eff007230 */ /* 0x100fe20000004100 */
[----:B------:R-:W-:Y:S01]  /*1da0*/  @!P0 IMAD.MOV.U32 R2, RZ, RZ, 0x2 ;  /* 0x00000002ff028424 */ /* 0x000fe200078e00ff */
[----:B------:R-:W-:Y:S01]  /*1db0*/  HADD2.F32 R5, -RZ, R14.H1_H1 ;  /* 0x3000000eff057230 */ /* 0x000fe20000004100 */
[----:B------:R-:W-:-:S04]  /*1dc0*/  @!P0 IMAD R3, R34, c[0x0][0x1d4], R3 ;  /* 0x0000750022038a24 */ /* 0x000fc800078e0203 */
[----:B------:R-:W-:-:S04]  /*1dd0*/  @!P0 IMAD.WIDE R2, R3, R2, c[0x0][0x198] ;  /* 0x0000660003028625 */ /* 0x000fc800078e0202 */
[----:B------:R-:W-:Y:S01]  /*1de0*/  FADD.FTZ R5, R0, R5 ;  /* 0x0000000500057221 */ /* 0x000fe20000010000 */
[----:B------:R0:W-:Y:S01]  /*1df0*/  @!P0 STG.E.64 [R2.64], R28 ;  /* 0x0000001c02008986 */ /* 0x0001e2000c101b24 */
[----:B------:R-:W-:Y:S05]  /*1e00*/  BRA.DIV ~URZ, `(.L_x_162) ;  /* 0x00006bd27f007947 */ /* 0x000fea000b800000 */
[----:B------:R1:W2:Y:S02]  /*1e10*/  SHFL.BFLY PT, R0, R5, 0x10, 0x1f ;  /* 0x0e001f0005007f89 */ /* 0x0002a400000e0000 */
.L_x_308:
[----:B--2---:R-:W-:Y:S01]  /*1e20*/  FADD.FTZ R7, R5, R0 ;  /* 0x0000000005077221 */ /* 0x004fe20000010000 */
[----:B------:R-:W-:Y:S05]  /*1e30*/  BRA.DIV ~URZ, `(.L_x_163) ;  /* 0x00006c227f007947 */ /* 0x000fea000b800000 */
[----:B------:R-:W2:Y:S02]  /*1e40*/  SHFL.BFLY PT, R0, R7, 0x8, 0x1f ;  /* 0x0d001f0007007f89 */ /* 0x000ea400000e0000 */
[----:B--2---:R-:W-:-:S05]  /*1e50*/  FADD.FTZ R0, R7, R0 ;  /* 0x0000000007007221 */ /* 0x004fca0000010000 */
[----:B0-----:R-:W0:Y:S02]  /*1e60*/  SHFL.BFLY PT, R3, R0, 0x4, 0x1f ;  /* 0x0c801f0000037f89 */ /* 0x001e2400000e0000 */
[----:B0-----:R-:W-:-:S05]  /*1e70*/  FADD.FTZ R3, R0, R3 ;  /* 0x0000000300037221 */ /* 0x001fca0000010000 */
[----:B------:R-:W0:Y:S02]  /*1e80*/  SHFL.BFLY PT, R2, R3, 0x2, 0x1f ;  /* 0x0c401f0003027f89 */ /* 0x000e2400000e0000 */
[----:B0-----:R-:W-:-:S05]  /*1e90*/  FADD.FTZ R2, R3, R2 ;  /* 0x0000000203027221 */ /* 0x001fca0000010000 */
[----:B-1----:R0:W1:Y:S02]  /*1ea0*/  SHFL.BFLY PT, R5, R2, 0x1, 0x1f ;  /* 0x0c201f0002057f89 */ /* 0x00206400000e0000 */
.L_x_309:
[----:B-1----:R-:W-:Y:S02]  /*1eb0*/  FADD.FTZ R0, R5, R2 ;  /* 0x0000000205007221 */ /* 0x002fe40000010000 */
.L_x_161:
[----:B------:R-:W-:Y:S05]  /*1ec0*/  BSYNC B0 ;  /* 0x0000000000007941 */ /* 0x000fea0003800000 */
.L_x_160:
[----:B------:R-:W-:Y:S01]  /*1ed0*/  ISETP.NE.AND P0, PT, R17, RZ, PT ;  /* 0x000000ff1100720c */ /* 0x000fe20003f05270 */
[----:B0-----:R-:W-:Y:S01]  /*1ee0*/  IMAD.MOV.U32 R2, RZ, RZ, -0x800001 ;  /* 0xff7fffffff027424 */ /* 0x001fe200078e00ff */
[----:B------:R-:W-:-:S04]  /*1ef0*/  IADD3 R3, R22, -c[0x0][0x1d4], RZ ;  /* 0x8000750016037a10 */ /* 0x000fc80007ffe0ff */
[----:B------:R-:W-:-:S07]  /*1f00*/  IMNMX R3, RZ, R3, !PT ;  /* 0x00000003ff037217 */ /* 0x000fce0007800200 */
[----:B------:R-:W-:Y:S05]  /*1f10*/  @P0 BRA `(.L_x_164) ;  /* 0x000000e000000947 */ /* 0x000fea0003800000 */
[----:B------:R-:W-:Y:S01]  /*1f20*/  ISETP.NE.U32.AND P0, PT, RZ, c[0x0][0x218], PT ;  /* 0x00008600ff007a0c */ /* 0x000fe20003f05070 */
[----:B------:R-:W-:Y:S02]  /*1f30*/  IMAD.IADD R9, R16, 0x1, -R3 ;  /* 0x0000000110097824 */ /* 0x000fe400078e0a03 */
        /* <DEDUP_REMOVED lines=11> */
.L_x_165:
[----:B------:R0:W-:Y:S02]  /*1ff0*/  STS [R9.X4+0x220], R2 ;  /* 0x0002200209007388 */ /* 0x0001e40000004800 */
.L_x_164:
[----:B------:R-:W-:Y:S01]  /*2000*/  WARPSYNC 0xffffffff ;  /* 0xffffffff00007948 */ /* 0x000fe20003800000 */
[----:B------:R-:W-:Y:S01]  /*2010*/  BAR.SYNC.DEFER_BLOCKING 0x0 ;  /* 0x0000000000007b1d */ /* 0x000fe20000010000 */
[--C-:B------:R-:W-:Y:S01]  /*2020*/  IADD3 R0, R16, 0xf, -R3.reuse ;  /* 0x0000000f10007810 */ /* 0x100fe20007ffe803 */
[----:B------:R-:W-:-:S03]  /*2030*/  IMAD.IADD R117, R26, 0x1, R3 ;  /* 0x000000011a757824 */ /* 0x000fc600078e0203 */
[----:B------:R-:W-:Y:S01]  /*2040*/  SHF.R.S32.HI R47, RZ, 0x1f, R0 ;  /* 0x0000001fff2f7819 */ /* 0x000fe20000011400 */
[----:B------:R-:W-:Y:S02]  /*2050*/  ULDC UR4, c[0x0][0x1ec] ;  /* 0x00007b0000047ab9 */ /* 0x000fe40000000800 */
[----:B------:R-:W-:Y:S01]  /*2060*/  UISETP.NE.AND UP0, UPT, URZ, UR4, UPT ;  /* 0x000000043f00728c */ /* 0x000fe2000bf05270 */
[----:B------:R-:W-:-:S04]  /*2070*/  LEA.HI R47, R47, R0, RZ, 0x4 ;  /* 0x000000002f2f7211 */ /* 0x000fc800078f20ff */
[----:B------:R-:W-:Y:S02]  /*2080*/  LOP3.LUT R0, R47, 0xfffffff0, RZ, 0xc0, !PT ;  /* 0xfffffff02f007812 */ /* 0x000fe400078ec0ff */
[----:B------:R-:W-:-:S03]  /*2090*/  PLOP3.LUT P2, PT, PT, PT, UP0, 0x80, 0x0 ;  /* 0x000000000000781c */ /* 0x000fc60003f4f008 */
[----:B------:R-:W-:Y:S02]  /*20a0*/  IMAD.IADD R26, R0, 0x1, R3 ;  /* 0x00000001001a7824 */ /* 0x000fe400078e0203 */
[----:B------:R-:W-:-:S03]  /*20b0*/  IMAD R0, R46, c[0x0][0x1d0], R25 ;  /* 0x000074002e007a24 */ /* 0x000fc600078e0219 */
[----:B------:R-:W-:Y:S01]  /*20c0*/  ISETP.GE.AND P0, PT, R117, R26, PT ;  /* 0x0000001a7500720c */ /* 0x000fe20003f06270 */
[----:B------:R3:W4:Y:S04]  /*20d0*/  LDS.64 R4, [R78.X8+0x20] ;  /* 0x000020004e047984 */ /* 0x0007280000008a00 */
[----:B------:R3:W0:Y:S04]  /*20e0*/  LDS.64 R6, [R78.X8+0x30] ;  /* 0x000030004e067984 */ /* 0x0006280000008a00 */
[----:B0-----:R3:W0:Y:S04]  /*20f0*/  LDS.64 R8, [R78.X8+0x40] ;  /* 0x000040004e087984 */ /* 0x0016280000008a00 */
[----:B------:R3:W2:Y:S04]  /*2100*/  LDS.64 R10, [R78.X8+0x50] ;  /* 0x000050004e0a7984 */ /* 0x0006a80000008a00 */
[----:B------:R3:W1:Y:S04]  /*2110*/  LDS.64 R12, [R78.X8+0x60] ;  /* 0x000060004e0c7984 */ /* 0x0006680000008a00 */
[----:B------:R3:W0:Y:S04]  /*2120*/  LDS.64 R14, [R78.X8+0x70] ;  /* 0x000070004e0e7984 */ /* 0x0006280000008a00 */
[----:B------:R3:W0:Y:S04]  /*2130*/  LDS.64 R20, [R78.X8+0x80] ;  /* 0x000080004e147984 */ /* 0x0006280000008a00 */
[----:B--2---:R3:W2:Y:S04]  /*2140*/  LDS.64 R28, [R78.X8+0x90] ;  /* 0x000090004e1c7984 */ /* 0x0046a80000008a00 */
[----:B------:R3:W0:Y:S04]  /*2150*/  LDS.64 R30, [R78.X8+0xa0] ;  /* 0x0000a0004e1e7984 */ /* 0x0006280000008a00 */
[----:B-1----:R3:W1:Y:S04]  /*2160*/  LDS.64 R32, [R78.X8+0xb0] ;  /* 0x0000b0004e207984 */ /* 0x0026680000008a00 */
[----:B------:R3:W0:Y:S04]  /*2170*/  LDS.64 R34, [R78.X8+0xc0] ;  /* 0x0000c0004e227984 */ /* 0x0006280000008a00 */
[----:B------:R3:W0:Y:S04]  /*2180*/  LDS.64 R36, [R78.X8+0xd0] ;  /* 0x0000d0004e247984 */ /* 0x0006280000008a00 */
[----:B------:R3:W0:Y:S04]  /*2190*/  LDS.64 R38, [R78.X8+0xe0] ;  /* 0x0000e0004e267984 */ /* 0x0006280000008a00 */
[----:B------:R3:W0:Y:S04]  /*21a0*/  LDS.64 R40, [R78.X8+0xf0] ;  /* 0x0000f0004e287984 */ /* 0x0006280000008a00 */
[----:B------:R3:W0:Y:S04]  /*21b0*/  LDS.64 R42, [R78.X8+0x100] ;  /* 0x000100004e2a7984 */ /* 0x0006280000008a00 */
[----:B------:R3:W0:Y:S01]  /*21c0*/  LDS.64 R44, [R78.X8+0x110] ;  /* 0x000110004e2c7984 */ /* 0x0006220000008a00 */
[----:B------:R-:W-:Y:S05]  /*21d0*/  @P2 BRA `(.L_x_166) ;  /* 0x0000010000002947 */ /* 0x000fea0003800000 */
[----:B----4-:R4:W3:Y:S04]  /*21e0*/  LDS.64 R46, [R78.X8+0x120] ;  /* 0x000120004e2e7984 */ /* 0x0108e80000008a00 */
[----:B------:R4:W2:Y:S04]  /*21f0*/  LDS.64 R48, [R78.X8+0x130] ;  /* 0x000130004e307984 */ /* 0x0008a80000008a00 */
[----:B------:R4:W1:Y:S04]  /*2200*/  LDS.64 R50, [R78.X8+0x140] ;  /* 0x000140004e327984 */ /* 0x0008680000008a00 */
[----:B------:R4:W0:Y:S04]  /*2210*/  LDS.64 R52, [R78.X8+0x150] ;  /* 0x000150004e347984 */ /* 0x0008280000008a00 */
        /* <DEDUP_REMOVED lines=11> */
[----:B------:R4:W0:Y:S02]  /*22d0*/  LDS.64 R76, [R78.X8+0x210] ;  /* 0x000210004e4c7984 */ /* 0x0008240000008a00 */
.L_x_166:
[----:B-1234-:R-:W-:Y:S01]  /*22e0*/  BSSY B0, `(.L_x_167) ;  /* 0x00002b0000007945 */ /* 0x01efe20003800000 */
[----:B------:R-:W-:Y:S01]  /*22f0*/  IMAD R0, R0, 0x70, RZ ;  /* 0x0000007000007824 */ /* 0x000fe200078e02ff */
[----:B------:R-:W-:Y:S05]  /*2300*/  @P0 BRA `(.L_x_168) ;  /* 0x00002ad000000947 */ /* 0x000fea0003800000 */
[----:B------:R-:W-:Y:S02]  /*2310*/  IMAD R78, R18, c[0x0][0x1d8], R25 ;  /* 0x00007600124e7a24 */ /* 0x000fe400078e0219 */
[----:B------:R-:W-:-:S02]  /*2320*/  IMAD R116, R116, c[0x0][0x1d4], R79 ;  /* 0x0000750074747a24 */ /* 0x000fc400078e024f */
[--C-:B------:R-:W-:Y:S02]  /*2330*/  IMAD R78, R78, 0x70, R79.reuse ;  /* 0x000000704e4e7824 */ /* 0x100fe400078e024f */
[----:B------:R-:W-:Y:S01]  /*2340*/  IMAD.MOV.U32 R120, RZ, RZ, c[0x0][0x1e8] ;  /* 0x00007a00ff787624 */ /* 0x000fe200078e00ff */
[----:B------:R-:W-:Y:S01]  /*2350*/  SHF.R.S32.HI R121, RZ, 0x1f, R116 ;  /* 0x0000001fff797819 */ /* 0x000fe20000011474 */
[----:B------:R-:W-:Y:S01]  /*2360*/  IMAD R118, R0, c[0x0][0x1d4], R79 ;  /* 0x0000750000767a24 */ /* 0x000fe200078e024f */
[----:B------:R-:W-:Y:S01]  /*2370*/  IADD3 R123, R78, 0x8, RZ ;  /* 0x000000084e7b7810 */ /* 0x000fe20007ffe0ff */
[----:B------:R-:W-:Y:S01]  /*2380*/  IMAD.MOV.U32 R119, RZ, RZ, 0x70 ;  /* 0x00000070ff777424 */ /* 0x000fe200078e00ff */
[----:B------:R-:W-:Y:S01]  /*2390*/  IADD3 R120, R120, c[0x0][0x210], RZ ;  /* 0x0000840078787a10 */ /* 0x000fe20007ffe0ff */
[----:B------:R-:W-:Y:S01]  /*23a0*/  IMAD.MOV.U32 R79, RZ, RZ, 0x2 ;  /* 0x00000002ff4f7424 */ /* 0x000fe200078e00ff */
[----:B------:R-:W-:Y:S01]  /*23b0*/  SHF.R.S32.HI R122, RZ, 0x1f, R118 ;  /* 0x0000001fff7a7819 */ /* 0x000fe20000011476 */
[----:B------:R-:W-:-:S02]  /*23c0*/  IMAD R119, R119, c[0x0][0x1d4], RZ ;  /* 0x0000750077777a24 */ /* 0x000fc400078e02ff */
[----:B------:R-:W-:-:S04]  /*23d0*/  IMAD.WIDE R78, R78, R79, c[0x0][0x230] ;  /* 0x00008c004e4e7625 */ /* 0x000fc800078e024f */
.L_x_236:
[----:B------:R-:W-:Y:S01]  /*23e0*/  ISETP.NE.U32.AND P0, PT, RZ, c[0x0][0x200], PT ;  /* 0x00008000ff007a0c */ /* 0x000fe20003f05070 */
[----:B------:R-:W-:-:S03]  /*23f0*/  IMAD R125, R19, c[0x0][0x1d4], RZ ;  /* 0x00007500137d7a24 */ /* 0x000fc600078e02ff */
[----:B------:R-:W-:-:S13]  /*2400*/  ISETP.NE.AND.EX P0, PT, RZ, c[0x0][0x204], PT, P0 ;  /* 0x00008100ff007a0c */ /* 0x000fda0003f05300 */
[----:B------:R-:W-:Y:S02]  /*2410*/  @P0 SHF.R.S32.HI R113, RZ, 0x1f, R117 ;  /* 0x0000001fff710819 */ /* 0x000fe40000011475 */
[--C-:B------:R-:W-:Y:S02]  /*2420*/  @P0 SHF.R.S32.HI R114, RZ, 0x1f, R125.reuse ;  /* 0x0000001fff720819 */ /* 0x100fe4000001147d */
[----:B------:R-:W-:-:S04]  /*2430*/  @P0 IADD3 R112, P1, P3, R117, c[0x0][0x200], R125 ;  /* 0x0000800075700a10 */ /* 0x000fc80007b3e07d */
[----:B------:R-:W-:-:S06]  /*2440*/  @P0 IADD3.X R113, R113, c[0x0][0x204], R114, P1, P3 ;  /* 0x0000810071710a10 */ /* 0x000fcc0000fe6472 */
[----:B------:R1:W2:Y:S01]  /*2450*/  @P0 LDG.E.U8 R113, [R112.64] ;  /* 0x0000002470710981 */ /* 0x0002a2000c1e1100 */
[----:B------:R-:W-:Y:S01]  /*2460*/  IABS R127, c[0x0][0x1d4] ;  /* 0x00007500007f7a13 */ /* 0x000fe20000000000 */
[----:B------:R-:W-:Y:S01]  /*2470*/  BSSY B1, `(.L_x_169) ;  /* 0x000003c000017945 */ /* 0x000fe20003800000 */
[----:B------:R-:W-:Y:S02]  /*2480*/  ISETP.GE.AND P3, PT, R117, RZ, PT ;  /* 0x000000ff7500720c */ /* 0x000fe40003f66270 */
[----:B------:R-:W3:Y:S01]  /*2490*/  I2F.RP R128, R127 ;  /* 0x0000007f00807306 */ /* 0x000ee20000209400 */
[----:B------:R-:W-:-:S07]  /*24a0*/  ISETP.NE.AND P4, PT, RZ, c[0x0][0x1d4], PT ;  /* 0x00007500ff007a0c */ /* 0x000fce0003f85270 */
[----:B---3--:R-:W3:Y:S02]  /*24b0*/  MUFU.RCP R128, R128 ;  /* 0x0000008000807308 */ /* 0x008ee40000001000 */
[----:B---3--:R-:W-:-:S06]  /*24c0*/  IADD3 R114, R128, 0xffffffe, RZ ;  /* 0x0ffffffe80727810 */ /* 0x008fcc0007ffe0ff */
[----:B------:R3:W4:Y:S02]  /*24d0*/  F2I.FTZ.U32.TRUNC.NTZ R115, R114 ;  /* 0x0000007200737305 */ /* 0x000724000021f000 */
[----:B---3--:R-:W-:Y:S02]  /*24e0*/  IMAD.MOV.U32 R114, RZ, RZ, RZ ;  /* 0x000000ffff727224 */ /* 0x008fe400078e00ff */
[----:B----4-:R-:W-:-:S04]  /*24f0*/  IMAD.MOV R124, RZ, RZ, -R115 ;  /* 0x000000ffff7c7224 */ /* 0x010fc800078e0a73 */
[----:B------:R-:W-:Y:S01]  /*2500*/  IMAD R129, R124, R127, RZ ;  /* 0x0000007f7c817224 */ /* 0x000fe200078e02ff */
[----:B------:R-:W-:-:S03]  /*2510*/  IABS R124, R117 ;  /* 0x00000075007c7213 */ /* 0x000fc60000000000 */
[----:B------:R-:W-:-:S06]  /*2520*/  IMAD.HI.U32 R129, R115, R129, R114 ;  /* 0x0000008173817227 */ /* 0x000fcc00078e0072 */
[----:B-1----:R-:W-:-:S04]  /*2530*/  IMAD.HI.U32 R112, R129, R124, RZ ;  /* 0x0000007c81707227 */ /* 0x002fc800078e00ff */
[----:B------:R-:W-:-:S04]  /*2540*/  IMAD.MOV R115, RZ, RZ, -R112 ;  /* 0x000000ffff737224 */ /* 0x000fc800078e0a70 */
[----:B------:R-:W-:-:S05]  /*2550*/  IMAD R124, R127, R115, R124 ;  /* 0x000000737f7c7224 */ /* 0x000fca00078e027c */
[----:B------:R-:W-:-:S13]  /*2560*/  ISETP.GT.U32.AND P1, PT, R127, R124, PT ;  /* 0x0000007c7f00720c */ /* 0x000fda0003f24070 */
[----:B------:R-:W-:-:S05]  /*2570*/  @!P1 IMAD.IADD R124, R124, 0x1, -R127 ;  /* 0x000000017c7c9824 */ /* 0x000fca00078e0a7f */
[----:B------:R-:W-:-:S13]  /*2580*/  ISETP.GT.U32.AND P1, PT, R127, R124, PT ;  /* 0x0000007c7f00720c */ /* 0x000fda0003f24070 */
[----:B------:R-:W-:-:S04]  /*2590*/  @!P1 IMAD.IADD R124, R124, 0x1, -R127 ;  /* 0x000000017c7c9824 */ /* 0x000fc800078e0a7f */
[----:B------:R-:W-:Y:S01]  /*25a0*/  @!P3 IMAD.MOV R124, RZ, RZ, -R124 ;  /* 0x000000ffff7cb224 */ /* 0x000fe200078e0a7c */
[----:B------:R-:W-:-:S04]  /*25b0*/  @!P4 LOP3.LUT R124, RZ, c[0x0][0x1d4], RZ, 0x33, !PT ;  /* 0x00007500ff7cca12 */ /* 0x000fc800078e33ff */
[----:B------:R-:W-:Y:S02]  /*25c0*/  SHF.R.S32.HI R112, RZ, 0x1f, R124 ;  /* 0x0000001fff707819 */ /* 0x000fe4000001147c */
[----:B------:R-:W-:-:S04]  /*25d0*/  IADD3 R114, P1, R124, R125, RZ ;  /* 0x0000007d7c727210 */ /* 0x000fc80007f3e0ff */
[----:B------:R-:W-:Y:S02]  /*25e0*/  LEA.HI.X.SX32 R125, R125, R112, 0x1, P1 ;  /* 0x000000707d7d7211 */ /* 0x000fe400008f0eff */
[----:B------:R-:W-:Y:S02]  /*25f0*/  ISETP.GE.AND P1, PT, R117, R16, PT ;  /* 0x000000107500720c */ /* 0x000fe40003f26270 */
[C---:B------:R-:W-:Y:S02]  /*2600*/  LEA R112, P3, R114.reuse, c[0x0][0x1a8], 0x2 ;  /* 0x00006a0072707a11 */ /* 0x040fe400078610ff */
[----:B--2---:R-:W-:Y:S02]  /*2610*/  ISETP.NE.AND P0, PT, R113, RZ, P0 ;  /* 0x000000ff7100720c */ /* 0x004fe40000705270 */
[----:B------:R-:W-:-:S07]  /*2620*/  LEA.HI.X R113, R114, c[0x0][0x1ac], R125, 0x2, P3 ;  /* 0x00006b0072717a11 */ /* 0x000fce00018f147d */
[----:B------:R-:W-:Y:S05]  /*2630*/  @P1 BRA `(.L_x_170) ;  /* 0x000001f000001947 */ /* 0x000fea0003800000 */
[----:B------:R-:W-:Y:S01]  /*2640*/  IMAD.SHL.U32 R130, R124, 0x8, RZ ;  /* 0x000000087c827824 */ /* 0x000fe200078e00ff */
[----:B------:R-:W-:Y:S01]  /*2650*/  BSSY B2, `(.L_x_171) ;  /* 0x000000d000027945 */ /* 0x000fe20003800000 */
[----:B------:R-:W-:-:S03]  /*2660*/  CS2R R108, SRZ ;  /* 0x00000000006c7805 */ /* 0x000fc6000001ff00 */
[----:B------:R-:W-:-:S13]  /*2670*/  ISETP.GE.AND P2, PT, R130, R119, PT ;  /* 0x000000778200720c */ /* 0x000fda0003f46270 */
[----:B------:R-:W-:Y:S05]  /*2680*/  @P2 BRA `(.L_x_172) ;  /* 0x0000009000002947 */ /* 0x000fea0003800000 */
[----:B------:R-:W2:Y:S02]  /*2690*/  LDG.E R108, [R112.64] ;  /* 0x00000024706c7981 */ /* 0x000ea4000c1e1900 */
[----:B--2---:R-:W-:-:S04]  /*26a0*/  IMAD R108, R108, c[0x0][0x1d8], RZ ;  /* 0x000076006c6c7a24 */ /* 0x004fc800078e02ff */
[----:B------:R-:W-:-:S04]  /*26b0*/  IMAD R108, R108, 0x70, RZ ;  /* 0x000000706c6c7824 */ /* 0x000fc800078e02ff */
[----:B------:R-:W-:-:S05]  /*26c0*/  IMAD R109, R108, c[0x0][0x1d4], R130 ;  /* 0x000075006c6d7a24 */ /* 0x000fca00078e0282 */
[----:B------:R-:W-:-:S04]  /*26d0*/  IADD3 R114, P2, R118, R109, RZ ;  /* 0x0000006d76727210 */ /* 0x000fc80007f5e0ff */
[----:B------:R-:W-:Y:S02]  /*26e0*/  LEA.HI.X.SX32 R109, R109, R122, 0x1, P2 ;  /* 0x0000007a6d6d7211 */ /* 0x000fe400010f0eff */
[----:B------:R-:W-:-:S04]  /*26f0*/  LEA R108, P2, R114, c[0x0][0x198], 0x1 ;  /* 0x00006600726c7a11 */ /* 0x000fc800078408ff */
[----:B------:R-:W-:-:S06]  /*2700*/  LEA.HI.X R109, R114, c[0x0][0x19c], R109, 0x1, P2 ;  /* 0x00006700726d7a11 */ /* 0x000fcc00010f0c6d */
[----:B------:R-:W5:Y:S03]  /*2710*/  LDG.E.64 R108, [R108.64] ;  /* 0x000000246c6c7981 */ /* 0x000f66000c1e1b00 */
.L_x_172:
[----:B------:R-:W-:Y:S05]  /*2720*/  BSYNC B2 ;  /* 0x0000000000027941 */ /* 0x000fea0003800000 */
.L_x_171:
[----:B------:R-:W-:Y:S02]  /*2730*/  ULDC UR4, c[0x0][0x1ec] ;  /* 0x00007b0000047ab9 */ /* 0x000fe40000000800 */
[----:B------:R-:W-:-:S06]  /*2740*/  UISETP.NE.AND UP0, UPT, URZ, UR4, UPT ;  /* 0x000000043f00728c */ /* 0x000fcc000bf05270 */
[----:B------:R-:W-:-:S13]  /*2750*/  PLOP3.LUT P2, PT, PT, PT, UP0, 0x80, 0x0 ;  /* 0x000000000000781c */ /* 0x000fda0003f4f008 */
[----:B------:R-:W-:Y:S05]  /*2760*/  @P2 BRA `(.L_x_170) ;  /* 0x000000c000002947 */ /* 0x000fea0003800000 */
[----:B------:R-:W-:-:S13]  /*2770*/  ISETP.NE.AND P5, PT, R126, RZ, PT ;  /* 0x000000ff7e00720c */ /* 0x000fda0003fa5270 */
[----:B------:R-:W2:Y:S01]  /*2780*/  @P5 LDG.E.64 R128, [R78.64] ;  /* 0x000000244e805981 */ /* 0x000ea2000c1e1b00 */
[----:B------:R-:W-:Y:S01]  /*2790*/  ISETP.GE.AND P3, PT, R130, R119, PT ;  /* 0x000000778200720c */ /* 0x000fe20003f66270 */
[----:B-----5:R-:W-:Y:S01]  /*27a0*/  HFMA2.MMA R108, R108, 1, 1, R46 ;  /* 0x3c003c006c6c7835 */ /* 0x020fe2000000002e */
[----:B------:R-:W-:-:S11]  /*27b0*/  HADD2 R109, R109, R47 ;  /* 0x0000002f6d6d7230 */ /* 0x000fd60000000000 */
[----:B------:R-:W-:-:S04]  /*27c0*/  @!P3 IADD3 R115, P4, R116, R130, RZ ;  /* 0x000000827473b210 */ /* 0x000fc80007f9e0ff */
[----:B------:R-:W-:Y:S02]  /*27d0*/  @!P3 LEA.HI.X.SX32 R130, R130, R121, 0x1, P4 ;  /* 0x000000798282b211 */ /* 0x000fe400020f0eff */
[----:B------:R-:W-:-:S04]  /*27e0*/  @!P3 LEA R114, P4, R115, c[0x0][0x198], 0x1 ;  /* 0x000066007372ba11 */ /* 0x000fc800078808ff */
[----:B------:R-:W-:Y:S01]  /*27f0*/  @!P3 LEA.HI.X R115, R115, c[0x0][0x19c], R130, 0x1, P4 ;  /* 0x000067007373ba11 */ /* 0x000fe200020f0c82 */
[----:B--2---:R-:W-:Y:S01]  /*2800*/  @P5 HFMA2.MMA R109, R109, R129, -RZ ;  /* 0x000000816d6d5235 */ /* 0x004fe200001000ff */
[----:B------:R-:W-:-:S06]  /*2810*/  @P5 HMUL2 R108, R108, R128 ;  /* 0x000000806c6c5232 */ /* 0x000fcc0000000000 */
[----:B------:R1:W-:Y:S04]  /*2820*/  @!P3 STG.E.64 [R114.64], R108 ;  /* 0x0000006c7200b986 */ /* 0x0003e8000c101b24 */
.L_x_170:
[----:B------:R-:W-:Y:S05]  /*2830*/  BSYNC B1 ;  /* 0x0000000000017941 */ /* 0x000fea0003800000 */
.L_x_169:
[----:B-1----:R-:W-:Y:S01]  /*2840*/  IMAD.MOV.U32 R114, RZ, RZ, 0x2 ;  /* 0x00000002ff727424 */ /* 0x002fe200078e00ff */
[----:B------:R-:W-:Y:S03]  /*2850*/  BSSY B1, `(.L_x_173) ;  /* 0x0000022000017945 */ /* 0x000fe60003800000 */
[----:B------:R-:W-:Y:S01]  /*2860*/  IMAD.WIDE R114, R123, R114, c[0x0][0x230] ;  /* 0x00008c007b727625 */ /* 0x000fe200078e0272 */
[----:B------:R-:W-:Y:S05]  /*2870*/  @P1 BRA `(.L_x_174) ;  /* 0x000001f000001947 */ /* 0x000fea0003800000 */
[----:B------:R-:W-:Y:S01]  /*2880*/  IADD3 R110, R124, c[0x0][0x1d4], RZ ;  /* 0x000075007c6e7a10 */ /* 0x000fe20007ffe0ff */
[----:B------:R-:W-:Y:S04]  /*2890*/  BSSY B2, `(.L_x_175) ;  /* 0x000000e000027945 */ /* 0x000fe80003800000 */
[----:B------:R-:W-:-:S02]  /*28a0*/  IMAD.SHL.U32 R128, R110, 0x8, RZ ;  /* 0x000000086e807824 */ /* 0x000fc400078e00ff */
        /* <DEDUP_REMOVED lines=12> */
.L_x_176:
[----:B------:R-:W-:Y:S05]  /*2970*/  BSYNC B2 ;  /* 0x0000000000027941 */ /* 0x000fea0003800000 */
.L_x_175:
[----:B------:R-:W-:Y:S02]  /*2980*/  ULDC UR4, c[0x0][0x1ec] ;  /* 0x00007b0000047ab9 */ /* 0x000fe40000000800 */
[----:B------:R-:W-:-:S06]  /*2990*/  UISETP.NE.AND UP0, UPT, URZ, UR4, UPT ;  /* 0x000000043f00728c */ /* 0x000fcc000bf05270 */
[----:B------:R-:W-:-:S13]  /*29a0*/  PLOP3.LUT P2, PT, PT, PT, UP0, 0x80, 0x0 ;  /* 0x000000000000781c */ /* 0x000fda0003f4f008 */
[----:B------:R-:W-:Y:S05]  /*29b0*/  @P2 BRA `(.L_x_174) ;  /* 0x000000b000002947 */ /* 0x000fea0003800000 */
[----:B------:R-:W-:-:S13]  /*29c0*/  ISETP.NE.AND P5, PT, R126, RZ, PT ;  /* 0x000000ff7e00720c */ /* 0x000fda0003fa5270 */
[----:B------:R-:W2:Y:S01]  /*29d0*/  @P5 LDG.E.64 R130, [R114.64] ;  /* 0x0000002472825981 */ /* 0x000ea2000c1e1b00 */
[----:B------:R-:W-:Y:S01]  /*29e0*/  @!P3 IADD3 R125, P4, R116, R128, RZ ;  /* 0x00000080747db210 */ /* 0x000fe20007f9e0ff */
[----:B-----5:R-:W-:Y:S01]  /*29f0*/  HFMA2.MMA R111, R111, 1, 1, R49 ;  /* 0x3c003c006f6f7835 */ /* 0x020fe20000000031 */
[----:B------:R-:W-:Y:S02]  /*2a00*/  HADD2 R110, R110, R48 ;  /* 0x000000306e6e7230 */ /* 0x000fe40000000000 */
[----:B------:R-:W-:Y:S02]  /*2a10*/  @!P3 LEA.HI.X.SX32 R132, R128, R121, 0x1, P4 ;  /* 0x000000798084b211 */ /* 0x000fe400020f0eff */
[----:B------:R-:W-:-:S04]  /*2a20*/  @!P3 LEA R128, P4, R125, c[0x0][0x198], 0x1 ;  /* 0x000066007d80ba11 */ /* 0x000fc800078808ff */
[----:B------:R-:W-:Y:S01]  /*2a30*/  @!P3 LEA.HI.X R129, R125, c[0x0][0x19c], R132, 0x1, P4 ;  /* 0x000067007d81ba11 */ /* 0x000fe200020f0c84 */
[----:B--2---:R-:W-:Y:S01]  /*2a40*/  @P5 HFMA2.MMA R111, R111, R131, -RZ ;  /* 0x000000836f6f5235 */ /* 0x004fe200001000ff */
[----:B------:R-:W-:-:S06]  /*2a50*/  @P5 HMUL2 R110, R110, R130 ;  /* 0x000000826e6e5232 */ /* 0x000fcc0000000000 */
[----:B------:R1:W-:Y:S04]  /*2a60*/  @!P3 STG.E.64 [R128.64], R110 ;  /* 0x0000006e8000b986 */ /* 0x0003e8000c101b24 */
.L_x_174:
[----:B------:R-:W-:Y:S05]  /*2a70*/  BSYNC B1 ;  /* 0x0000000000017941 */ /* 0x000fea0003800000 */
.L_x_173:
[----:B------:R-:W-:Y:S01]  /*2a80*/  BSSY B1, `(.L_x_177) ;  /* 0x0000022000017945 */ /* 0x000fe20003800000 */
[----:B------:R-:W-:Y:S05]  /*2a90*/  @P1 BRA `(.L_x_178) ;  /* 0x0000020000001947 */ /* 0x000fea0003800000 */
[----:B------:R-:W-:Y:S01]  /*2aa0*/  IMAD.MOV.U32 R81, RZ, RZ, c[0x0][0x1d4] ;  /* 0x00007500ff517624 */ /* 0x000fe200078e00ff */
[----:B------:R-:W-:Y:S03]  /*2ab0*/  BSSY B2, `(.L_x_179) ;  /* 0x000000f000027945 */ /* 0x000fe60003800000 */
[----:B------:R-:W-:-:S04]  /*2ac0*/  IMAD R80, R81, 0x2, R124 ;  /* 0x0000000251507824 */ /* 0x000fc800078e027c */
[----:B-1----:R-:W-:Y:S02]  /*2ad0*/  IMAD.SHL.U32 R128, R80, 0x8, RZ ;  /* 0x0000000850807824 */ /* 0x002fe400078e00ff */
        /* <DEDUP_REMOVED lines=12> */
.L_x_180:
[----:B------:R-:W-:Y:S05]  /*2ba0*/  BSYNC B2 ;  /* 0x0000000000027941 */ /* 0x000fea0003800000 */
.L_x_179:
[----:B------:R-:W-:Y:S02]  /*2bb0*/  ULDC UR4, c[0x0][0x1ec] ;  /* 0x00007b0000047ab9 */ /* 0x000fe40000000800 */
[----:B------:R-:W-:-:S06]  /*2bc0*/  UISETP.NE.AND UP0, UPT, URZ, UR4, UPT ;  /* 0x000000043f00728c */ /* 0x000fcc000bf05270 */
[----:B------:R-:W-:-:S13]  /*2bd0*/  PLOP3.LUT P2, PT, PT, PT, UP0, 0x80, 0x0 ;  /* 0x000000000000781c */ /* 0x000fda0003f4f008 */
[----:B------:R-:W-:Y:S05]  /*2be0*/  @P2 BRA `(.L_x_178) ;  /* 0x000000b000002947 */ /* 0x000fea0003800000 */
[----:B------:R-:W-:-:S13]  /*2bf0*/  ISETP.NE.AND P5, PT, R126, RZ, PT ;  /* 0x000000ff7e00720c */ /* 0x000fda0003fa5270 */
[----:B------:R-:W2:Y:S01]  /*2c00*/  @P5 LDG.E.64 R130, [R114.64+0x10] ;  /* 0x0000102472825981 */ /* 0x000ea2000c1e1b00 */
        /* <DEDUP_REMOVED lines=9> */
.L_x_178:
[----:B------:R-:W-:Y:S05]  /*2ca0*/  BSYNC B1 ;  /* 0x0000000000017941 */ /* 0x000fea0003800000 */
.L_x_177:
[----:B------:R-:W-:Y:S01]  /*2cb0*/  BSSY B1, `(.L_x_181) ;  /* 0x0000023000017945 */ /* 0x000fe20003800000 */
[----:B------:R-:W-:Y:S05]  /*2cc0*/  @P1 BRA `(.L_x_182) ;  /* 0x0000021000001947 */ /* 0x000fea0003800000 */
[----:B------:R-:W-:Y:S01]  /*2cd0*/  IMAD.MOV.U32 R83, RZ, RZ, 0x3 ;  /* 0x00000003ff537424 */ /* 0x000fe200078e00ff */
[----:B------:R-:W-:Y:S03]  /*2ce0*/  BSSY B2, `(.L_x_183) ;  /* 0x000000f000027945 */ /* 0x000fe60003800000 */
[----:B------:R-:W-:-:S04]  /*2cf0*/  IMAD R83, R83, c[0x0][0x1d4], R124 ;  /* 0x0000750053537a24 */ /* 0x000fc800078e027c */
[----:B------:R-:W-:Y:S02]  /*2d00*/  IMAD.SHL.U32 R132, R83, 0x8, RZ ;  /* 0x0000000853847824 */ /* 0x000fe400078e00ff */
        /* <DEDUP_REMOVED lines=8> */
[----:B-1----:R-:W-:Y:S02]  /*2d90*/  LEA.HI.X.SX32 R128, R83, R122, 0x1, P2 ;  /* 0x0000007a53807211 */ /* 0x002fe400010f0eff */
[----:B------:R-:W-:-:S04]  /*2da0*/  LEA R82, P2, R125, c[0x0][0x198], 0x1 ;  /* 0x000066007d527a11 */ /* 0x000fc800078408ff */
[----:B------:R-:W-:-:S06]  /*2db0*/  LEA.HI.X R83, R125, c[0x0][0x19c], R128, 0x1, P2 ;  /* 0x000067007d537a11 */ /* 0x000fcc00010f0c80 */
[----:B------:R-:W5:Y:S03]  /*2dc0*/  LDG.E.64 R82, [R82.64] ;  /* 0x0000002452527981 */ /* 0x000f66000c1e1b00 */
.L_x_184:
[----:B------:R-:W-:Y:S05]  /*2dd0*/  BSYNC B2 ;  /* 0x0000000000027941 */ /* 0x000fea0003800000 */
.L_x_183:
[----:B------:R-:W-:Y:S02]  /*2de0*/  ULDC UR4, c[0x0][0x1ec] ;  /* 0x00007b0000047ab9 */ /* 0x000fe40000000800 */
[----:B------:R-:W-:-:S06]  /*2df0*/  UISETP.NE.AND UP0, UPT, URZ, UR4, UPT ;  /* 0x000000043f00728c */ /* 0x000fcc000bf05270 */
[----:B------:R-:W-:-:S13]  /*2e00*/  PLOP3.LUT P2, PT, PT, PT, UP0, 0x80, 0x0 ;  /* 0x000000000000781c */ /* 0x000fda0003f4f008 */
[----:B------:R-:W-:Y:S05]  /*2e10*/  @P2 BRA `(.L_x_182) ;  /* 0x000000c000002947 */ /* 0x000fea0003800000 */
[----:B------:R-:W-:-:S13]  /*2e20*/  ISETP.NE.AND P5, PT, R126, RZ, PT ;  /* 0x000000ff7e00720c */ /* 0x000fda0003fa5270 */
[----:B------:R-:W2:Y:S01]  /*2e30*/  @P5 LDG.E.64 R130, [R114.64+0x20] ;  /* 0x0000202472825981 */ /* 0x000ea2000c1e1b00 */
[----:B------:R-:W-:Y:S01]  /*2e40*/  ISETP.GE.AND P3, PT, R132, R119, PT ;  /* 0x000000778400720c */ /* 0x000fe20003f66270 */
[----:B0----5:R-:W-:Y:S01]  /*2e50*/  HFMA2.MMA R83, R83, 1, 1, R53 ;  /* 0x3c003c0053537835 */ /* 0x021fe20000000035 */
[----:B------:R-:W-:-:S11]  /*2e60*/  HADD2 R82, R82, R52 ;  /* 0x0000003452527230 */ /* 0x000fd60000000000 */
[----:B------:R-:W-:-:S04]  /*2e70*/  @!P3 IADD3 R125, P4, R116, R132, RZ ;  /* 0x00000084747db210 */ /* 0x000fc80007f9e0ff */
[----:B------:R-:W-:Y:S02]  /*2e80*/  @!P3 LEA.HI.X.SX32 R132, R132, R121, 0x1, P4 ;  /* 0x000000798484b211 */ /* 0x000fe400020f0eff */
[----:B-1----:R-:W-:-:S04]  /*2e90*/  @!P3 LEA R128, P4, R125, c[0x0][0x198], 0x1 ;  /* 0x000066007d80ba11 */ /* 0x002fc800078808ff */
[----:B------:R-:W-:Y:S01]  /*2ea0*/  @!P3 LEA.HI.X R129, R125, c[0x0][0x19c], R132, 0x1, P4 ;  /* 0x000067007d81ba11 */ /* 0x000fe200020f0c84 */
[----:B--2---:R-:W-:Y:S01]  /*2eb0*/  @P5 HFMA2.MMA R83, R83, R131, -RZ ;  /* 0x0000008353535235 */ /* 0x004fe200001000ff */
[----:B------:R-:W-:-:S06]  /*2ec0*/  @P5 HMUL2 R82, R82, R130 ;  /* 0x0000008252525232 */ /* 0x000fcc0000000000 */
[----:B------:R0:W-:Y:S04]  /*2ed0*/  @!P3 STG.E.64 [R128.64], R82 ;  /* 0x000000528000b986 */ /* 0x0001e8000c101b24 */
.L_x_182:
[----:B------:R-:W-:Y:S05]  /*2ee0*/  BSYNC B1 ;  /* 0x0000000000017941 */ /* 0x000fea0003800000 */
.L_x_181:
[----:B------:R-:W-:Y:S01]  /*2ef0*/  BSSY B1, `(.L_x_185) ;  /* 0x0000023000017945 */ /* 0x000fe20003800000 */
[----:B------:R-:W-:Y:S01]  /*2f00*/  IMAD.MOV.U32 R125, RZ, RZ, c[0x0][0x1d4] ;  /* 0x00007500ff7d7624 */ /* 0x000fe200078e00ff */
[----:B------:R-:W-:Y:S05]  /*2f10*/  @P1 BRA `(.L_x_186) ;  /* 0x0000020000001947 */ /* 0x000fea0003800000 */
[----:B------:R-:W-:Y:S01]  /*2f20*/  IMAD R84, R125, 0x4, R124 ;  /* 0x000000047d547824 */ /* 0x000fe200078e027c */
[----:B------:R-:W-:Y:S03]  /*2f30*/  BSSY B2, `(.L_x_187) ;  /* 0x000000e000027945 */ /* 0x000fe60003800000 */
        /* <DEDUP_REMOVED lines=9> */
[----:B01----:R-:W-:Y:S02]  /*2fd0*/  LEA.HI.X.SX32 R128, R85, R122, 0x1, P2 ;  /* 0x0000007a55807211 */ /* 0x003fe400010f0eff */
[----:B------:R-:W-:-:S04]  /*2fe0*/  LEA R84, P2, R127, c[0x0][0x198], 0x1 ;  /* 0x000066007f547a11 */ /* 0x000fc800078408ff */
[----:B------:R-:W-:-:S06]  /*2ff0*/  LEA.HI.X R85, R127, c[0x0][0x19c], R128, 0x1, P2 ;  /* 0x000067007f557a11 */ /* 0x000fcc00010f0c80 */
[----:B------:R-:W5:Y:S03]  /*3000*/  LDG.E.64 R84, [R84.64] ;  /* 0x0000002454547981 */ /* 0x000f66000c1e1b00 */
.L_x_188:
[----:B------:R-:W-:Y:S05]  /*3010*/  BSYNC B2 ;  /* 0x0000000000027941 */ /* 0x000fea0003800000 */
.L_x_187:
        /* <DEDUP_REMOVED lines=16> */
.L_x_186:
[----:B------:R-:W-:Y:S05]  /*3120*/  BSYNC B1 ;  /* 0x0000000000017941 */ /* 0x000fea0003800000 */
.L_x_185:
[----:B------:R-:W-:Y:S01]  /*3130*/  BSSY B1, `(.L_x_189) ;  /* 0x0000022000017945 */ /* 0x000fe20003800000 */
        /* <DEDUP_REMOVED lines=16> */
.L_x_192:
[----:B------:R-:W-:Y:S05]  /*3240*/  BSYNC B2 ;  /* 0x0000000000027941 */ /* 0x000fea0003800000 */
.L_x_191:
        /* <DEDUP_REMOVED lines=16> */
.L_x_190:
[----:B------:R-:W-:Y:S05]  /*3350*/  BSYNC B1 ;  /* 0x0000000000017941 */ /* 0x000fea0003800000 */
.L_x_189:
        /* <DEDUP_REMOVED lines=17> */
.L_x_196:
[----:B------:R-:W-:Y:S05]  /*3470*/  BSYNC B2 ;  /* 0x0000000000027941 */ /* 0x000fea0003800000 */
.L_x_195:
        /* <DEDUP_REMOVED lines=16> */
.L_x_194:
[----:B------:R-:W-:Y:S05]  /*3580*/  BSYNC B1 ;  /* 0x0000000000017941 */ /* 0x000fea0003800000 */
.L_x_193:
        /* <DEDUP_REMOVED lines=17> */
.L_x_200:
[----:B------:R-:W-:Y:S05]  /*36a0*/  BSYNC B2 ;  /* 0x0000000000027941 */ /* 0x000fea0003800000 */
.L_x_199:
        /* <DEDUP_REMOVED lines=16> */
.L_x_198:
[----:B------:R-:W-:Y:S05]  /*37b0*/  BSYNC B1 ;  /* 0x0000000000017941 */ /* 0x000fea0003800000 */
.L_x_197:
        /* <DEDUP_REMOVED lines=17> */
.L_x_204:
[----:B------:R-:W-:Y:S05]  /*38d0*/  BSYNC B2 ;  /* 0x0000000000027941 */ /* 0x000fea0003800000 */
.L_x_203:
        /* <DEDUP_REMOVED lines=16> */
.L_x_202:
[----:B------:R-:W-:Y:S05]  /*39e0*/  BSYNC B1 ;  /* 0x0000000000017941 */ /* 0x000fea0003800000 */
.L_x_201:
        /* <DEDUP_REMOVED lines=17> */
.L_x_208:
[----:B------:R-:W-:Y:S05]  /*3b00*/  BSYNC B2 ;  /* 0x0000000000027941 */ /* 0x000fea0003800000 */
.L_x_207:
        /* <DEDUP_REMOVED lines=16> */
.L_x_206:
[----:B------:R-:W-:Y:S05]  /*3c10*/  BSYNC B1 ;  /* 0x0000000000017941 */ /* 0x000fea0003800000 */
.L_x_205:
        /* <DEDUP_REMOVED lines=17> */
.L_x_212:
[----:B------:R-:W-:Y:S05]  /*3d30*/  BSYNC B2 ;  /* 0x0000000000027941 */ /* 0x000fea0003800000 */
.L_x_211:
        /* <DEDUP_REMOVED lines=16> */
.L_x_210:
[----:B------:R-:W-:Y:S05]  /*3e40*/  BSYNC B1 ;  /* 0x0000000000017941 */ /* 0x000fea0003800000 */
.L_x_209:
        /* <DEDUP_REMOVED lines=17> */
.L_x_216:
[----:B------:R-:W-:Y:S05]  /*3f60*/  BSYNC B2 ;  /* 0x0000000000027941 */ /* 0x000fea0003800000 */
.L_x_215:
        /* <DEDUP_REMOVED lines=16> */
.L_x_214:
[----:B------:R-:W-:Y:S05]  /*4070*/  BSYNC B1 ;  /* 0x0000000000017941 */ /* 0x000fea0003800000 */
.L_x_213:
        /* <DEDUP_REMOVED lines=17> */
.L_x_220:
[----:B------:R-:W-:Y:S05]  /*4190*/  BSYNC B2 ;  /* 0x0000000000027941 */ /* 0x000fea0003800000 */
.L_x_219:
        /* <DEDUP_REMOVED lines=16> */
.L_x_218:
[----:B------:R-:W-:Y:S05]  /*42a0*/  BSYNC B1 ;  /* 0x0000000000017941 */ /* 0x000fea0003800000 */
.L_x_217:
        /* <DEDUP_REMOVED lines=17> */
.L_x_224:
[----:B------:R-:W-:Y:S05]  /*43c0*/  BSYNC B2 ;  /* 0x0000000000027941 */ /* 0x000fea0003800000 */
.L_x_223:
        /* <DEDUP_REMOVED lines=16> */
.L_x_222:
[----:B------:R-:W-:Y:S05]  /*44d0*/  BSYNC B1 ;  /* 0x0000000000017941 */ /* 0x000fea0003800000 */
.L_x_221:
        /* <DEDUP_REMOVED lines=17> */
.L_x_228:
[----:B------:R-:W-:Y:S05]  /*45f0*/  BSYNC B2 ;  /* 0x0000000000027941 */ /* 0x000fea0003800000 */
.L_x_227:
        /* <DEDUP_REMOVED lines=16> */
.L_x_226:
[----:B------:R-:W-:Y:S05]  /*4700*/  BSYNC B1 ;  /* 0x0000000000017941 */ /* 0x000fea0003800000 */
.L_x_225:
[----:B------:R-:W-:Y:S01]  /*4710*/  BSSY B1, `(.L_x_229) ;  /* 0x0000022000017945 */ /* 0x000fe20003800000 */
[----:B------:R-:W-:Y:S01]  /*4720*/  IMAD R124, R125, 0xf, R124 ;  /* 0x0000000f7d7c7824 */ /* 0x000fe200078e027c */
[----:B------:R-:W-:Y:S05]  /*4730*/  @P1 BRA `(.L_x_230) ;  /* 0x000001f000001947 */ /* 0x000fea0003800000 */
[----:B01----:R-:W-:Y:S01]  /*4740*/  IMAD.SHL.U32 R128, R124, 0x8, RZ ;  /* 0x000000087c807824 */ /* 0x003fe200078e00ff */
        /* <DEDUP_REMOVED lines=13> */
.L_x_232:
[----:B------:R-:W-:Y:S05]  /*4820*/  BSYNC B2 ;  /* 0x0000000000027941 */ /* 0x000fea0003800000 */
.L_x_231:
[----:B------:R-:W-:Y:S02]  /*4830*/  ULDC UR4, c[0x0][0x1ec] ;  /* 0x00007b0000047ab9 */ /* 0x000fe40000000800 */
[----:B------:R-:W-:-:S06]  /*4840*/  UISETP.NE.AND UP0, UPT, URZ, UR4, UPT ;  /* 0x000000043f00728c */ /* 0x000fcc000bf05270 */
[----:B------:R-:W-:-:S13]  /*4850*/  PLOP3.LUT P2, PT, PT, PT, UP0, 0x80, 0x0 ;  /* 0x000000000000781c */ /* 0x000fda0003f4f008 */
[----:B------:R-:W-:Y:S05]  /*4860*/  @P2 BRA `(.L_x_230) ;  /* 0x000000c000002947 */ /* 0x000fea0003800000 */
[----:B------:R-:W-:-:S13]  /*4870*/  ISETP.NE.AND P5, PT, R126, RZ, PT ;  /* 0x000000ff7e00720c */ /* 0x000fda0003fa5270 */
[----:B------:R-:W2:Y:S01]  /*4880*/  @P5 LDG.E.64 R114, [R114.64+0xe0] ;  /* 0x0000e02472725981 */ /* 0x000ea2000c1e1b00 */
        /* <DEDUP_REMOVED lines=10> */
.L_x_230:
[----:B------:R-:W-:Y:S05]  /*4930*/  BSYNC B1 ;  /* 0x0000000000017941 */ /* 0x000fea0003800000 */
.L_x_229:
[----:B0----5:R-:W-:Y:S01]  /*4940*/  HMUL2 R112, R4, R108 ;  /* 0x0000006c04707232 */ /* 0x021fe20000000000 */
[----:B------:R-:W-:Y:S01]  /*4950*/  HFMA2.MMA R113, R5, R109, -RZ ;  /* 0x0000006d05717235 */ /* 0x000fe200001000ff */
[----:B-1----:R-:W-:-:S04]  /*4960*/  LOP3.LUT R128, R17, 0x1, RZ, 0xc0, !PT ;  /* 0x0000000111807812 */ /* 0x002fc800078ec0ff */
[----:B------:R-:W-:-:S05]  /*4970*/  HFMA2.MMA R112, R6, R110, R112 ;  /* 0x0000006e06707235 */ /* 0x000fca0000000070 */
[----:B------:R-:W-:Y:S01]  /*4980*/  HFMA2 R113, R7, R111, R113 ;  /* 0x0000006f07717231 */ /* 0x000fe20000000071 */
[----:B------:R-:W-:-:S03]  /*4990*/  HFMA2.MMA R112, R8, R80, R112 ;  /* 0x0000005008707235 */ /* 0x000fc60000000070 */
[----:B------:R-:W-:-:S03]  /*49a0*/  HFMA2 R113, R9, R81, R113 ;  /* 0x0000005109717231 */ /* 0x000fc60000000071 */
[----:B------:R-:W-:Y:S01]  /*49b0*/  HFMA2.MMA R112, R10, R82, R112 ;  /* 0x000000520a707235 */ /* 0x000fe20000000070 */
[----:B------:R-:W-:-:S04]  /*49c0*/  HFMA2 R113, R11, R83, R113 ;  /* 0x000000530b717231 */ /* 0x000fc80000000071 */
        /* <DEDUP_REMOVED lines=19> */
[----:B------:R-:W-:-:S05]  /*4b00*/  HFMA2 R113, R45, R107, R113 ;  /* 0x0000006b2d717231 */ /* 0x000fca0000000071 */
[----:B------:R-:W-:-:S06]  /*4b10*/  HFMA2.MMA R112, R38, R100, R112 ;  /* 0x0000006426707235 */ /* 0x000fcc0000000070 */
[----:B------:R-:W-:-:S06]  /*4b20*/  HFMA2.MMA R112, R40, R102, R112 ;  /* 0x0000006628707235 */ /* 0x000fcc0000000070 */
[----:B------:R-:W-:-:S06]  /*4b30*/  HFMA2.MMA R112, R42, R104, R112 ;  /* 0x000000682a707235 */ /* 0x000fcc0000000070 */
[----:B------:R-:W-:-:S10]  /*4b40*/  HFMA2.MMA R112, R44, R106, R112 ;  /* 0x0000006a2c707235 */ /* 0x000fd40000000070 */
[----:B------:R-:W-:-:S05]  /*4b50*/  HADD2 R112, R112, R113 ;  /* 0x0000007170707230 */ /* 0x000fca0000000000 */
[--C-:B------:R-:W-:Y:S02]  /*4b60*/  HADD2.F32 R113, -RZ, R112.reuse.H0_H0 ;  /* 0x20000070ff717230 */ /* 0x100fe40000004100 */
[----:B------:R-:W-:-:S05]  /*4b70*/  HADD2.F32 R112, -RZ, R112.H1_H1 ;  /* 0x30000070ff707230 */ /* 0x000fca0000004100 */
[----:B------:R-:W-:Y:S01]  /*4b80*/  FADD.FTZ R127, R113, R112 ;  /* 0x00000070717f7221 */ /* 0x000fe20000010000 */
[----:B------:R-:W-:Y:S05]  /*4b90*/  BRA.DIV ~URZ, `(.L_x_233) ;  /* 0x000040927f007947 */ /* 0x000fea000b800000 */
[----:B------:R0:W1:Y:S02]  /*4ba0*/  SHFL.BFLY PT, R112, R127, 0x1, 0x1f ;  /* 0x0c201f007f707f89 */ /* 0x00006400000e0000 */
.L_x_310:
[----:B------:R-:W-:Y:S01]  /*4bb0*/  ISETP.EQ.U32.OR P1, PT, R128, 0x1, P1 ;  /* 0x000000018000780c */ /* 0x000fe20000f22470 */
[----:B------:R-:W-:Y:S01]  /*4bc0*/  BSSY B1, `(.L_x_234) ;  /* 0x000001d000017945 */ /* 0x000fe20003800000 */
[----:B-1----:R-:W-:-:S11]  /*4bd0*/  FADD.FTZ R124, R127, R112 ;  /* 0x000000707f7c7221 */ /* 0x002fd60000010000 */
[----:B------:R-:W-:Y:S05]  /*4be0*/  @P1 BRA `(.L_x_235) ;  /* 0x000001a000001947 */ /* 0x000fea0003800000 */
[----:B------:R-:W-:-:S04]  /*4bf0*/  ISETP.NE.U32.AND P1, PT, RZ, c[0x0][0x218], PT ;  /* 0x00008600ff007a0c */ /* 0x000fc80003f25070 */
[----:B------:R-:W-:Y:S02]  /*4c00*/  ISETP.NE.AND.EX P3, PT, RZ, c[0x0][0x21c], PT, P1 ;  /* 0x00008700ff007a0c */ /* 0x000fe40003f65310 */
[----:B------:R-:W-:-:S04]  /*4c10*/  ISETP.NE.U32.AND P1, PT, RZ, c[0x0][0x228], PT ;  /* 0x00008a00ff007a0c */ /* 0x000fc80003f25070 */
[----:B------:R-:W-:-:S07]  /*4c20*/  ISETP.NE.AND.EX P1, PT, RZ, c[0x0][0x22c], PT, P1 ;  /* 0x00008b00ff007a0c */ /* 0x000fce0003f25310 */
[----:B------:R-:W-:Y:S02]  /*4c30*/  @P3 IMAD R112, R25, c[0x0][0x220], R22 ;  /* 0x0000880019703a24 */ /* 0x000fe400078e0216 */
[----:B------:R-:W-:-:S03]  /*4c40*/  @P3 IMAD.MOV.U32 R113, RZ, RZ, 0x2 ;  /* 0x00000002ff713424 */ /* 0x000fc600078e00ff */
[----:B------:R-:W-:Y:S01]  /*4c50*/  @P3 IADD3 R112, R112, -0x1, RZ ;  /* 0xffffffff70703810 */ /* 0x000fe20007ffe0ff */
[----:B------:R-:W-:-:S04]  /*4c60*/  @P1 IMAD.MOV.U32 R114, RZ, RZ, 0x2 ;  /* 0x00000002ff721424 */ /* 0x000fc800078e00ff */
[----:B------:R-:W-:Y:S02]  /*4c70*/  @P3 IMAD R112, R112, c[0x0][0x220], R117 ;  /* 0x0000880070703a24 */ /* 0x000fe400078e0275 */
[----:B------:R-:W-:-:S04]  /*4c80*/  @P1 IMAD.WIDE R114, R25, R114, c[0x0][0x228] ;  /* 0x00008a0019721625 */ /* 0x000fc800078e0272 */
[----:B------:R-:W-:Y:S02]  /*4c90*/  @P3 IMAD.WIDE R112, R112, R113, c[0x0][0x218] ;  /* 0x0000860070703625 */ /* 0x000fe400078e0271 */
[----:B------:R-:W2:Y:S04]  /*4ca0*/  @P1 LDG.E.U16 R114, [R114.64] ;  /* 0x0000002472721981 */ /* 0x000ea8000c1e1500 */
[----:B------:R-:W3:Y:S01]  /*4cb0*/  @P3 LDG.E.U16 R112, [R112.64] ;  /* 0x0000002470703981 */ /* 0x000ee2000c1e1500 */
[C---:B------:R-:W-:Y:S02]  /*4cc0*/  @P1 ISETP.GE.AND P4, PT, R117.reuse, R120, PT ;  /* 0x000000787500120c */ /* 0x040fe40003f86270 */
[----:B------:R-:W-:Y:S02]  /*4cd0*/  @P1 IADD3 R128, R117, 0x1, -R22 ;  /* 0x0000000175801810 */ /* 0x000fe40007ffe816 */
[----:B------:R-:W-:-:S05]  /*4ce0*/  @P1 SEL R125, R27, RZ, !P4 ;  /* 0x000000ff1b7d1207 */ /* 0x000fca0006000000 */
[----:B0-----:R-:W-:-:S04]  /*4cf0*/  @P1 IMAD.IADD R127, R125, 0x1, R128 ;  /* 0x000000017d7f1824 */ /* 0x001fc800078e0280 */
[----:B------:R-:W0:Y:S01]  /*4d00*/  @P1 I2F R130, R127 ;  /* 0x0000007f00821306 */ /* 0x000e220000201400 */
[----:B------:R-:W-:Y:S01]  /*4d10*/  FMUL.FTZ R125, R124, c[0x0][0x1f0] ;  /* 0x00007c007c7d7a20 */ /* 0x000fe20000410000 */
[----:B--2---:R-:W-:Y:S02]  /*4d20*/  @P1 HADD2.F32 R124, -RZ, R114.H0_H0 ;  /* 0x20000072ff7c1230 */ /* 0x004fe40000004100 */
[----:B---3--:R-:W-:Y:S01]  /*4d30*/  @P3 HADD2.F32 R128, -RZ, R112.H0_H0 ;  /* 0x20000070ff803230 */ /* 0x008fe20000004100 */
[----:B------:R-:W-:-:S04]  /*4d40*/  IMAD.IADD R112, R117, 0x1, -R3 ;  /* 0x0000000175707824 */ /* 0x000fc800078e0a03 */
[----:B------:R-:W-:-:S04]  /*4d50*/  @P3 FADD.FTZ R125, R125, R128 ;  /* 0x000000807d7d3221 */ /* 0x000fc80000010000 */
[----:B0-----:R-:W-:-:S05]  /*4d60*/  @P1 FFMA.FTZ R125, R130, R124, R125 ;  /* 0x0000007c827d1223 */ /* 0x001fca000001007d */
[----:B------:R0:W-:Y:S01]  /*4d70*/  STS [R112.X4+0x220], R125 ;  /* 0x0002207d70007388 */ /* 0x0001e20000004800 */
[----:B------:R-:W-:-:S03]  /*4d80*/  @!P0 FMNMX.FTZ R2, R2, R125, !PT ;  /* 0x0000007d02028209 */ /* 0x000fc60007810000 */
.L_x_235:
[----:B------:R-:W-:Y:S05]  /*4d90*/  BSYNC B1 ;  /* 0x0000000000017941 */ /* 0x000fea0003800000 */
.L_x_234:
[----:B------:R-:W-:-:S04]  /*4da0*/  IADD3 R117, R117, 0x40, RZ ;  /* 0x0000004075757810 */ /* 0x000fc80007ffe0ff */
[----:B------:R-:W-:-:S13]  /*4db0*/  ISETP.GE.AND P0, PT, R117, R26, PT ;  /* 0x0000001a7500720c */ /* 0x000fda0003f06270 */
[----:B0-----:R-:W-:Y:S01]  /*4dc0*/  @P0 CALL.REL.NOINC `(.L_x_168) ;  /* 0x0000001000000944 */ /* 0x001fe20003c00000 */
[----:B------:R-:W-:Y:S05]  /*4dd0*/  BRA `(.L_x_236) ;  /* 0xffffd60000007947 */ /* 0x000fea000383ffff */
.L_x_168:
[----:B------:R-:W-:Y:S05]  /*4de0*/  BSYNC B0 ;  /* 0x0000000000007941 */ /* 0x000fea0003800000 */
.L_x_167:
[----:B------:R-:W-:Y:S05]  /*4df0*/  BRA.DIV ~URZ, `(.L_x_237) ;  /* 0x00003eb27f007947 */ /* 0x000fea000b800000 */
[----:B------:R1:W2:Y:S02]  /*4e00*/  SHFL.BFLY PT, R5, R2, 0x10, 0x1f ;  /* 0x0e001f0002057f89 */ /* 0x0002a400000e0000 */
.L_x_311:
[----:B--2---:R-:W-:Y:S01]  /*4e10*/  FMNMX.FTZ R7, R5, R2, !PT ;  /* 0x0000000205077209 */ /* 0x004fe20007810000 */
[----:B------:R-:W-:Y:S05]  /*4e20*/  BRA.DIV ~URZ, `(.L_x_238) ;  /* 0x00003f027f007947 */ /* 0x000fea000b800000 */
[----:B-1----:R-:W1:Y:S02]  /*4e30*/  SHFL.BFLY PT, R2, R7, 0x8, 0x1f ;  /* 0x0d001f0007027f89 */ /* 0x002e6400000e0000 */
[----:B-1----:R-:W-:-:S05]  /*4e40*/  FMNMX.FTZ R2, R7, R2, !PT ;  /* 0x0000000207027209 */ /* 0x002fca0007810000 */
[----:B------:R-:W1:Y:S02]  /*4e50*/  SHFL.BFLY PT, R5, R2, 0x4, 0x1f ;  /* 0x0c801f0002057f89 */ /* 0x000e6400000e0000 */
[----:B-1----:R-:W-:-:S05]  /*4e60*/  FMNMX.FTZ R5, R2, R5, !PT ;  /* 0x0000000502057209 */ /* 0x002fca0007810000 */
[----:B------:R1:W2:Y:S02]  /*4e70*/  SHFL.BFLY PT, R4, R5, 0x2, 0x1f ;  /* 0x0c401f0005047f89 */ /* 0x0002a400000e0000 */
.L_x_312:
[----:B------:R-:W-:Y:S01]  /*4e80*/  SHF.R.S32.HI R2, RZ, 0x1f, R17 ;  /* 0x0000001fff027819 */ /* 0x000fe20000011411 */
[----:B------:R-:W-:Y:S01]  /*4e90*/  WARPSYNC 0xffffffff ;  /* 0xffffffff00007948 */ /* 0x000fe20003800000 */
[----:B-12---:R-:W-:Y:S02]  /*4ea0*/  FMNMX.FTZ R5, R4, R5, !PT ;  /* 0x0000000504057209 */ /* 0x006fe40007810000 */
[----:B------:R-:W-:-:S04]  /*4eb0*/  LEA.HI R6, R2, R17, RZ, 0x5 ;  /* 0x0000001102067211 */ /* 0x000fc800078f28ff */
[----:B0-----:R-:W-:-:S05]  /*4ec0*/  LOP3.LUT R8, R6, 0xffffffe0, RZ, 0xc0, !PT ;  /* 0xffffffe006087812 */ /* 0x001fca00078ec0ff */
[----:B------:R-:W-:-:S05]  /*4ed0*/  IMAD.IADD R8, R17, 0x1, -R8 ;  /* 0x0000000111087824 */ /* 0x000fca00078e0a08 */
[----:B------:R-:W-:-:S13]  /*4ee0*/  ISETP.NE.AND P0, PT, R8, RZ, PT ;  /* 0x000000ff0800720c */ /* 0x000fda0003f05270 */
[----:B------:R-:W-:-:S05]  /*4ef0*/  @!P0 SHF.R.S32.HI R6, RZ, 0x5, R6 ;  /* 0x00000005ff068819 */ /* 0x000fca0000011406 */
[----:B------:R0:W-:Y:S02]  /*4f00*/  @!P0 STS [R6.X4], R5 ;  /* 0x0000000506008388 */ /* 0x0001e40000004800 */
[----:B------:R-:W-:Y:S01]  /*4f10*/  BAR.SYNC.DEFER_BLOCKING 0x0 ;  /* 0x0000000000007b1d */ /* 0x000fe20000010000 */
[----:B------:R-:W-:Y:S01]  /*4f20*/  ISETP.GT.AND P0, PT, R8, 0x3, PT ;  /* 0x000000030800780c */ /* 0x000fe20003f04270 */
[----:B------:R-:W-:Y:S02]  /*4f30*/  IMAD.MOV.U32 R4, RZ, RZ, -0x800001 ;  /* 0xff7fffffff047424 */ /* 0x000fe400078e00ff */
[----:B------:R-:W-:Y:S02]  /*4f40*/  IMAD.IADD R9, R17, 0x1, R3 ;  /* 0x0000000111097824 */ /* 0x000fe400078e0203 */
[----:B------:R-:W-:Y:S01]  /*4f50*/  BSSY B0, `(.L_x_239) ;  /* 0x0000072000007945 */ /* 0x000fe20003800000 */
[----:B------:R-:W-:Y:S02]  /*4f60*/  IMAD.MOV.U32 R7, RZ, RZ, RZ ;  /* 0x000000ffff077224 */ /* 0x000fe400078e00ff */
[----:B------:R-:W-:-:S05]  /*4f70*/  ISETP.GE.AND P1, PT, R9, R22, PT ;  /* 0x000000160900720c */ /* 0x000fca0003f26270 */
[----:B------:R-:W1:Y:S04]  /*4f80*/  @!P0 LDS R4, [R8.X4] ;  /* 0x0000000008048984 */ /* 0x000e680000004800 */
[----:B01----:R-:W0:Y:S02]  /*4f90*/  SHFL.BFLY PT, R5, R4, 0x2, 0x1f ;  /* 0x0c401f0004057f89 */ /* 0x003e2400000e0000 */
[----:B0-----:R-:W-:-:S05]  /*4fa0*/  FMNMX.FTZ R5, R5, R4, !PT ;  /* 0x0000000405057209 */ /* 0x001fca0007810000 */
[----:B------:R-:W0:Y:S02]  /*4fb0*/  SHFL.BFLY PT, R6, R5, 0x1, 0x1f ;  /* 0x0c201f0005067f89 */ /* 0x000e2400000e0000 */
[----:B0-----:R-:W-:-:S05]  /*4fc0*/  FMNMX.FTZ R6, R5, R6, !PT ;  /* 0x0000000605067209 */ /* 0x001fca0007810000 */
[----:B------:R0:W1:Y:S01]  /*4fd0*/  SHFL.IDX PT, R11, R6, RZ, 0x1f ;  /* 0x00001fff060b7589 */ /* 0x00006200000e0000 */
[----:B------:R-:W-:Y:S05]  /*4fe0*/  @P1 BRA `(.L_x_240) ;  /* 0x0000068000001947 */ /* 0x000fea0003800000 */
[----:B------:R-:W-:Y:S01]  /*4ff0*/  LOP3.LUT R4, RZ, R3, RZ, 0x33, !PT ;  /* 0x00000003ff047212 */ /* 0x000fe200078e33ff */
[----:B------:R-:W-:Y:S01]  /*5000*/  BSSY B1, `(.L_x_241) ;  /* 0x0000024000017945 */ /* 0x000fe20003800000 */
[----:B------:R-:W-:Y:S02]  /*5010*/  IMAD.MOV.U32 R7, RZ, RZ, RZ ;  /* 0x000000ffff077224 */ /* 0x000fe400078e00ff */
[----:B0-----:R-:W-:Y:S01]  /*5020*/  IADD3 R6, -R17, R22, R4 ;  /* 0x0000001611067210 */ /* 0x001fe20007ffe104 */
[----:B------:R-:W-:-:S03]  /*5030*/  IMAD.MOV.U32 R10, RZ, RZ, R9 ;  /* 0x000000ffff0a7224 */ /* 0x000fc600078e0009 */
[----:B------:R-:W-:-:S04]  /*5040*/  LEA.HI R4, R6, 0x1, RZ, 0x19 ;  /* 0x0000000106047811 */ /* 0x000fc800078fc8ff */
[----:B------:R-:W-:-:S13]  /*5050*/  LOP3.LUT P0, R4, R4, 0x3, RZ, 0xc0, !PT ;  /* 0x0000000304047812 */ /* 0x000fda000780c0ff */
[----:B------:R-:W-:Y:S05]  /*5060*/  @!P0 BRA `(.L_x_242) ;  /* 0x000001d000008947 */ /* 0x000fea0003800000 */
[----:B------:R-:W-:Y:S01]  /*5070*/  ISETP.NE.U32.AND P0, PT, RZ, c[0x0][0x200], PT ;  /* 0x00008000ff007a0c */ /* 0x000fe20003f05070 */
[----:B------:R-:W-:Y:S02]  /*5080*/  IMAD.MOV.U32 R8, RZ, RZ, R4 ;  /* 0x000000ffff087224 */ /* 0x000fe400078e0004 */
[----:B------:R-:W-:Y:S01]  /*5090*/  IMAD.MOV.U32 R7, RZ, RZ, RZ ;  /* 0x000000ffff077224 */ /* 0x000fe200078e00ff */
[----:B------:R-:W-:Y:S01]  /*50a0*/  ISETP.NE.AND.EX P0, PT, RZ, c[0x0][0x204], PT, P0 ;  /* 0x00008100ff007a0c */ /* 0x000fe20003f05300 */
[----:B------:R-:W-:-:S04]  /*50b0*/  IMAD.MOV.U32 R10, RZ, RZ, R9 ;  /* 0x000000ffff0a7224 */ /* 0x000fc800078e0009 */
.L_x_246:
[----:B0-----:R-:W-:Y:S01]  /*50c0*/  IMAD.IADD R4, R10, 0x1, -R3 ;  /* 0x000000010a047824 */ /* 0x001fe200078e0a03 */
[----:B------:R-:W-:Y:S01]  /*50d0*/  IADD3 R8, R8, -0x1, RZ ;  /* 0xffffffff08087810 */ /* 0x000fe20007ffe0ff */
[----:B------:R-:W-:Y:S03]  /*50e0*/  BSSY B2, `(.L_x_243) ;  /* 0x0000011000027945 */ /* 0x000fe60003800000 */
[----:B------:R-:W-:-:S02]  /*50f0*/  ISETP.NE.AND P3, PT, R8, RZ, PT ;  /* 0x000000ff0800720c */ /* 0x000fc40003f65270 */
        /* <DEDUP_REMOVED lines=11> */
.L_x_244:
[----:B------:R-:W0:Y:S02]  /*51b0*/  LDS R4, [R13] ;  /* 0x000000000d047984 */ /* 0x000e240000000800 */
[----:B01----:R-:W-:-:S04]  /*51c0*/  FADD.FTZ R4, -R11, R4 ;  /* 0x000000040b047221 */ /* 0x003fc80000010100 */
[----:B------:R-:W-:-:S04]  /*51d0*/  FMUL.FTZ R4, R4, 1.4426950216293334961 ;  /* 0x3fb8aa3b04047820 */ /* 0x000fc80000410000 */
[----:B------:R0:W1:Y:S03]  /*51e0*/  MUFU.EX2 R12, R4 ;  /* 0x00000004000c7308 */ /* 0x0000660000000800 */
.L_x_245:
[----:B------:R-:W-:Y:S05]  /*51f0*/  BSYNC B2 ;  /* 0x0000000000027941 */ /* 0x000fea0003800000 */
.L_x_243:
[----:B-1----:R1:W-:Y:S01]  /*5200*/  STS [R13], R12 ;  /* 0x0000000c0d007388 */ /* 0x0023e20000000800 */
[----:B------:R-:W-:Y:S01]  /*5210*/  FADD.FTZ R7, R12, R7 ;  /* 0x000000070c077221 */ /* 0x000fe20000010000 */
[----:B------:R-:W-:Y:S01]  /*5220*/  IADD3 R10, R10, 0x80, RZ ;  /* 0x000000800a0a7810 */ /* 0x000fe20007ffe0ff */
[----:B------:R-:W-:Y:S05]  /*5230*/  @P3 BRA `(.L_x_246) ;  /* 0xfffffe8000003947 */ /* 0x000fea000383ffff */
.L_x_242:
[----:B------:R-:W-:Y:S05]  /*5240*/  BSYNC B1 ;  /* 0x0000000000017941 */ /* 0x000fea0003800000 */
.L_x_241:
[----:B------:R-:W-:-:S13]  /*5250*/  ISETP.GE.U32.AND P0, PT, R6, 0x180, PT ;  /* 0x000001800600780c */ /* 0x000fda0003f06070 */
[----:B------:R-:W-:Y:S05]  /*5260*/  @!P0 BRA `(.L_x_240) ;  /* 0x0000040000008947 */ /* 0x000fea0003800000 */
[----:B------:R-:W-:Y:S01]  /*5270*/  IMAD R15, R19, c[0x0][0x1d4], RZ ;  /* 0x00007500130f7a24 */ /* 0x000fe200078e02ff */
[----:B------:R-:W-:-:S04]  /*5280*/  ISETP.NE.U32.AND P0, PT, RZ, c[0x0][0x200], PT ;  /* 0x00008000ff007a0c */ /* 0x000fc80003f05070 */
[----:B------:R-:W-:Y:S02]  /*5290*/  ISETP.NE.AND.EX P0, PT, RZ, c[0x0][0x204], PT, P0 ;  /* 0x00008100ff007a0c */ /* 0x000fe40003f05300 */
[----:B------:R-:W-:Y:S02]  /*52a0*/  SHF.R.S32.HI R8, RZ, 0x1f, R15 ;  /* 0x0000001fff087819 */ /* 0x000fe4000001140f */
.L_x_259:
[----:B------:R-:W-:Y:S01]  /*52b0*/  SHF.R.S32.HI R5, RZ, 0x1f, R10 ;  /* 0x0000001fff057819 */ /* 0x000fe2000001140a */
[C---:B-1----:R-:W-:Y:S01]  /*52c0*/  IMAD.IADD R6, R10.reuse, 0x1, -R3 ;  /* 0x000000010a067824 */ /* 0x042fe200078e0a03 */
[C---:B0-----:R-:W-:Y:S01]  /*52d0*/  IADD3 R4, P4, P5, R10.reuse, c[0x0][0x200], R15 ;  /* 0x000080000a047a10 */ /* 0x041fe20007d9e00f */
[----:B------:R-:W-:Y:S01]  /*52e0*/  BSSY B1, `(.L_x_247) ;  /* 0x000000e000017945 */ /* 0x000fe20003800000 */
[----:B------:R-:W-:Y:S02]  /*52f0*/  IADD3 R10, R10, 0x200, RZ ;  /* 0x000002000a0a7810 */ /* 0x000fe40007ffe0ff */
[----:B------:R-:W-:Y:S02]  /*5300*/  IADD3.X R5, R5, c[0x0][0x204], R8, P4, P5 ;  /* 0x0000810005057a10 */ /* 0x000fe400027ea408 */
[----:B------:R-:W-:-:S02]  /*5310*/  ISETP.GE.AND P3, PT, R10, R22, PT ;  /* 0x000000160a00720c */ /* 0x000fc40003f66270 */
[----:B-1----:R-:W-:Y:S01]  /*5320*/  LEA R13, R6, 0x220, 0x2 ;  /* 0x00000220060d7811 */ /* 0x002fe200078e10ff */
[----:B------:R-:W-:Y:S05]  /*5330*/  @!P0 BRA `(.L_x_248) ;  /* 0x0000004000008947 */ /* 0x000fea0003800000 */
[----:B------:R-:W2:Y:S02]  /*5340*/  LDG.E.U8 R6, [R4.64] ;  /* 0x0000002404067981 */ /* 0x000ea4000c1e1100 */
[----:B--2---:R-:W-:-:S13]  /*5350*/  ISETP.NE.AND P4, PT, R6, RZ, PT ;  /* 0x000000ff0600720c */ /* 0x004fda0003f85270 */
[----:B------:R-:W-:Y:S01]  /*5360*/  @P4 IMAD.MOV.U32 R6, RZ, RZ, RZ ;  /* 0x000000ffff064224 */ /* 0x000fe200078e00ff */
[----:B------:R-:W-:Y:S05]  /*5370*/  @P4 BRA `(.L_x_249) ;  /* 0x0000004000004947 */ /* 0x000fea0003800000 */
.L_x_248:
[----:B------:R-:W0:Y:S02]  /*5380*/  LDS R6, [R13] ;  /* 0x000000000d067984 */ /* 0x000e240000000800 */
[----:B0-----:R-:W-:-:S04]  /*5390*/  FADD.FTZ R6, -R11, R6 ;  /* 0x000000060b067221 */ /* 0x001fc80000010100 */
[----:B------:R-:W-:-:S06]  /*53a0*/  FMUL.FTZ R6, R6, 1.4426950216293334961 ;  /* 0x3fb8aa3b06067820 */ /* 0x000fcc0000410000 */
[----:B------:R-:W0:Y:S02]  /*53b0*/  MUFU.EX2 R6, R6 ;  /* 0x0000000600067308 */ /* 0x000e240000000800 */
.L_x_249:
[----:B------:R-:W-:Y:S05]  /*53c0*/  BSYNC B1 ;  /* 0x0000000000017941 */ /* 0x000fea0003800000 */
.L_x_247:
[----:B0-----:R0:W-:Y:S01]  /*53d0*/  STS [R13], R6 ;  /* 0x000000060d007388 */ /* 0x0011e20000000800 */
[----:B------:R-:W-:Y:S01]  /*53e0*/  BSSY B1, `(.L_x_250) ;  /* 0x000000b000017945 */ /* 0x000fe20003800000 */
[----:B------:R-:W-:Y:S01]  /*53f0*/  FADD.FTZ R7, R6, R7 ;  /* 0x0000000706077221 */ /* 0x000fe20000010000 */
[----:B------:R-:W-:Y:S05]  /*5400*/  @!P0 BRA `(.L_x_251) ;  /* 0x0000004000008947 */ /* 0x000fea0003800000 */
[----:B0-----:R-:W2:Y:S02]  /*5410*/  LDG.E.U8 R6, [R4.64+0x80] ;  /* 0x0000802404067981 */ /* 0x001ea4000c1e1100 */
[----:B--2---:R-:W-:-:S13]  /*5420*/  ISETP.NE.AND P4, PT, R6, RZ, PT ;  /* 0x000000ff0600720c */ /* 0x004fda0003f85270 */
[----:B------:R-:W-:Y:S01]  /*5430*/  @P4 IMAD.MOV.U32 R6, RZ, RZ, RZ ;  /* 0x000000ffff064224 */ /* 0x000fe200078e00ff */
[----:B------:R-:W-:Y:S05]  /*5440*/  @P4 BRA `(.L_x_252) ;  /* 0x0000004000004947 */ /* 0x000fea0003800000 */
.L_x_251:
[----:B0-----:R-:W0:Y:S02]  /*5450*/  LDS R6, [R13+0x200] ;  /* 0x000200000d067984 */ /* 0x001e240000000800 */
[----:B0-----:R-:W-:-:S04]  /*5460*/  FADD.FTZ R6, -R11, R6 ;  /* 0x000000060b067221 */ /* 0x001fc80000010100 */
[----:B------:R-:W-:-:S06]  /*5470*/  FMUL.FTZ R6, R6, 1.4426950216293334961 ;  /* 0x3fb8aa3b06067820 */ /* 0x000fcc0000410000 */
[----:B------:R-:W0:Y:S02]  /*5480*/  MUFU.EX2 R6, R6 ;  /* 0x0000000600067308 */ /* 0x000e240000000800 */
.L_x_252:
[----:B------:R-:W-:Y:S05]  /*5490*/  BSYNC B1 ;  /* 0x0000000000017941 */ /* 0x000fea0003800000 */
.L_x_250:
        /* <DEDUP_REMOVED lines=8> */
.L_x_254:
[----:B0-----:R-:W0:Y:S02]  /*5520*/  LDS R6, [R13+0x400] ;  /* 0x000400000d067984 */ /* 0x001e240000000800 */
[----:B0-----:R-:W-:-:S04]  /*5530*/  FADD.FTZ R6, -R11, R6 ;  /* 0x000000060b067221 */ /* 0x001fc80000010100 */
[----:B------:R-:W-:-:S06]  /*5540*/  FMUL.FTZ R6, R6, 1.4426950216293334961 ;  /* 0x3fb8aa3b06067820 */ /* 0x000fcc0000410000 */
[----:B------:R-:W0:Y:S02]  /*5550*/  MUFU.EX2 R6, R6 ;  /* 0x0000000600067308 */ /* 0x000e240000000800 */
.L_x_255:
[----:B------:R-:W-:Y:S05]  /*5560*/  BSYNC B1 ;  /* 0x0000000000017941 */ /* 0x000fea0003800000 */
.L_x_253:
        /* <DEDUP_REMOVED lines=8> */
.L_x_257:
[----:B------:R-:W1:Y:S02]  /*55f0*/  LDS R4, [R13+0x600] ;  /* 0x000600000d047984 */ /* 0x000e640000000800 */
[----:B-1----:R-:W-:-:S04]  /*5600*/  FADD.FTZ R4, -R11, R4 ;  /* 0x000000040b047221 */ /* 0x002fc80000010100 */
[----:B------:R-:W-:-:S04]  /*5610*/  FMUL.FTZ R4, R4, 1.4426950216293334961 ;  /* 0x3fb8aa3b04047820 */ /* 0x000fc80000410000 */
[----:B0-----:R0:W1:Y:S03]  /*5620*/  MUFU.EX2 R6, R4 ;  /* 0x0000000400067308 */ /* 0x0010660000000800 */
.L_x_258:
[----:B------:R-:W-:Y:S05]  /*5630*/  BSYNC B1 ;  /* 0x0000000000017941 */ /* 0x000fea0003800000 */
.L_x_256:
[----:B-1----:R1:W-:Y:S01]  /*5640*/  STS [R13+0x600], R6 ;  /* 0x000600060d007388 */ /* 0x0023e20000000800 */
[----:B------:R-:W-:Y:S01]  /*5650*/  FADD.FTZ R7, R7, R6 ;  /* 0x0000000607077221 */ /* 0x000fe20000010000 */
[----:B------:R-:W-:Y:S05]  /*5660*/  @!P3 BRA `(.L_x_259) ;  /* 0xfffffc400000b947 */ /* 0x000fea000383ffff */
.L_x_240:
[----:B------:R-:W-:Y:S05]  /*5670*/  BSYNC B0 ;  /* 0x0000000000007941 */ /* 0x000fea0003800000 */
.L_x_239:
[----:B0-----:R-:W0:Y:S01]  /*5680*/  SHFL.BFLY PT, R4, R7, 0x10, 0x1f ;  /* 0x0e001f0007047f89 */ /* 0x001e2200000e0000 */
[----:B------:R-:W-:Y:S01]  /*5690*/  LOP3.LUT P0, R10, R17, 0x1f, RZ, 0xc0, !PT ;  /* 0x0000001f110a7812 */ /* 0x000fe2000780c0ff */
[----:B-1----:R-:W1:Y:S01]  /*56a0*/  LDC.U8 R12, c[0x0][0x26c] ;  /* 0x00009b00ff0c7b82 */ /* 0x002e620000000000 */
        /* <DEDUP_REMOVED lines=8> */
[----:B0-----:R-:W-:Y:S01]  /*5730*/  FADD.FTZ R4, R4, R7 ;  /* 0x0000000704047221 */ /* 0x001fe20000010000 */
[----:B------:R-:W-:Y:S02]  /*5740*/  @!P0 SHF.R.U32.HI R7, RZ, 0x3, R17 ;  /* 0x00000003ff078819 */ /* 0x000fe40000011611 */
[----:B------:R-:W-:Y:S02]  /*5750*/  ULOP3.LUT UR4, UR4, 0xfffffff0, URZ, 0xc0, !UPT ;  /* 0xfffffff004047892 */ /* 0x000fe4000f8ec03f */
[----:B------:R-:W0:Y:S01]  /*5760*/  SHFL.BFLY PT, R5, R4, 0x8, 0x1f ;  /* 0x0d001f0004057f89 */ /* 0x000e2200000e0000 */
[----:B------:R-:W-:Y:S01]  /*5770*/  @!P0 LOP3.LUT R7, R7, 0x1ffffffc, RZ, 0xc0, !PT ;  /* 0x1ffffffc07078812 */ /* 0x000fe200078ec0ff */
[----:B------:R-:W-:Y:S01]  /*5780*/  UIADD3 UR6, UR4, 0x220, URZ ;  /* 0x0000022004067890 */ /* 0x000fe2000fffe03f */
[----:B0-----:R-:W-:-:S05]  /*5790*/  FADD.FTZ R5, R4, R5 ;  /* 0x0000000504057221 */ /* 0x001fca0000010000 */
[----:B------:R-:W0:Y:S02]  /*57a0*/  SHFL.BFLY PT, R6, R5, 0x4, 0x1f ;  /* 0x0c801f0005067f89 */ /* 0x000e2400000e0000 */
[----:B0-----:R-:W-:-:S05]  /*57b0*/  FADD.FTZ R6, R5, R6 ;  /* 0x0000000605067221 */ /* 0x001fca0000010000 */
[----:B------:R-:W0:Y:S02]  /*57c0*/  SHFL.BFLY PT, R11, R6, 0x2, 0x1f ;  /* 0x0c401f00060b7f89 */ /* 0x000e2400000e0000 */
[----:B0-----:R-:W-:-:S05]  /*57d0*/  FADD.FTZ R11, R6, R11 ;  /* 0x0000000b060b7221 */ /* 0x001fca0000010000 */
[----:B------:R-:W0:Y:S02]  /*57e0*/  SHFL.BFLY PT, R8, R11, 0x1, 0x1f ;  /* 0x0c201f000b087f89 */ /* 0x000e2400000e0000 */
[----:B0-----:R-:W-:-:S05]  /*57f0*/  FADD.FTZ R8, R11, R8 ;  /* 0x000000080b087221 */ /* 0x001fca0000010000 */
[----:B------:R0:W-:Y:S04]  /*5800*/  @!P0 STS [R7+0x10], R8 ;  /* 0x0000100807008388 */ /* 0x0001e80000000800 */
[----:B------:R-:W-:Y:S01]  /*5810*/  BAR.SYNC.DEFER_BLOCKING 0x0 ;  /* 0x0000000000007b1d */ /* 0x000fe20000010000 */
[----:B-1----:R-:W-:-:S13]  /*5820*/  ISETP.NE.AND P0, PT, R12, RZ, PT ;  /* 0x000000ff0c00720c */ /* 0x002fda0003f05270 */
[----:B0-----:R-:W-:-:S04]  /*5830*/  @P0 IMAD.MOV.U32 R7, RZ, RZ, c[0x0][0x268] ;  /* 0x00009a00ff070624 */ /* 0x001fc800078e00ff */
[----:B------:R-:W-:-:S04]  /*5840*/  @P0 IMAD R24, R24, R7, c[0x0][0x1ec] ;  /* 0x00007b0018180624 */ /* 0x000fc800078e0207 */
[----:B------:R-:W-:Y:S01]  /*5850*/  @P0 IMAD R7, R24, c[0x0][0x1d4], RZ ;  /* 0x0000750018070a24 */ /* 0x000fe200078e02ff */
[----:B------:R-:W0:Y:S04]  /*5860*/  @!P3 LDS R8, [R10.X4+0x10] ;  /* 0x000010000a08b984 */ /* 0x000e280000004800 */
[----:B0-----:R-:W0:Y:S02]  /*5870*/  SHFL.BFLY PT, R5, R8, 0x2, 0x1f ;  /* 0x0c401f0008057f89 */ /* 0x001e2400000e0000 */
[----:B0-----:R-:W-:-:S05]  /*5880*/  FADD.FTZ R5, R5, R8 ;  /* 0x0000000805057221 */ /* 0x001fca0000010000 */
[----:B------:R-:W0:Y:S02]  /*5890*/  SHFL.BFLY PT, R4, R5, 0x1, 0x1f ;  /* 0x0c201f0005047f89 */ /* 0x000e2400000e0000 */
[----:B0-----:R-:W-:Y:S02]  /*58a0*/  FADD.FTZ R6, R5, R4 ;  /* 0x0000000405067221 */ /* 0x001fe40000010000 */
[----:B------:R-:W-:Y:S02]  /*58b0*/  CS2R R4, SRZ ;  /* 0x0000000000047805 */ /* 0x000fe4000001ff00 */
[--C-:B------:R-:W-:Y:S01]  /*58c0*/  @P0 SHF.R.S32.HI R5, RZ, 0x1f, R7.reuse ;  /* 0x0000001fff050819 */ /* 0x100fe20000011407 */
[----:B------:R-:W-:Y:S01]  /*58d0*/  @P0 IMAD.MOV.U32 R4, RZ, RZ, R7 ;  /* 0x000000ffff040224 */ /* 0x000fe200078e0007 */
[----:B------:R-:W0:Y:S01]  /*58e0*/  SHFL.IDX PT, R6, R6, RZ, 0x1f ;  /* 0x00001fff06067589 */ /* 0x000e2200000e0000 */
        /* <DEDUP_REMOVED lines=8> */
[----:B------:R-:W-:-:S13]  /*5970*/  LOP3.LUT P3, R8, R8, 0x3, RZ, 0xc0, !PT ;  /* 0x0000000308087812 */ /* 0x000fda000786c0ff */
[----:B01----:R-:W-:Y:S05]  /*5980*/  @!P3 BRA `(.L_x_263) ;  /* 0x000000f00000b947 */ /* 0x003fea0003800000 */
.L_x_264:
[C---:B------:R-:W-:Y:S01]  /*5990*/  IMAD.IADD R14, R9.reuse, 0x1, -R3 ;  /* 0x00000001090e7824 */ /* 0x040fe200078e0a03 */
[C---:B------:R-:W-:Y:S02]  /*59a0*/  @P0 IADD3 R7, P3, R9.reuse, R4, RZ ;  /* 0x0000000409070210 */ /* 0x040fe40007f7e0ff */
[----:B------:R-:W-:Y:S02]  /*59b0*/  IADD3 R8, R8, -0x1, RZ ;  /* 0xffffffff08087810 */ /* 0x000fe40007ffe0ff */
[----:B------:R-:W0:Y:S01]  /*59c0*/  LDS R6, [R14.X4+0x220] ;  /* 0x000220000e067984 */ /* 0x000e220000004800 */
[C---:B------:R-:W-:Y:S02]  /*59d0*/  @P0 LEA.HI.X.SX32 R10, R9.reuse, R5, 0x1, P3 ;  /* 0x00000005090a0211 */ /* 0x040fe400018f0eff */
[----:B------:R-:W-:Y:S01]  /*59e0*/  IADD3 R9, R9, 0x80, RZ ;  /* 0x0000008009097810 */ /* 0x000fe20007ffe0ff */
[----:B0-----:R-:W-:Y:S01]  /*59f0*/  FMUL.FTZ R15, R6, R13 ;  /* 0x0000000d060f7220 */ /* 0x001fe20000410000 */
[----:B------:R-:W-:-:S04]  /*5a00*/  @P0 LEA R6, P3, R7, c[0x0][0x260], 0x2 ;  /* 0x0000980007060a11 */ /* 0x000fc800078610ff */
[----:B------:R-:W-:Y:S02]  /*5a10*/  @P0 LEA.HI.X R7, R7, c[0x0][0x264], R10, 0x2, P3 ;  /* 0x0000990007070a11 */ /* 0x000fe400018f140a */
[----:B------:R-:W-:Y:S02]  /*5a20*/  F2FP.PACK_AB R11, RZ, R15 ;  /* 0x0000000fff0b723e */ /* 0x000fe400000000ff */
[----:B------:R-:W-:Y:S01]  /*5a30*/  LEA R10, R14, UR6, 0x1 ;  /* 0x000000060e0a7c11 */ /* 0x000fe2000f8e08ff */
[----:B------:R0:W-:Y:S01]  /*5a40*/  @P0 STG.E [R6.64], R15 ;  /* 0x0000000f06000986 */ /* 0x0001e2000c101924 */
[----:B------:R-:W-:-:S03]  /*5a50*/  ISETP.NE.AND P3, PT, R8, RZ, PT ;  /* 0x000000ff0800720c */ /* 0x000fc60003f65270 */
[----:B------:R0:W-:Y:S10]  /*5a60*/  STS.U16 [R10], R11 ;  /* 0x0000000b0a007388 */ /* 0x0001f40000000400 */
[----:B0-----:R-:W-:Y:S05]  /*5a70*/  @P3 BRA `(.L_x_264) ;  /* 0xffffff1000003947 */ /* 0x001fea000383ffff */
.L_x_263:
[----:B------:R-:W-:Y:S05]  /*5a80*/  BSYNC B1 ;  /* 0x0000000000017941 */ /* 0x000fea0003800000 */
.L_x_262:
        /* <DEDUP_REMOVED lines=8> */
.L_x_265:
        /* <DEDUP_REMOVED lines=34> */
.L_x_261:
[----:B------:R-:W-:Y:S05]  /*5d30*/  BSYNC B0 ;  /* 0x0000000000007941 */ /* 0x000fea0003800000 */
.L_x_260:
[----:B------:R-:W1:Y:S01]  /*5d40*/  S2R R21, SR_CTAID.X ;  /* 0x0000000000157919 */ /* 0x000e620000002500 */
[----:B------:R-:W-:Y:S01]  /*5d50*/  SHF.R.S32.HI R5, RZ, 0x1f, R16 ;  /* 0x0000001fff057819 */ /* 0x000fe20000011410 */
[----:B------:R-:W-:Y:S01]  /*5d60*/  BSSY B0, `(.L_x_266) ;  /* 0x000001f000007945 */ /* 0x000fe20003800000 */
[----:B------:R-:W-:Y:S01]  /*5d70*/  LEA.HI R20, R2, R17, RZ, 0x4 ;  /* 0x0000001102147211 */ /* 0x000fe200078f20ff */
[----:B0-----:R-:W-:Y:S01]  /*5d80*/  CS2R R6, SRZ ;  /* 0x0000000000067805 */ /* 0x001fe2000001ff00 */
[----:B------:R-:W-:-:S02]  /*5d90*/  LEA.HI R5, R5, R16, RZ, 0x3 ;  /* 0x0000001005057211 */ /* 0x000fc400078f18ff */
[----:B------:R-:W-:Y:S02]  /*5da0*/  LOP3.LUT R30, R20, 0xfffffff0, RZ, 0xc0, !PT ;  /* 0xfffffff0141e7812 */ /* 0x000fe400078ec0ff */
[----:B------:R-:W-:Y:S02]  /*5db0*/  LOP3.LUT R5, R5, 0xfffffff8, RZ, 0xc0, !PT ;  /* 0xfffffff805057812 */ /* 0x000fe400078ec0ff */
[----:B------:R-:W-:Y:S01]  /*5dc0*/  SHF.R.S32.HI R20, RZ, 0x4, R20 ;  /* 0x00000004ff147819 */ /* 0x000fe20000011414 */
[----:B------:R-:W-:Y:S02]  /*5dd0*/  IMAD.IADD R30, R17, 0x1, -R30 ;  /* 0x00000001111e7824 */ /* 0x000fe400078e0a1e */
[----:B------:R-:W-:Y:S02]  /*5de0*/  IMAD.IADD R5, R16, 0x1, -R5 ;  /* 0x0000000110057824 */ /* 0x000fe400078e0a05 */
[C---:B------:R-:W-:Y:S01]  /*5df0*/  IMAD.SHL.U32 R29, R30.reuse, 0x8, RZ ;  /* 0x000000081e1d7824 */ /* 0x040fe200078e00ff */
[----:B------:R-:W-:-:S02]  /*5e00*/  ISETP.GT.OR P1, PT, R30, 0xd, P2 ;  /* 0x0000000d1e00780c */ /* 0x000fc40001724670 */
[-C--:B------:R-:W-:Y:S01]  /*5e10*/  ISETP.NE.AND P0, PT, R20, R5.reuse, PT ;  /* 0x000000051400720c */ /* 0x080fe20003f05270 */
[----:B------:R-:W-:Y:S01]  /*5e20*/  IMAD R31, R0, c[0x0][0x1d4], R29 ;  /* 0x00007500001f7a24 */ /* 0x000fe200078e021d */
[----:B------:R-:W-:Y:S02]  /*5e30*/  ISETP.NE.OR P3, PT, R20, R5, P1 ;  /* 0x000000051400720c */ /* 0x000fe40000f65670 */
[----:B------:R-:W-:Y:S01]  /*5e40*/  ISETP.GT.AND P1, PT, R30, 0xd, PT ;  /* 0x0000000d1e00780c */ /* 0x000fe20003f24270 */
[----:B-1----:R-:W-:Y:S01]  /*5e50*/  IMAD R2, R19, c[0x0][0x1d8], R21 ;  /* 0x0000760013027a24 */ /* 0x002fe200078e0215 */
[----:B------:R-:W-:Y:S01]  /*5e60*/  CS2R R4, SRZ ;  /* 0x0000000000047805 */ /* 0x000fe2000001ff00 */
[----:B------:R-:W-:Y:S02]  /*5e70*/  SHF.R.S32.HI R32, RZ, 0x1f, R31 ;  /* 0x0000001fff207819 */ /* 0x000fe4000001141f */
        /* <DEDUP_REMOVED lines=12> */
.L_x_268:
[----:B-----5:R0:W-:Y:S02]  /*5f40*/  STS.128 [R30.X16+0x120], R4 ;  /* 0x000120041e007388 */ /* 0x0201e4000000cc00 */
.L_x_267:
[----:B------:R-:W-:Y:S05]  /*5f50*/  BSYNC B0 ;  /* 0x0000000000007941 */ /* 0x000fea0003800000 */
.L_x_266:
[----:B------:R-:W-:Y:S01]  /*5f60*/  BAR.SYNC.DEFER_BLOCKING 0x0 ;  /* 0x0000000000007b1d */ /* 0x000fe20000010000 */
[----:B------:R-:W-:Y:S01]  /*5f70*/  CS2R R40, SRZ ;  /* 0x0000000000287805 */ /* 0x000fe2000001ff00 */
[----:B------:R-:W-:Y:S01]  /*5f80*/  CS2R R38, SRZ ;  /* 0x0000000000267805 */ /* 0x000fe2000001ff00 */
[----:B------:R-:W-:Y:S01]  /*5f90*/  CS2R R36, SRZ ;  /* 0x0000000000247805 */ /* 0x000fe2000001ff00 */
[----:B------:R-:W-:Y:S02]  /*5fa0*/  CS2R R34, SRZ ;  /* 0x0000000000227805 */ /* 0x000fe4000001ff00 */
[----:B------:R-:W-:Y:S01]  /*5fb0*/  BSSY B0, `(.L_x_269) ;  /* 0x00001bb000007945 */ /* 0x000fe20003800000 */
[----:B------:R-:W-:Y:S05]  /*5fc0*/  @P1 BRA `(.L_x_270) ;  /* 0x00001b9000001947 */ /* 0x000fea0003800000 */
[----:B------:R-:W-:Y:S01]  /*5fd0*/  IMAD.IADD R33, R20, 0x1, R3 ;  /* 0x0000000114217824 */ /* 0x000fe200078e0203 */
[----:B------:R-:W-:Y:S01]  /*5fe0*/  IMNMX R44, R16, c[0x0][0x1d4], PT ;  /* 0x00007500102c7a17 */ /* 0x000fe20003800200 */
[----:B------:R-:W-:Y:S01]  /*5ff0*/  BSSY B1, `(.L_x_271) ;  /* 0x00000b5000017945 */ /* 0x000fe20003800000 */
[----:B------:R-:W-:Y:S01]  /*6000*/  LEA R42, R20, UR6, 0x1 ;  /* 0x00000006142a7c11 */ /* 0x000fe2000f8e08ff */
[----:B------:R-:W-:-:S02]  /*6010*/  IMAD R9, R33, 0x70, RZ ;  /* 0x0000007021097824 */ /* 0x000fc400078e02ff */
[----:B------:R-:W-:-:S03]  /*6020*/  IMAD.MOV.U32 R41, RZ, RZ, RZ ;  /* 0x000000ffff297224 */ /* 0x000fc600078e00ff */
[----:B------:R-:W-:-:S04]  /*6030*/  IADD3 R10, P3, R28, R9, RZ ;  /* 0x000000091c0a7210 */ /* 0x000fc80007f7e0ff */
[----:B------:R-:W-:Y:S02]  /*6040*/  LEA.HI.X.SX32 R9, R9, R0, 0x1, P3 ;  /* 0x0000000009097211 */ /* 0x000fe400018f0eff */
        /* <DEDUP_REMOVED lines=13> */
[----:B------:R-:W-:Y:S01]  /*6120*/  IMAD.MOV.U32 R43, RZ, RZ, R33 ;  /* 0x000000ffff2b7224 */ /* 0x000fe200078e0021 */
[----:B------:R-:W-:Y:S01]  /*6130*/  CS2R R36, SRZ ;  /* 0x0000000000247805 */ /* 0x000fe2000001ff00 */
[----:B------:R-:W-:Y:S01]  /*6140*/  CS2R R38, SRZ ;  /* 0x0000000000267805 */ /* 0x000fe2000001ff00 */
[----:B------:R-:W-:Y:S01]  /*6150*/  CS2R R40, SRZ ;  /* 0x0000000000287805 */ /* 0x000fe2000001ff00 */
[----:B------:R-:W-:-:S02]  /*6160*/  IMAD.IADD R24, R10, 0x1, -R11 ;  /* 0x000000010a187824 */ /* 0x000fc400078e0a0b */
[----:B------:R-:W-:-:S03]  /*6170*/  IMAD R10, R12, 0x70, R29 ;  /* 0x000000700c0a7824 */ /* 0x000fc600078e021d */
[----:B------:R-:W-:Y:S01]  /*6180*/  LOP3.LUT P3, RZ, R24, 0x8, RZ, 0xc0, !PT ;  /* 0x0000000818ff7812 */ /* 0x000fe2000786c0ff */
[----:B------:R-:W-:-:S12]  /*6190*/  IMAD.WIDE R10, R10, R13, c[0x0][0x238] ;  /* 0x00008e000a0a7625 */ /* 0x000fd800078e020d */
[----:B------:R-:W-:Y:S05]  /*61a0*/  @P3 BRA `(.L_x_274) ;  /* 0x0000032000003947 */ /* 0x000fea0003800000 */
[----:B------:R-:W-:Y:S01]  /*61b0*/  IMAD R14, R19, c[0x0][0x1d4], RZ ;  /* 0x00007500130e7a24 */ /* 0x000fe200078e02ff */
[----:B------:R-:W-:Y:S01]  /*61c0*/  SHF.R.S32.HI R12, RZ, 0x1f, R33 ;  /* 0x0000001fff0c7819 */ /* 0x000fe20000011421 */
[----:B------:R-:W1:Y:S03]  /*61d0*/  LDS.U16 R25, [R42] ;  /* 0x000000002a197984 */ /* 0x000e660000000400 */
        /* <DEDUP_REMOVED lines=30> */
.L_x_275:
[--C-:B--2--5:R-:W-:Y:S01]  /*63c0*/  HADD2.F32 R34, -RZ, R36.reuse.H0_H0 ;  /* 0x20000024ff227230 */ /* 0x124fe20000004100 */
[----:B------:R-:W-:Y:S01]  /*63d0*/  IADD3 R43, R33, 0x8, RZ ;  /* 0x00000008212b7810 */ /* 0x000fe20007ffe0ff */
[----:B-1----:R-:W-:Y:S02]  /*63e0*/  HADD2.F32 R36, -RZ, R36.H1_H1 ;  /* 0x30000024ff247230 */ /* 0x002fe40000004100 */
[--C-:B------:R-:W-:Y:S01]  /*63f0*/  HADD2.F32 R40, -RZ, R38.reuse.H1_H1 ;  /* 0x30000026ff287230 */ /* 0x100fe20000004100 */
[C---:B------:R-:W-:Y:S01]  /*6400*/  FFMA.FTZ R34, R25.reuse, R34, RZ ;  /* 0x0000002219227223 */ /* 0x040fe200000100ff */
[--C-:B------:R-:W-:Y:S02]  /*6410*/  HADD2.F32 R12, -RZ, R37.reuse.H0_H0 ;  /* 0x20000025ff0c7230 */ /* 0x100fe40000004100 */
[----:B------:R-:W-:Y:S01]  /*6420*/  HADD2.F32 R14, -RZ, R37.H1_H1 ;  /* 0x30000025ff0e7230 */ /* 0x000fe20000004100 */
[C---:B------:R-:W-:Y:S01]  /*6430*/  FFMA.FTZ R37, R25.reuse, R36, RZ ;  /* 0x0000002419257223 */ /* 0x040fe200000100ff */
[----:B------:R-:W-:Y:S01]  /*6440*/  HADD2.F32 R26, -RZ, R38.H0_H0 ;  /* 0x20000026ff1a7230 */ /* 0x000fe20000004100 */
[C---:B------:R-:W-:Y:S01]  /*6450*/  FFMA.FTZ R35, R25.reuse, R12, RZ ;  /* 0x0000000c19237223 */ /* 0x040fe200000100ff */
[--C-:B------:R-:W-:Y:S01]  /*6460*/  HADD2.F32 R46, -RZ, R39.reuse.H0_H0 ;  /* 0x20000027ff2e7230 */ /* 0x100fe20000004100 */
[C---:B------:R-:W-:Y:S01]  /*6470*/  FFMA.FTZ R36, R25.reuse, R14, RZ ;  /* 0x0000000e19247223 */ /* 0x040fe200000100ff */
[----:B------:R-:W-:Y:S01]  /*6480*/  HADD2.F32 R48, -RZ, R39.H1_H1 ;  /* 0x30000027ff307230 */ /* 0x000fe20000004100 */
[----:B------:R-:W-:-:S02]  /*6490*/  FFMA.FTZ R39, R25, R40, RZ ;  /* 0x0000002819277223 */ /* 0x000fc400000100ff */
[C---:B------:R-:W-:Y:S02]  /*64a0*/  FFMA.FTZ R38, R25.reuse, R26, RZ ;  /* 0x0000001a19267223 */ /* 0x040fe400000100ff */
[C---:B------:R-:W-:Y:S02]  /*64b0*/  FFMA.FTZ R40, R25.reuse, R46, RZ ;  /* 0x0000002e19287223 */ /* 0x040fe400000100ff */
[----:B------:R-:W-:Y:S02]  /*64c0*/  FFMA.FTZ R41, R25, R48, RZ ;  /* 0x0000003019297223 */ /* 0x000fe400000100ff */
.L_x_274:
[----:B------:R-:W-:Y:S05]  /*64d0*/  BSYNC B2 ;  /* 0x0000000000027941 */ /* 0x000fea0003800000 */
.L_x_273:
[----:B------:R-:W-:-:S13]  /*64e0*/  LOP3.LUT P3, RZ, R24, 0xfffffff8, RZ, 0xc0, !PT ;  /* 0xfffffff818ff7812 */ /* 0x000fda000786c0ff */
[----:B------:R-:W-:Y:S05]  /*64f0*/  @!P3 BRA `(.L_x_272) ;  /* 0x000006400000b947 */ /* 0x000fea0003800000 */
[----:B------:R-:W-:Y:S01]  /*6500*/  ULDC UR5, c[0x0][0x1ec] ;  /* 0x00007b0000057ab9 */ /* 0x000fe20000000800 */
[----:B------:R-:W-:Y:S01]  /*6510*/  IMAD R56, R19, c[0x0][0x1d4], RZ ;  /* 0x0000750013387a24 */ /* 0x000fe200078e02ff */
[----:B------:R-:W-:-:S06]  /*6520*/  UISETP.NE.AND UP0, UPT, URZ, UR5, UPT ;  /* 0x000000053f00728c */ /* 0x000fcc000bf05270 */
[----:B------:R-:W-:Y:S02]  /*6530*/  PLOP3.LUT P2, PT, PT, PT, UP0, 0x80, 0x0 ;  /* 0x000000000000781c */ /* 0x000fe40003f4f008 */
.L_x_278:
        /* <DEDUP_REMOVED lines=18> */
[----:B------:R-:W-:-:S06]  /*6660*/  LEA.HI.X R13, R15, c[0x0][0x1a4], R24, 0x1, P3 ;  /* 0x000069000f0d7a11 */ /* 0x000fcc00018f0c18 */
[----:B------:R-:W5:Y:S01]  /*6670*/  LDG.E.128 R12, [R12.64] ;  /* 0x000000240c0c7981 */ /* 0x000f62000c1e1d00 */
[----:B------:R-:W-:Y:S05]  /*6680*/  @P2 BRA `(.L_x_276) ;  /* 0x000000b000002947 */ /* 0x000fea0003800000 */
[----:B------:R-:W2:Y:S04]  /*6690*/  @P5 LDG.E.128 R52, [R10.64] ;  /* 0x000000240a345981 */ /* 0x000ea8000c1e1d00 */
[----:B------:R-:W1:Y:S02]  /*66a0*/  LDS.128 R24, [R30.X16+0x120] ;  /* 0x000120001e187984 */ /* 0x000e64000000cc00 */
        /* <DEDUP_REMOVED lines=9> */
.L_x_276:
[----:B------:R-:W2:Y:S01]  /*6740*/  LDG.E R48, [R48.64+0x20] ;  /* 0x0000202430307981 */ /* 0x000ea2000c1e1900 */
[----:B------:R-:W-:Y:S02]  /*6750*/  IMAD.MOV.U32 R25, RZ, RZ, 0x70 ;  /* 0x00000070ff197424 */ /* 0x000fe400078e00ff */
[----:B------:R-:W-:-:S05]  /*6760*/  IMAD.IADD R45, R43, 0x1, -R3 ;  /* 0x000000012b2d7824 */ /* 0x000fca00078e0a03 */
[----:B------:R-:W-:Y:S01]  /*6770*/  LEA R52, R45, UR4, 0x1 ;  /* 0x000000042d347c11 */ /* 0x000fe2000f8e08ff */
[----:B--2---:R-:W-:-:S04]  /*6780*/  IMAD R24, R48, c[0x0][0x1d8], RZ ;  /* 0x0000760030187a24 */ /* 0x004fc800078e02ff */
[----:B------:R-:W2:Y:S01]  /*6790*/  LDS.U16 R48, [R52+0x220] ;  /* 0x0002200034307984 */ /* 0x000ea20000000400 */
[----:B------:R-:W-:-:S04]  /*67a0*/  IMAD R24, R24, c[0x0][0x1d4], R43 ;  /* 0x0000750018187a24 */ /* 0x000fc800078e022b */
[----:B------:R-:W-:-:S05]  /*67b0*/  IMAD R24, R24, R25, 0x380 ;  /* 0x0000038018187424 */ /* 0x000fca00078e0219 */
[----:B------:R-:W-:-:S04]  /*67c0*/  IADD3 R25, P3, R31, R24, RZ ;  /* 0x000000181f197210 */ /* 0x000fc80007f7e0ff */
[----:B------:R-:W-:Y:S02]  /*67d0*/  LEA.HI.X.SX32 R26, R24, R32, 0x1, P3 ;  /* 0x00000020181a7211 */ /* 0x000fe400018f0eff */
[----:B------:R-:W-:-:S04]  /*67e0*/  LEA R24, P3, R25, c[0x0][0x1a0], 0x1 ;  /* 0x0000680019187a11 */ /* 0x000fc800078608ff */
[----:B------:R-:W-:-:S06]  /*67f0*/  LEA.HI.X R25, R25, c[0x0][0x1a4], R26, 0x1, P3 ;  /* 0x0000690019197a11 */ /* 0x000fcc00018f0c1a */
[----:B------:R-:W5:Y:S02]  /*6800*/  LDG.E.128 R24, [R24.64] ;  /* 0x0000002418187981 */ /* 0x000f64000c1e1d00 */
[----:B-----5:R-:W-:Y:S01]  /*6810*/  HADD2.F32 R49, -RZ, R12.H0_H0 ;  /* 0x2000000cff317230 */ /* 0x020fe20000004100 */
[----:B------:R-:W-:Y:S01]  /*6820*/  LEA R45, R45, UR6, 0x1 ;  /* 0x000000062d2d7c11 */ /* 0x000fe2000f8e08ff */
[--C-:B------:R-:W-:Y:S02]  /*6830*/  HADD2.F32 R50, -RZ, R13.reuse.H0_H0 ;  /* 0x2000000dff327230 */ /* 0x100fe40000004100 */
[----:B------:R-:W-:Y:S02]  /*6840*/  HADD2.F32 R51, -RZ, R14.H0_H0 ;  /* 0x2000000eff337230 */ /* 0x000fe40000004100 */
[----:B-1----:R-:W-:Y:S02]  /*6850*/  HADD2.F32 R12, -RZ, R12.H1_H1 ;  /* 0x3000000cff0c7230 */ /* 0x002fe40000004100 */
[----:B------:R-:W-:-:S02]  /*6860*/  HADD2.F32 R13, -RZ, R13.H1_H1 ;  /* 0x3000000dff0d7230 */ /* 0x000fc40000004100 */
[----:B------:R-:W-:Y:S02]  /*6870*/  HADD2.F32 R14, -RZ, R14.H1_H1 ;  /* 0x3000000eff0e7230 */ /* 0x000fe40000004100 */
[----:B--2---:R-:W-:Y:S02]  /*6880*/  HADD2.F32 R48, -RZ, R48.H0_H0 ;  /* 0x20000030ff307230 */ /* 0x004fe40000004100 */
[--C-:B------:R-:W-:Y:S02]  /*6890*/  HADD2.F32 R53, -RZ, R15.reuse.H0_H0 ;  /* 0x2000000fff357230 */ /* 0x100fe40000004100 */
[----:B------:R-:W-:Y:S01]  /*68a0*/  HADD2.F32 R15, -RZ, R15.H1_H1 ;  /* 0x3000000fff0f7230 */ /* 0x000fe20000004100 */
[C---:B------:R-:W-:Y:S02]  /*68b0*/  FFMA.FTZ R34, R48.reuse, R49, R34 ;  /* 0x0000003130227223 */ /* 0x040fe40000010022 */
        /* <DEDUP_REMOVED lines=19> */
.L_x_277:
[----:B------:R-:W2:Y:S01]  /*69f0*/  LDS.U16 R12, [R45+0x10] ;  /* 0x000010002d0c7984 */ /* 0x000ea20000000400 */
[----:B------:R-:W-:Y:S01]  /*6a00*/  IADD3 R43, R43, 0x10, RZ ;  /* 0x000000102b2b7810 */ /* 0x000fe20007ffe0ff */
[----:B------:R-:W-:Y:S02]  /*6a10*/  HADD2.F32 R35, -RZ, R25.H0_H0 ;  /* 0x20000019ff237230 */ /* 0x000fe40000004100 */
[----:B------:R-:W-:Y:S01]  /*6a20*/  HADD2.F32 R41, -RZ, R27.H0_H0 ;  /* 0x2000001bff297230 */ /* 0x000fe20000004100 */
[----:B------:R-:W-:Y:S01]  /*6a30*/  ISETP.GE.AND P3, PT, R43, R44, PT ;  /* 0x0000002c2b00720c */ /* 0x000fe20003f66270 */
[--C-:B------:R-:W-:Y:S02]  /*6a40*/  HADD2.F32 R13, -RZ, R24.reuse.H0_H0 ;  /* 0x20000018ff0d7230 */ /* 0x100fe40000004100 */
[----:B------:R-:W-:Y:S02]  /*6a50*/  HADD2.F32 R37, -RZ, R24.H1_H1 ;  /* 0x30000018ff257230 */ /* 0x000fe40000004100 */
[----:B-1----:R-:W-:-:S02]  /*6a60*/  HADD2.F32 R25, -RZ, R25.H1_H1 ;  /* 0x30000019ff197230 */ /* 0x002fc40000004100 */
[--C-:B------:R-:W-:Y:S02]  /*6a70*/  HADD2.F32 R15, -RZ, R26.reuse.H0_H0 ;  /* 0x2000001aff0f7230 */ /* 0x100fe40000004100 */
[----:B------:R-:W-:Y:S02]  /*6a80*/  HADD2.F32 R39, -RZ, R26.H1_H1 ;  /* 0x3000001aff277230 */ /* 0x000fe40000004100 */
        /* <DEDUP_REMOVED lines=11> */
.L_x_272:
[----:B------:R-:W-:Y:S05]  /*6b40*/  BSYNC B1 ;  /* 0x0000000000017941 */ /* 0x000fea0003800000 */
.L_x_271:
[----:B------:R-:W-:-:S13]  /*6b50*/  ISETP.GE.AND P3, PT, R33, R16, PT ;  /* 0x000000102100720c */ /* 0x000fda0003f66270 */
[----:B------:R-:W-:Y:S05]  /*6b60*/  @P3 BRA `(.L_x_270) ;  /* 0x00000ff000003947 */ /* 0x000fea0003800000 */
[----:B------:R-:W-:Y:S01]  /*6b70*/  IADD3 R10, -R20, -0x2, R22 ;  /* 0xfffffffe140a7810 */ /* 0x000fe20007ffe116 */
[----:B------:R-:W-:Y:S01]  /*6b80*/  IMAD.MOV.U32 R11, RZ, RZ, 0x2 ;  /* 0x00000002ff0b7424 */ /* 0x000fe200078e00ff */
[----:B------:R-:W-:Y:S03]  /*6b90*/  BSSY B1, `(.L_x_279) ;  /* 0x0000053000017945 */ /* 0x000fe60003800000 */
[----:B------:R-:W-:Y:S02]  /*6ba0*/  IMAD.IADD R26, R10, 0x1, -R3 ;  /* 0x000000010a1a7824 */ /* 0x000fe400078e0a03 */
[----:B------:R-:W-:-:S03]  /*6bb0*/  IMAD R10, R18, c[0x0][0x1d8], R21 ;  /* 0x00007600120a7a24 */ /* 0x000fc600078e0215 */
[----:B------:R-:W-:Y:S01]  /*6bc0*/  LOP3.LUT P3, RZ, R26, 0x8, RZ, 0xc0, !PT ;  /* 0x000000081aff7812 */ /* 0x000fe2000786c0ff */
[----:B------:R-:W-:-:S04]  /*6bd0*/  IMAD R10, R10, 0x70, R29 ;  /* 0x000000700a0a7824 */ /* 0x000fc800078e021d */
[----:B------:R-:W-:-:S08]  /*6be0*/  IMAD.WIDE R10, R10, R11, c[0x0][0x238] ;  /* 0x00008e000a0a7625 */ /* 0x000fd000078e020b */
        /* <DEDUP_REMOVED lines=42> */
[----:B------:R-:W-:Y:S01]  /*6e90*/  ULDC UR5, c[0x0][0x1ec] ;  /* 0x00007b0000057ab9 */ /* 0x000fe20000000800 */
[----:B-1----:R-:W-:Y:S01]  /*6ea0*/  HADD2.F32 R24, -RZ, R42.H0_H0 ;  /* 0x2000002aff187230 */ /* 0x002fe20000004100 */
[----:B------:R-:W-:-:S06]  /*6eb0*/  UISETP.NE.AND UP0, UPT, URZ, UR5, UPT ;  /* 0x000000053f00728c */ /* 0x000fcc000bf05270 */
[----:B------:R-:W-:-:S13]  /*6ec0*/  PLOP3.LUT P2, PT, PT, PT, UP0, 0x80, 0x0 ;  /* 0x000000000000781c */ /* 0x000fda0003f4f008 */
[----:B------:R-:W-:Y:S05]  /*6ed0*/  @P2 BRA `(.L_x_283) ;  /* 0x000000c000002947 */ /* 0x000fea0003800000 */
[----:B------:R-:W-:Y:S01]  /*6ee0*/  ISETP.NE.AND P5, PT, R126, RZ, PT ;  /* 0x000000ff7e00720c */ /* 0x000fe20003fa5270 */
        /* <DEDUP_REMOVED lines=11> */
.L_x_283:
[----:B-1---5:R-:W-:Y:S02]  /*6fa0*/  HADD2.F32 R9, -RZ, R12.H0_H0 ;  /* 0x2000000cff097230 */ /* 0x022fe40000004100 */
        /* <DEDUP_REMOVED lines=15> */
.L_x_282:
[----:B------:R-:W-:Y:S05]  /*70a0*/  BSYNC B2 ;  /* 0x0000000000027941 */ /* 0x000fea0003800000 */
.L_x_281:
[----:B------:R-:W-:Y:S02]  /*70b0*/  IADD3 R33, R33, 0x8, RZ ;  /* 0x0000000821217810 */ /* 0x000fe40007ffe0ff */
.L_x_280:
[----:B------:R-:W-:Y:S05]  /*70c0*/  BSYNC B1 ;  /* 0x0000000000017941 */ /* 0x000fea0003800000 */
.L_x_279:
[----:B------:R-:W-:-:S13]  /*70d0*/  LOP3.LUT P3, RZ, R26, 0xfffffff8, RZ, 0xc0, !PT ;  /* 0xfffffff81aff7812 */ /* 0x000fda000786c0ff */
[----:B------:R-:W-:Y:S05]  /*70e0*/  @!P3 BRA `(.L_x_270) ;  /* 0x00000a700000b947 */ /* 0x000fea0003800000 */
[----:B------:R-:W-:Y:S01]  /*70f0*/  LEA R8, R33, UR4, 0x1 ;  /* 0x0000000421087c11 */ /* 0x000fe2000f8e08ff */
[----:B------:R-:W-:Y:S02]  /*7100*/  IMAD.MOV.U32 R26, RZ, RZ, 0x70 ;  /* 0x00000070ff1a7424 */ /* 0x000fe400078e00ff */
[----:B------:R-:W-:Y:S02]  /*7110*/  IMAD.MOV.U32 R27, RZ, RZ, RZ ;  /* 0x000000ffff1b7224 */ /* 0x000fe400078e00ff */
[----:B------:R-:W-:Y:S02]  /*7120*/  IMAD R52, R3, -0x2, R8 ;  /* 0xfffffffe03347824 */ /* 0x000fe400078e0208 */
[----:B------:R-:W-:-:S05]  /*7130*/  IMAD R26, R33, R26, 0x380 ;  /* 0x00000380211a7424 */ /* 0x000fca00078e021a */
.L_x_290:
        /* <DEDUP_REMOVED lines=21> */
[----:B------:R-:W-:Y:S02]  /*7290*/  IMAD.MOV.U32 R13, RZ, RZ, R42 ;  /* 0x000000ffff0d7224 */ /* 0x000fe400078e002a */
[----:B------:R-:W1:Y:S02]  /*72a0*/  LDS.U16 R42, [R53+0x220] ;  /* 0x00022000352a7984 */ /* 0x000e640000000400 */
        /* <DEDUP_REMOVED lines=41> */
.L_x_286:
[----:B-----5:R-:W-:Y:S02]  /*7540*/  HADD2.F32 R25, -RZ, R12.H0_H0 ;  /* 0x2000000cff197230 */ /* 0x020fe40000004100 */
[----:B------:R-:W-:Y:S02]  /*7550*/  HADD2.F32 R24, -RZ, R13.H0_H0 ;  /* 0x2000000dff187230 */ /* 0x000fe40000004100 */
[----:B------:R-:W-:Y:S01]  /*7560*/  HADD2.F32 R43, -RZ, R14.H0_H0 ;  /* 0x2000000eff2b7230 */ /* 0x000fe20000004100 */
[C---:B------:R-:W-:Y:S01]  /*7570*/  FFMA.FTZ R34, R42.reuse, R25, R34 ;  /* 0x000000192a227223 */ /* 0x040fe20000010022 */
[----:B------:R-:W-:Y:S01]  /*7580*/  HADD2.F32 R45, -RZ, R15.H0_H0 ;  /* 0x2000000fff2d7230 */ /* 0x000fe20000004100 */
[C---:B------:R-:W-:Y:S01]  /*7590*/  FFMA.FTZ R35, R42.reuse, R24, R35 ;  /* 0x000000182a237223 */ /* 0x040fe20000010023 */
[----:B-1----:R-:W-:Y:S01]  /*75a0*/  HADD2.F32 R12, -RZ, R12.H1_H1 ;  /* 0x3000000cff0c7230 */ /* 0x002fe20000004100 */
        /* <DEDUP_REMOVED lines=9> */
.L_x_285:
[----:B------:R-:W-:Y:S05]  /*7640*/  BSYNC B1 ;  /* 0x0000000000017941 */ /* 0x000fea0003800000 */
.L_x_284:
        /* <DEDUP_REMOVED lines=59> */
.L_x_289:
        /* <DEDUP_REMOVED lines=16> */
.L_x_288:
[----:B------:R-:W-:Y:S05]  /*7b00*/  BSYNC B1 ;  /* 0x0000000000017941 */ /* 0x000fea0003800000 */
.L_x_287:
[----:B------:R-:W-:Y:S02]  /*7b10*/  IADD3 R33, R33, 0x10, RZ ;  /* 0x0000001021217810 */ /* 0x000fe40007ffe0ff */
[----:B------:R-:W-:Y:S02]  /*7b20*/  IADD3 R27, R27, 0x20, RZ ;  /* 0x000000201b1b7810 */ /* 0x000fe40007ffe0ff */
[----:B------:R-:W-:Y:S02]  /*7b30*/  ISETP.GE.AND P3, PT, R33, R16, PT ;  /* 0x000000102100720c */ /* 0x000fe40003f66270 */
[----:B------:R-:W-:-:S11]  /*7b40*/  IADD3 R26, R26, 0x700, RZ ;  /* 0x000007001a1a7810 */ /* 0x000fd60007ffe0ff */
[----:B------:R-:W-:Y:S05]  /*7b50*/  @!P3 BRA `(.L_x_290) ;  /* 0xfffff5e00000b947 */ /* 0x000fea000383ffff */
.L_x_270:
[----:B------:R-:W-:Y:S05]  /*7b60*/  BSYNC B0 ;  /* 0x0000000000007941 */ /* 0x000fea0003800000 */
.L_x_269:
[----:B------:R-:W-:Y:S01]  /*7b70*/  ISETP.GT.OR P0, PT, R30, 0xd, P0 ;  /* 0x0000000d1e00780c */ /* 0x000fe20000704670 */
[----:B------:R-:W-:-:S12]  /*7b80*/  BSSY B0, `(.L_x_291) ;  /* 0x0000034000007945 */ /* 0x000fd80003800000 */
[----:B------:R-:W-:Y:S05]  /*7b90*/  @P0 BRA `(.L_x_292) ;  /* 0x0000032000000947 */ /* 0x000fea0003800000 */
[----:B------:R-:W-:-:S04]  /*7ba0*/  IMAD.MOV.U32 R9, RZ, RZ, 0x70 ;  /* 0x00000070ff097424 */ /* 0x000fc800078e00ff */
        /* <DEDUP_REMOVED lines=9> */
[----:B------:R-:W1:Y:S02]  /*7c40*/  LDS.U16 R3, [R12+0x220] ;  /* 0x000220000c037984 */ /* 0x000e640000000400 */
[----:B-1----:R-:W-:Y:S01]  /*7c50*/  HADD2.F32 R3, -RZ, R3.H0_H0 ;  /* 0x20000003ff037230 */ /* 0x002fe20000004100 */
[----:B------:R-:W-:Y:S05]  /*7c60*/  @P2 BRA `(.L_x_294) ;  /* 0x0000014000002947 */ /* 0x000fea0003800000 */
[----:B------:R-:W-:-:S13]  /*7c70*/  ISETP.NE.AND P3, PT, R126, RZ, PT ;  /* 0x000000ff7e00720c */ /* 0x000fda0003f65270 */
[----:B------:R-:W-:Y:S02]  /*7c80*/  @P3 IMAD R18, R18, c[0x0][0x1d8], R21 ;  /* 0x0000760012123a24 */ /* 0x000fe400078e0215 */
[----:B------:R-:W-:Y:S02]  /*7c90*/  @P3 IMAD.MOV.U32 R13, RZ, RZ, 0x2 ;  /* 0x00000002ff0d3424 */ /* 0x000fe400078e00ff */
[----:B------:R-:W-:-:S04]  /*7ca0*/  @P3 IMAD R12, R18, 0x70, R29 ;  /* 0x00000070120c3824 */ /* 0x000fc800078e021d */
[----:B------:R-:W-:-:S06]  /*7cb0*/  @P3 IMAD.WIDE R12, R12, R13, c[0x0][0x238] ;  /* 0x00008e000c0c3625 */ /* 0x000fcc00078e020d */
        /* <DEDUP_REMOVED lines=8> */
[----:B0-----:R-:W-:-:S04]  /*7d40*/  LEA R4, P0, R28, c[0x0][0x1a0], 0x1 ;  /* 0x000068001c047a11 */ /* 0x001fc800078008ff */
[----:B------:R-:W-:Y:S01]  /*7d50*/  LEA.HI.X R5, R28, c[0x0][0x1a4], R23, 0x1, P0 ;  /* 0x000069001c057a11 */ /* 0x000fe200000f0c17 */
[----:B--2---:R-:W-:Y:S01]  /*7d60*/  @P3 HFMA2.MMA R9, R9, R13, -RZ ;  /* 0x0000000d09093235 */ /* 0x004fe200001000ff */
[----:B------:R-:W-:Y:S01]  /*7d70*/  @P3 HMUL2 R8, R8, R12 ;  /* 0x0000000c08083232 */ /* 0x000fe20000000000 */
[----:B------:R-:W-:Y:S01]  /*7d80*/  @P3 HFMA2.MMA R11, R11, R15, -RZ ;  /* 0x0000000f0b0b3235 */ /* 0x000fe200001000ff */
[----:B------:R-:W-:-:S06]  /*7d90*/  @P3 HMUL2 R10, R10, R14 ;  /* 0x0000000e0a0a3232 */ /* 0x000fcc0000000000 */
[----:B------:R0:W-:Y:S04]  /*7da0*/  STG.E.128 [R4.64], R8 ;  /* 0x0000000804007986 */ /* 0x0001e8000c101d24 */
.L_x_294:
[----:B------:R-:W-:Y:S05]  /*7db0*/  BSYNC B1 ;  /* 0x0000000000017941 */ /* 0x000fea0003800000 */
.L_x_293:
[----:B-----5:R-:W-:Y:S02]  /*7dc0*/  HADD2.F32 R0, -RZ, R8.H0_H0 ;  /* 0x20000008ff007230 */ /* 0x020fe40000004100 */
[--C-:B0-----:R-:W-:Y:S02]  /*7dd0*/  HADD2.F32 R4, -RZ, R9.reuse.H0_H0 ;  /* 0x20000009ff047230 */ /* 0x101fe40000004100 */
        /* <DEDUP_REMOVED lines=14> */
.L_x_292:
[----:B------:R-:W-:Y:S05]  /*7ec0*/  BSYNC B0 ;  /* 0x0000000000007941 */ /* 0x000fea0003800000 */
.L_x_291:
[----:B------:R-:W-:Y:S06]  /*7ed0*/  BAR.SYNC.DEFER_BLOCKING 0x0 ;  /* 0x0000000000007b1d */ /* 0x000fec0000010000 */
[----:B------:R-:W-:Y:S05]  /*7ee0*/  @P1 BRA `(.L_x_295) ;  /* 0x0000064000001947 */ /* 0x000fea0003800000 */
[C---:B------:R-:W-:Y:S01]  /*7ef0*/  LOP3.LUT R0, R17.reuse, 0xffffffc0, RZ, 0xc0, !PT ;  /* 0xffffffc011007812 */ /* 0x040fe200078ec0ff */
[----:B------:R-:W-:Y:S01]  /*7f00*/  IMAD R20, R20, 0x70, R29 ;  /* 0x0000007014147824 */ /* 0x000fe200078e021d */
[----:B------:R-:W-:-:S02]  /*7f10*/  LOP3.LUT R3, R17, 0xffffffe0, RZ, 0xc0, !PT ;  /* 0xffffffe011037812 */ /* 0x000fc400078ec0ff */
[----:B------:R-:W-:Y:S02]  /*7f20*/  ISETP.NE.AND P0, PT, R0, 0x40, PT ;  /* 0x000000400000780c */ /* 0x000fe40003f05270 */
[----:B0-----:R-:W-:Y:S02]  /*7f30*/  LOP3.LUT R4, R17, 0xfffffff0, RZ, 0xc0, !PT ;  /* 0xfffffff011047812 */ /* 0x001fe400078ec0ff */
[----:B------:R-:W-:Y:S02]  /*7f40*/  ISETP.NE.AND P3, PT, R3, 0x20, PT ;  /* 0x000000200300780c */ /* 0x000fe40003f65270 */
[----:B------:R-:W-:Y:S02]  /*7f50*/  ISETP.NE.AND P4, PT, R4, 0x10, PT ;  /* 0x000000100400780c */ /* 0x000fe40003f85270 */
[C---:B------:R-:W-:Y:S02]  /*7f60*/  ISETP.GT.AND P2, PT, R17.reuse, 0x3f, PT ;  /* 0x0000003f1100780c */ /* 0x040fe40003f44270 */
[----:B------:R-:W-:-:S02]  /*7f70*/  ISETP.GT.AND P6, PT, R17, 0x1f, PT ;  /* 0x0000001f1100780c */ /* 0x000fc40003fc4270 */
[----:B------:R-:W-:Y:S02]  /*7f80*/  ISETP.GT.AND P5, PT, R17, 0xf, PT ;  /* 0x0000000f1100780c */ /* 0x000fe40003fa4270 */
[----:B------:R-:W-:Y:S01]  /*7f90*/  LEA R20, R20, 0x220, 0x1 ;  /* 0x0000022014147811 */ /* 0x000fe200078e08ff */
[----:B------:R-:W-:Y:S05]  /*7fa0*/  @P0 BRA `(.L_x_296) ;  /* 0x0000005000000947 */ /* 0x000fea0003800000 */
[----:B------:R-:W-:Y:S02]  /*7fb0*/  F2FP.PACK_AB R4, R37, R34 ;  /* 0x000000222504723e */ /* 0x000fe400000000ff */
[----:B------:R-:W-:Y:S02]  /*7fc0*/  F2FP.PACK_AB R5, R36, R35 ;  /* 0x000000232405723e */ /* 0x000fe400000000ff */
[----:B------:R-:W-:Y:S02]  /*7fd0*/  F2FP.PACK_AB R6, R39, R38 ;  /* 0x000000262706723e */ /* 0x000fe400000000ff */
[----:B------:R-:W-:-:S05]  /*7fe0*/  F2FP.PACK_AB R7, R41, R40 ;  /* 0x000000282907723e */ /* 0x000fca00000000ff */
[----:B------:R0:W-:Y:S02]  /*7ff0*/  STS.128 [R20+-0x380], R4 ;  /* 0xfffc800414007388 */ /* 0x0001e40000000c00 */
.L_x_296:
[----:B------:R-:W-:Y:S01]  /*8000*/  WARPSYNC 0xffffffff ;  /* 0xffffffff00007948 */ /* 0x000fe20003800000 */
[----:B------:R-:W-:Y:S06]  /*8010*/  BAR.SYNC.DEFER_BLOCKING 0x0 ;  /* 0x0000000000007b1d */ /* 0x000fec0000010000 */
[----:B------:R-:W-:Y:S01]  /*8020*/  BSSY B0, `(.L_x_297) ;  /* 0x0000013000007945 */ /* 0x000fe20003800000 */
[----:B------:R-:W-:Y:S05]  /*8030*/  @P2 BRA `(.L_x_298) ;  /* 0x0000011000002947 */ /* 0x000fea0003800000 */
[----:B0-----:R-:W0:Y:S02]  /*8040*/  LDS.128 R4, [R20] ;  /* 0x0000000014047984 */ /* 0x001e240000000c00 */
[----:B0-----:R-:W-:-:S02]  /*8050*/  HADD2.F32 R3, -RZ, R4.H0_H0 ;  /* 0x20000004ff037230 */ /* 0x001fc40000004100 */
[--C-:B------:R-:W-:Y:S02]  /*8060*/  HADD2.F32 R0, -RZ, R5.reuse.H0_H0 ;  /* 0x20000005ff007230 */ /* 0x100fe40000004100 */
[----:B------:R-:W-:Y:S01]  /*8070*/  HADD2.F32 R9, -RZ, R6.H0_H0 ;  /* 0x20000006ff097230 */ /* 0x000fe20000004100 */
[----:B------:R-:W-:Y:S01]  /*8080*/  FADD.FTZ R34, R34, R3 ;  /* 0x0000000322227221 */ /* 0x000fe20000010000 */
[----:B------:R-:W-:Y:S01]  /*8090*/  HADD2.F32 R4, -RZ, R4.H1_H1 ;  /* 0x30000004ff047230 */ /* 0x000fe20000004100 */
        /* <DEDUP_REMOVED lines=11> */
.L_x_298:
[----:B------:R-:W-:Y:S05]  /*8150*/  BSYNC B0 ;  /* 0x0000000000007941 */ /* 0x000fea0003800000 */
.L_x_297:
        /* <DEDUP_REMOVED lines=8> */
.L_x_300:
[----:B------:R-:W-:Y:S05]  /*81e0*/  BSYNC B0 ;  /* 0x0000000000007941 */ /* 0x000fea0003800000 */
.L_x_299:
[----:B------:R-:W-:Y:S06]  /*81f0*/  BAR.SYNC.DEFER_BLOCKING 0x0 ;  /* 0x0000000000007b1d */ /* 0x000fec0000010000 */
[----:B------:R-:W-:Y:S01]  /*8200*/  BSSY B0, `(.L_x_301) ;  /* 0x0000013000007945 */ /* 0x000fe20003800000 */
[----:B------:R-:W-:Y:S05]  /*8210*/  @P6 BRA `(.L_x_302) ;  /* 0x0000011000006947 */ /* 0x000fea0003800000 */
[----:B0-----:R-:W0:Y:S02]  /*8220*/  LDS.128 R4, [R20] ;  /* 0x0000000014047984 */ /* 0x001e240000000c00 */
[----:B0-----:R-:W-:Y:S02]  /*8230*/  HADD2.F32 R3, -RZ, R4.H0_H0 ;  /* 0x20000004ff037230 */ /* 0x001fe40000004100 */
[----:B------:R-:W-:-:S02]  /*8240*/  HADD2.F32 R0, -RZ, R5.H0_H0 ;  /* 0x20000005ff007230 */ /* 0x000fc40000004100 */
        /* <DEDUP_REMOVED lines=14> */
.L_x_302:
[----:B------:R-:W-:Y:S05]  /*8330*/  BSYNC B0 ;  /* 0x0000000000007941 */ /* 0x000fea0003800000 */
.L_x_301:
        /* <DEDUP_REMOVED lines=8> */
.L_x_304:
[----:B------:R-:W-:Y:S05]  /*83c0*/  BSYNC B0 ;  /* 0x0000000000007941 */ /* 0x000fea0003800000 */
.L_x_303:
[----:B------:R-:W-:Y:S06]  /*83d0*/  BAR.SYNC.DEFER_BLOCKING 0x0 ;  /* 0x0000000000007b1d */ /* 0x000fec0000010000 */
[----:B------:R-:W-:Y:S01]  /*83e0*/  BSSY B0, `(.L_x_305) ;  /* 0x0000013000007945 */ /* 0x000fe20003800000 */
[----:B------:R-:W-:Y:S05]  /*83f0*/  @P5 BRA `(.L_x_306) ;  /* 0x0000011000005947 */ /* 0x000fea0003800000 */
[----:B0-----:R-:W0:Y:S02]  /*8400*/  LDS.128 R20, [R20] ;  /* 0x0000000014147984 */ /* 0x001e240000000c00 */
[----:B0-----:R-:W-:Y:S02]  /*8410*/  HADD2.F32 R4, -RZ, R21.H0_H0 ;  /* 0x20000015ff047230 */ /* 0x001fe40000004100 */
[----:B------:R-:W-:-:S02]  /*8420*/  HADD2.F32 R5, -RZ, R22.H0_H0 ;  /* 0x20000016ff057230 */ /* 0x000fc40000004100 */
[--C-:B------:R-:W-:Y:S01]  /*8430*/  HADD2.F32 R3, -RZ, R20.reuse.H0_H0 ;  /* 0x20000014ff037230 */ /* 0x100fe20000004100 */
        /* <DEDUP_REMOVED lines=13> */
.L_x_306:
[----:B------:R-:W-:Y:S05]  /*8510*/  BSYNC B0 ;  /* 0x0000000000007941 */ /* 0x000fea0003800000 */
.L_x_305:
[----:B------:R-:W-:Y:S06]  /*8520*/  BAR.SYNC.DEFER_BLOCKING 0x0 ;  /* 0x0000000000007b1d */ /* 0x000fec0000010000 */
.L_x_295:
        /* <DEDUP_REMOVED lines=17> */
.L_x_307:
[----:B0-----:R-:W-:Y:S02]  /*8640*/  IMAD.MOV.U32 R4, RZ, RZ, c[0x0][0x250] ;  /* 0x00009400ff047624 */ /* 0x001fe400078e00ff */
[----:B------:R-:W-:-:S05]  /*8650*/  IMAD.MOV.U32 R5, RZ, RZ, c[0x0][0x254] ;  /* 0x00009500ff057624 */ /* 0x000fca00078e00ff */
[----:B------:R-:W2:Y:S01]  /*8660*/  LDG.E R4, [R4.64] ;  /* 0x0000002404047981 */ /* 0x000ea2000c1e1900 */
[----:B------:R-:W-:Y:S02]  /*8670*/  IMAD R29, R2, 0x70, R29 ;  /* 0x00000070021d7824 */ /* 0x000fe400078e021d */
[C---:B--2---:R-:W-:Y:S02]  /*8680*/  FMUL.FTZ R37, R4.reuse, R37 ;  /* 0x0000002504257220 */ /* 0x044fe40000410000 */
[C---:B------:R-:W-:Y:S02]  /*8690*/  FMUL.FTZ R35, R4.reuse, R35 ;  /* 0x0000002304237220 */ /* 0x040fe40000410000 */
[C---:B------:R-:W-:Y:S02]  /*86a0*/  FMUL.FTZ R36, R4.reuse, R36 ;  /* 0x0000002404247220 */ /* 0x040fe40000410000 */
[----:B------:R-:W0:Y:S01]  /*86b0*/  F2I.S8.NTZ R37, R37 ;  /* 0x0000002500257305 */ /* 0x000e220000202100 */
[----:B------:R-:W-:-:S02]  /*86c0*/  FMUL.FTZ R38, R4, R38 ;  /* 0x0000002604267220 */ /* 0x000fc40000410000 */
[C---:B------:R-:W-:Y:S02]  /*86d0*/  FMUL.FTZ R39, R4.reuse, R39 ;  /* 0x0000002704277220 */ /* 0x040fe40000410000 */
        /* <DEDUP_REMOVED lines=29> */
[----:B------:R-:W-:Y:S02]  /*88b0*/  LOP3.LUT R6, R0, 0xffffff00, R5, 0xf8, !PT ;  /* 0xffffff0000067812 */ /* 0x000fe400078ef805 */
        /* <DEDUP_REMOVED lines=18> */
.L_x_162:
[----:B------:R-:W-:Y:S01]  /*89e0*/  IMAD.MOV.U32 R114, RZ, RZ, R5 ;  /* 0x000000ffff727224 */ /* 0x000fe200078e0005 */
[----:B------:R-:W-:Y:S01]  /*89f0*/  MOV R112, 0x8a40 ;  /* 0x00008a4000707802 */ /* 0x000fe20000000f00 */
[----:B------:R-:W-:Y:S02]  /*8a00*/  IMAD.MOV.U32 R115, RZ, RZ, 0x10 ;  /* 0x00000010ff737424 */ /* 0x000fe400078e00ff */
[----:B------:R-:W-:Y:S02]  /*8a10*/  IMAD.MOV.U32 R124, RZ, RZ, 0x1f ;  /* 0x0000001fff7c7424 */ /* 0x000fe400078e00ff */
[----:B------:R-:W-:Y:S02]  /*8a20*/  IMAD.MOV.U32 R125, RZ, RZ, -0x1 ;  /* 0xffffffffff7d7424 */ /* 0x000fe400078e00ff */
[----:B0-----:R-:W-:Y:S05]  /*8a30*/  CALL.REL.NOINC `($__internal_1_$__cuda_sm70_shflsync_bfly_p) ;  /* 0x0000045000007944 */ /* 0x001fea0003c00000 */
[----:B-1----:R-:W-:Y:S01]  /*8a40*/  IMAD.MOV.U32 R0, RZ, RZ, R114 ;  /* 0x000000ffff007224 */ /* 0x002fe200078e0072 */
[----:B0-----:R-:W-:Y:S05]  /*8a50*/  BRA `(.L_x_308) ;  /* 0xffff93c000007947 */ /* 0x001fea000383ffff */
.L_x_163:
[----:B------:R-:W-:Y:S01]  /*8a60*/  IMAD.MOV.U32 R114, RZ, RZ, R7 ;  /* 0x000000ffff727224 */ /* 0x000fe200078e0007 */
[----:B------:R-:W-:Y:S01]  /*8a70*/  MOV R112, 0x8ac0 ;  /* 0x00008ac000707802 */ /* 0x000fe20000000f00 */
[----:B------:R-:W-:-:S02]  /*8a80*/  IMAD.MOV.U32 R115, RZ, RZ, 0x8 ;  /* 0x00000008ff737424 */ /* 0x000fc400078e00ff */
[----:B------:R-:W-:Y:S02]  /*8a90*/  IMAD.MOV.U32 R124, RZ, RZ, 0x1f ;  /* 0x0000001fff7c7424 */ /* 0x000fe400078e00ff */
[----:B------:R-:W-:Y:S02]  /*8aa0*/  IMAD.MOV.U32 R125, RZ, RZ, -0x1 ;  /* 0xffffffffff7d7424 */ /* 0x000fe400078e00ff */
[----:B01----:R-:W-:Y:S05]  /*8ab0*/  CALL.REL.NOINC `($__internal_1_$__cuda_sm70_shflsync_bfly_p) ;  /* 0x000003d000007944 */ /* 0x003fea0003c00000 */
[----:B-1----:R-:W-:Y:S01]  /*8ac0*/  FADD.FTZ R7, R7, R114 ;  /* 0x0000007207077221 */ /* 0x002fe20000010000 */
[----:B------:R-:W-:Y:S01]  /*8ad0*/  MOV R112, 0x8b30 ;  /* 0x00008b3000707802 */ /* 0x000fe20000000f00 */
[----:B0-----:R-:W-:Y:S02]  /*8ae0*/  IMAD.MOV.U32 R115, RZ, RZ, 0x4 ;  /* 0x00000004ff737424 */ /* 0x001fe400078e00ff */
[----:B------:R-:W-:Y:S02]  /*8af0*/  IMAD.MOV.U32 R124, RZ, RZ, 0x1f ;  /* 0x0000001fff7c7424 */ /* 0x000fe400078e00ff */
[----:B------:R-:W-:Y:S02]  /*8b00*/  IMAD.MOV.U32 R125, RZ, RZ, -0x1 ;  /* 0xffffffffff7d7424 */ /* 0x000fe400078e00ff */
[----:B------:R-:W-:-:S02]  /*8b10*/  IMAD.MOV.U32 R114, RZ, RZ, R7 ;  /* 0x000000ffff727224 */ /* 0x000fc400078e0007 */
[----:B------:R-:W-:Y:S05]  /*8b20*/  CALL.REL.NOINC `($__internal_1_$__cuda_sm70_shflsync_bfly_p) ;  /* 0x0000036000007944 */ /* 0x000fea0003c00000 */
[----:B-1----:R-:W-:Y:S01]  /*8b30*/  FADD.FTZ R7, R7, R114 ;  /* 0x0000007207077221 */ /* 0x002fe20000010000 */
[----:B------:R-:W-:Y:S01]  /*8b40*/  MOV R112, 0x8ba0 ;  /* 0x00008ba000707802 */ /* 0x000fe20000000f00 */
[----:B0-----:R-:W-:-:S02]  /*8b50*/  IMAD.MOV.U32 R115, RZ, RZ, 0x2 ;  /* 0x00000002ff737424 */ /* 0x001fc400078e00ff */
[----:B------:R-:W-:Y:S02]  /*8b60*/  IMAD.MOV.U32 R124, RZ, RZ, 0x1f ;  /* 0x0000001fff7c7424 */ /* 0x000fe400078e00ff */
[----:B------:R-:W-:Y:S02]  /*8b70*/  IMAD.MOV.U32 R125, RZ, RZ, -0x1 ;  /* 0xffffffffff7d7424 */ /* 0x000fe400078e00ff */
[----:B------:R-:W-:Y:S02]  /*8b80*/  IMAD.MOV.U32 R114, RZ, RZ, R7 ;  /* 0x000000ffff727224 */ /* 0x000fe400078e0007 */
[----:B------:R-:W-:Y:S05]  /*8b90*/  CALL.REL.NOINC `($__internal_1_$__cuda_sm70_shflsync_bfly_p) ;  /* 0x000002f000007944 */ /* 0x000fea0003c00000 */
[----:B-1----:R-:W-:Y:S01]  /*8ba0*/  FADD.FTZ R2, R7, R114 ;  /* 0x0000007207027221 */ /* 0x002fe20000010000 */
[----:B------:R-:W-:Y:S01]  /*8bb0*/  MOV R112, 0x8c10 ;  /* 0x00008c1000707802 */ /* 0x000fe20000000f00 */
[----:B0-----:R-:W-:Y:S02]  /*8bc0*/  IMAD.MOV.U32 R115, RZ, RZ, 0x1 ;  /* 0x00000001ff737424 */ /* 0x001fe400078e00ff */
[----:B------:R-:W-:Y:S02]  /*8bd0*/  IMAD.MOV.U32 R124, RZ, RZ, 0x1f ;  /* 0x0000001fff7c7424 */ /* 0x000fe400078e00ff */
[----:B------:R-:W-:-:S02]  /*8be0*/  IMAD.MOV.U32 R125, RZ, RZ, -0x1 ;  /* 0xffffffffff7d7424 */ /* 0x000fc400078e00ff */
[----:B------:R-:W-:Y:S02]  /*8bf0*/  IMAD.MOV.U32 R114, RZ, RZ, R2 ;  /* 0x000000ffff727224 */ /* 0x000fe400078e0002 */
[----:B------:R-:W-:Y:S05]  /*8c00*/  CALL.REL.NOINC `($__internal_1_$__cuda_sm70_shflsync_bfly_p) ;  /* 0x0000028000007944 */ /* 0x000fea0003c00000 */
[----:B-1----:R-:W-:Y:S01]  /*8c10*/  IMAD.MOV.U32 R5, RZ, RZ, R114 ;  /* 0x000000ffff057224 */ /* 0x002fe200078e0072 */
[----:B0-----:R-:W-:Y:S05]  /*8c20*/  BRA `(.L_x_309) ;  /* 0xffff928000007947 */ /* 0x001fea000383ffff */
.L_x_233:
[----:B------:R-:W-:Y:S01]  /*8c30*/  IMAD.MOV.U32 R114, RZ, RZ, R127 ;  /* 0x000000ffff727224 */ /* 0x000fe200078e007f */
[----:B------:R-:W-:Y:S01]  /*8c40*/  MOV R112, 0x8c90 ;  /* 0x00008c9000707802 */ /* 0x000fe20000000f00 */
[----:B------:R-:W-:Y:S02]  /*8c50*/  IMAD.MOV.U32 R115, RZ, RZ, 0x1 ;  /* 0x00000001ff737424 */ /* 0x000fe400078e00ff */
[----:B------:R-:W-:Y:S02]  /*8c60*/  IMAD.MOV.U32 R124, RZ, RZ, 0x1f ;  /* 0x0000001fff7c7424 */ /* 0x000fe400078e00ff */
[----:B------:R-:W-:Y:S02]  /*8c70*/  IMAD.MOV.U32 R125, RZ, RZ, -0x1 ;  /* 0xffffffffff7d7424 */ /* 0x000fe400078e00ff */
[----:B------:R-:W-:Y:S05]  /*8c80*/  CALL.REL.NOINC `($__internal_1_$__cuda_sm70_shflsync_bfly_p) ;  /* 0x0000020000007944 */ /* 0x000fea0003c00000 */
[----:B-1----:R-:W-:Y:S01]  /*8c90*/  IMAD.MOV.U32 R112, RZ, RZ, R114 ;  /* 0x000000ffff707224 */ /* 0x002fe200078e0072 */
[----:B0-----:R-:W-:Y:S05]  /*8ca0*/  BRA `(.L_x_310) ;  /* 0xffffbf0000007947 */ /* 0x001fea000383ffff */
.L_x_237:
[----:B------:R-:W-:Y:S01]  /*8cb0*/  IMAD.MOV.U32 R114, RZ, RZ, R2 ;  /* 0x000000ffff727224 */ /* 0x000fe200078e0002 */
[----:B------:R-:W-:Y:S01]  /*8cc0*/  MOV R112, 0x8d10 ;  /* 0x00008d1000707802 */ /* 0x000fe20000000f00 */
[----:B------:R-:W-:-:S02]  /*8cd0*/  IMAD.MOV.U32 R115, RZ, RZ, 0x10 ;  /* 0x00000010ff737424 */ /* 0x000fc400078e00ff */
[----:B------:R-:W-:Y:S02]  /*8ce0*/  IMAD.MOV.U32 R124, RZ, RZ, 0x1f ;  /* 0x0000001fff7c7424 */ /* 0x000fe400078e00ff */
[----:B------:R-:W-:Y:S02]  /*8cf0*/  IMAD.MOV.U32 R125, RZ, RZ, -0x1 ;  /* 0xffffffffff7d7424 */ /* 0x000fe400078e00ff */
[----:B0-----:R-:W-:Y:S05]  /*8d00*/  CALL.REL.NOINC `($__internal_1_$__cuda_sm70_shflsync_bfly_p) ;  /* 0x0000018000007944 */ /* 0x001fea0003c00000 */
[----:B-1----:R-:W-:Y:S01]  /*8d10*/  IMAD.MOV.U32 R5, RZ, RZ, R114 ;  /* 0x000000ffff057224 */ /* 0x002fe200078e0072 */
[----:B0-----:R-:W-:Y:S05]  /*8d20*/  BRA `(.L_x_311) ;  /* 0xffffc0e000007947 */ /* 0x001fea000383ffff */
.L_x_238:
[----:B------:R-:W-:Y:S01]  /*8d30*/  IMAD.MOV.U32 R114, RZ, RZ, R7 ;  /* 0x000000ffff727224 */ /* 0x000fe200078e0007 */
[----:B------:R-:W-:Y:S01]  /*8d40*/  MOV R112, 0x8d90 ;  /* 0x00008d9000707802 */ /* 0x000fe20000000f00 */
[----:B------:R-:W-:Y:S02]  /*8d50*/  IMAD.MOV.U32 R115, RZ, RZ, 0x8 ;  /* 0x00000008ff737424 */ /* 0x000fe400078e00ff */
[----:B------:R-:W-:Y:S02]  /*8d60*/  IMAD.MOV.U32 R124, RZ, RZ, 0x1f ;  /* 0x0000001fff7c7424 */ /* 0x000fe400078e00ff */
[----:B------:R-:W-:Y:S02]  /*8d70*/  IMAD.MOV.U32 R125, RZ, RZ, -0x1 ;  /* 0xffffffffff7d7424 */ /* 0x000fe400078e00ff */
[----:B01----:R-:W-:Y:S05]  /*8d80*/  CALL.REL.NOINC `($__internal_1_$__cuda_sm70_shflsync_bfly_p) ;  /* 0x0000010000007944 */ /* 0x003fea0003c00000 */
[----:B-1----:R-:W-:Y:S01]  /*8d90*/  FMNMX.FTZ R5, R7, R114, !PT ;  /* 0x0000007207057209 */ /* 0x002fe20007810000 */
[----:B0-----:R-:W-:Y:S01]  /*8da0*/  IMAD.MOV.U32 R115, RZ, RZ, 0x4 ;  /* 0x00000004ff737424 */ /* 0x001fe200078e00ff */
[----:B------:R-:W-:Y:S01]  /*8db0*/  MOV R112, 0x8e00 ;  /* 0x00008e0000707802 */ /* 0x000fe20000000f00 */
[----:B------:R-:W-:-:S02]  /*8dc0*/  IMAD.MOV.U32 R124, RZ, RZ, 0x1f ;  /* 0x0000001fff7c7424 */ /* 0x000fc400078e00ff */
[----:B------:R-:W-:Y:S02]  /*8dd0*/  IMAD.MOV.U32 R125, RZ, RZ, -0x1 ;  /* 0xffffffffff7d7424 */ /* 0x000fe400078e00ff */
[----:B------:R-:W-:Y:S02]  /*8de0*/  IMAD.MOV.U32 R114, RZ, RZ, R5 ;  /* 0x000000ffff727224 */ /* 0x000fe400078e0005 */
[----:B------:R-:W-:Y:S05]  /*8df0*/  CALL.REL.NOINC `($__internal_1_$__cuda_sm70_shflsync_bfly_p) ;  /* 0x0000009000007944 */ /* 0x000fea0003c00000 */
[----:B-1----:R-:W-:Y:S01]  /*8e00*/  FMNMX.FTZ R5, R5, R114, !PT ;  /* 0x0000007205057209 */ /* 0x002fe20007810000 */
[----:B0-----:R-:W-:Y:S01]  /*8e10*/  IMAD.MOV.U32 R115, RZ, RZ, 0x2 ;  /* 0x00000002ff737424 */ /* 0x001fe200078e00ff */
[----:B------:R-:W-:Y:S01]  /*8e20*/  MOV R112, 0x8e70 ;  /* 0x00008e7000707802 */ /* 0x000fe20000000f00 */
[----:B------:R-:W-:Y:S02]  /*8e30*/  IMAD.MOV.U32 R124, RZ, RZ, 0x1f ;  /* 0x0000001fff7c7424 */ /* 0x000fe400078e00ff */
[----:B------:R-:W-:Y:S02]  /*8e40*/  IMAD.MOV.U32 R125, RZ, RZ, -0x1 ;  /* 0xffffffffff7d7424 */ /* 0x000fe400078e00ff */
[----:B------:R-:W-:Y:S02]  /*8e50*/  IMAD.MOV.U32 R114, RZ, RZ, R5 ;  /* 0x000000ffff727224 */ /* 0x000fe400078e0005 */
[----:B------:R-:W-:Y:S05]  /*8e60*/  CALL.REL.NOINC `($__internal_1_$__cuda_sm70_shflsync_bfly_p) ;  /* 0x0000002000007944 */ /* 0x000fea0003c00000 */
[----:B-1----:R-:W-:Y:S01]  /*8e70*/  IMAD.MOV.U32 R4, RZ, RZ, R114 ;  /* 0x000000ffff047224 */ /* 0x002fe200078e0072 */
[----:B0-----:R-:W-:Y:S05]  /*8e80*/  BRA `(.L_x_312) ;  /* 0xffffbff000007947 */ /* 0x001fea000383ffff */
        .weak           $__internal_1_$__cuda_sm70_shflsync_bfly_p
        .type           $__internal_1_$__cuda_sm70_shflsync_bfly_p,@function
        .size           $__internal_1_$__cuda_sm70_shflsync_bfly_p,(.L_x_3252 - $__internal_1_$__cuda_sm70_shflsync_bfly_p)
$__internal_1_$__cuda_sm70_shflsync_bfly_p:
[----:B------:R-:W-:Y:S01]  /*8e90*/  IMAD.MOV.U32 R113, RZ, RZ, 0x0 ;  /* 0x00000000ff717424 */ /* 0x000fe200078e00ff */
[----:B------:R-:W-:Y:S04]  /*8ea0*/  WARPSYNC R125 ;  /* 0x0000007d00007348 */ /* 0x000fe80003800000 */
[----:B------:R0:W1:Y:S01]  /*8eb0*/  SHFL.BFLY PT, R114, R114, R115, R124 ;  /* 0x0c00007372727389 */ /* 0x00006200000e007c */
[----:B------:R-:W-:Y:S05]  /*8ec0*/  RET.REL.NODEC R112 `(_ZN4mmha33masked_multihead_attention_kernelItLi112ELi128ELi2ELi16ELi128ELb1ELb1EEEv26Multihead_attention_paramsIT_XT5_EE) ;  /* 0xffff713070007950 */ /* 0x000fea0003c3ffff */
.L_x_313:
        /* <DEDUP_REMOVED lines=11> */
.L_x_3252:


//--------------------- .text._ZN4mmha33masked_multihead_attention_kernelItLi112ELi128ELi4ELi16ELi64ELb1ELb1EEEv26Multihead_attention_paramsIT_XT5_EE --------------------------
	.section	.text._ZN4mmha33masked_multihead_attention_kernelItLi112ELi128ELi4ELi16ELi64ELb1ELb1EEEv26Multihead_attention_paramsIT_XT5_EE,"ax",@progbits
	.sectioninfo	@"SHI_REGISTERS=87"
	.align	128
        .global         _ZN4mmha33masked_multihead_attention_kernelItLi112ELi128ELi4ELi16ELi64ELb1ELb1EEEv26Multihead_attention_paramsIT_XT5_EE
        .type           _ZN4mmha33masked_multihead_attention_kernelItLi112ELi128ELi4ELi16ELi64ELb1ELb1EEEv26Multihead_attention_paramsIT_XT5_EE,@function
        .size           _ZN4mmha33masked_multihead_attention_kernelItLi112ELi128ELi4ELi16ELi64ELb1ELb1EEEv26Multihead_attention_paramsIT_XT5_EE,(.L_x_3253 - _ZN4mmha33masked_multihead_attention_kernelItLi112ELi128ELi4ELi16ELi64ELb1ELb1EEEv26Multihead_attention_paramsIT_XT5_EE)
        .other          _ZN4mmha33masked_multihead_attention_kernelItLi112ELi128ELi4ELi16ELi64ELb1ELb1EEEv26Multihead_attention_paramsIT_XT5_EE,@"STO_CUDA_ENTRY STV_DEFAULT"
_ZN4mmha33masked_multihead_attention_kernelItLi112ELi128ELi4ELi16ELi64ELb1ELb1EEEv26Multihead_attention_paramsIT_XT5_EE:
.text._ZN4mmha33masked_multihead_attention_kernelItLi112ELi128ELi4ELi16ELi64ELb1ELb1EEEv26Multihead_attention_paramsIT_XT5_EE:
        /* <DEDUP_REMOVED lines=11> */
.L_x_314:
[----:B------:R-:W-:Y:S02]  /*00b0*/  IABS R5, c[0x0][0x1d0] ;  /* 0x0000740000057a13 */ /* 0x000fe40000000000 */
[----:B------:R-:W-:Y:S02]  /*00c0*/  ISETP.NE.U32.AND P0, PT, RZ, c[0x0][0x240], PT ;  /* 0x00009000ff007a0c */ /* 0x000fe40003f05070 */
[----:B------:R-:W1:Y:S02]  /*00d0*/  I2F.RP R0, R5 ;  /* 0x0000000500007306 */ /* 0x000e640000209400 */
[----:B------:R-:W-:-:S04]  /*00e0*/  ISETP.NE.AND.EX P0, PT, RZ, c[0x0][0x244], PT, P0 ;  /* 0x00009100ff007a0c */ /* 0x000fc80003f05300 */
[----:B------:R-:W-:Y:S02]  /*00f0*/  ISETP.EQ.AND P4, PT, RZ, c[0x0][0x1ec], P0 ;  /* 0x00007b00ff007a0c */ /* 0x000fe40000782270 */
[----:B-1----:R-:W1:Y:S02]  /*0100*/  MUFU.RCP R0, R0 ;  /* 0x0000000000007308 */ /* 0x002e640000001000 */
[----:B-1----:R-:W-:-:S06]  /*0110*/  IADD3 R2, R0, 0xffffffe, RZ ;  /* 0x0ffffffe00027810 */ /* 0x002fcc0007ffe0ff */
[----:B------:R1:W2:Y:S02]  /*0120*/  F2I.FTZ.U32.TRUNC.NTZ R3, R2 ;  /* 0x0000000200037305 */ /* 0x0002a4000021f000 */
[----:B-1----:R-:W-:Y:S02]  /*0130*/  IMAD.MOV.U32 R2, RZ, RZ, RZ ;  /* 0x000000ffff027224 */ /* 0x002fe400078e00ff */
[----:B--2---:R-:W-:-:S04]  /*0140*/  IMAD.MOV R4, RZ, RZ, -R3 ;  /* 0x000000ffff047224 */ /* 0x004fc800078e0a03 */
[----:B------:R-:W-:Y:S01]  /*0150*/  IMAD R7, R4, R5, RZ ;  /* 0x0000000504077224 */ /* 0x000fe200078e02ff */
[----:B0-----:R-:W-:-:S03]  /*0160*/  IABS R4, R28 ;  /* 0x0000001c00047213 */ /* 0x001fc60000000000 */
[----:B------:R-:W-:-:S04]  /*0170*/  IMAD.HI.U32 R3, R3, R7, R2 ;  /* 0x0000000703037227 */ /* 0x000fc800078e0002 */
[----:B------:R-:W-:Y:S01]  /*0180*/  IMAD.MOV.U32 R24, RZ, RZ, RZ ;  /* 0x000000ffff187224 */ /* 0x000fe200078e00ff */
[----:B------:R-:W0:Y:S01]  /*0190*/  S2R R23, SR_TID.X ;  /* 0x0000000000177919 */ /* 0x000e220000002100 */
[----:B------:R-:W-:Y:S01]  /*01a0*/  IMAD.HI.U32 R36, R3, R4, RZ ;  /* 0x0000000403247227 */ /* 0x000fe200078e00ff */
[----:B------:R-:W-:-:S03]  /*01b0*/  P2R R2, PR, RZ, 0x10 ;  /* 0x00000010ff027803 */ /* 0x000fc60000000000 */
[----:B------:R-:W-:Y:S02]  /*01c0*/  IMAD.MOV R0, RZ, RZ, -R36 ;  /* 0x000000ffff007224 */ /* 0x000fe400078e0a24 */
[----:B------:R-:W-:Y:S02]  /*01d0*/  IMAD.MOV.U32 R7, RZ, RZ, 0x4 ;  /* 0x00000004ff077424 */ /* 0x000fe400078e00ff */
[----:B------:R-:W-:Y:S02]  /*01e0*/  IMAD R0, R5, R0, R4 ;  /* 0x0000000005007224 */ /* 0x000fe400078e0204 */
[----:B------:R-:W-:-:S03]  /*01f0*/  IMAD.WIDE R26, R28, R7, c[0x0][0x278] ;  /* 0x00009e001c1a7625 */ /* 0x000fc600078e0207 */
[----:B------:R-:W-:-:S03]  /*0200*/  ISETP.GT.U32.AND P2, PT, R5, R0, PT ;  /* 0x000000000500720c */ /* 0x000fc60003f44070 */
[----:B------:R1:W2:Y:S10]  /*0210*/  LDG.E R26, [R26.64] ;  /* 0x000000241a1a7981 */ /* 0x0002b4000c1e1900 */
[----:B------:R-:W-:Y:S01]  /*0220*/  @!P2 IMAD.IADD R0, R0, 0x1, -R5 ;  /* 0x000000010000a824 */ /* 0x000fe200078e0a05 */
[----:B------:R-:W-:-:S02]  /*0230*/  @!P2 IADD3 R36, R36, 0x1, RZ ;  /* 0x000000012424a810 */ /* 0x000fc40007ffe0ff */
[----:B------:R-:W-:Y:S02]  /*0240*/  ISETP.NE.AND P2, PT, RZ, c[0x0][0x1d0], PT ;  /* 0x00007400ff007a0c */ /* 0x000fe40003f45270 */
[----:B------:R-:W-:Y:S02]  /*0250*/  ISETP.GE.U32.AND P1, PT, R0, R5, PT ;  /* 0x000000050000720c */ /* 0x000fe40003f26070 */
[----:B------:R-:W-:-:S04]  /*0260*/  LOP3.LUT R0, R28, c[0x0][0x1d0], RZ, 0x3c, !PT ;  /* 0x000074001c007a12 */ /* 0x000fc800078e3cff */
[----:B------:R-:W-:-:S07]  /*0270*/  ISETP.GE.AND P3, PT, R0, RZ, PT ;  /* 0x000000ff0000720c */ /* 0x000fce0003f66270 */
[----:B------:R-:W-:-:S06]  /*0280*/  @P1 IADD3 R36, R36, 0x1, RZ ;  /* 0x0000000124241810 */ /* 0x000fcc0007ffe0ff */
[----:B------:R-:W-:Y:S01]  /*0290*/  @!P3 IMAD.MOV R36, RZ, RZ, -R36 ;  /* 0x000000ffff24b224 */ /* 0x000fe200078e0a24 */
[----:B------:R-:W-:-:S05]  /*02a0*/  @!P2 LOP3.LUT R36, RZ, c[0x0][0x1d0], RZ, 0x33, !PT ;  /* 0x00007400ff24aa12 */ /* 0x000fca00078e33ff */
[----:B------:R-:W-:-:S05]  /*02b0*/  @P4 IMAD.WIDE R6, R36, R7, c[0x0][0x240] ;  /* 0x0000900024064625 */ /* 0x000fca00078e0207 */
[----:B------:R3:W4:Y:S04]  /*02c0*/  @P4 LDG.E R24, [R6.64] ;  /* 0x0000002406184981 */ /* 0x000728000c1e1900 */
[----:B------:R-:W1:Y:S01]  /*02d0*/  S2R R19, SR_CTAID.X ;  /* 0x0000000000137919 */ /* 0x000e620000002500 */
[C---:B0-----:R-:W-:Y:S02]  /*02e0*/  LEA.HI R5, R23.reuse, R23, RZ, 0x1 ;  /* 0x0000001717057211 */ /* 0x041fe400078f08ff */
[----:B------:R-:W-:Y:S02]  /*02f0*/  ISETP.NE.U32.AND P3, PT, RZ, c[0x0][0x1f8], PT ;  /* 0x00007e00ff007a0c */ /* 0x000fe40003f65070 */
[----:B------:R-:W-:Y:S02]  /*0300*/  ISETP.GT.AND P0, PT, R23, 0x1b, PT ;  /* 0x0000001b1700780c */ /* 0x000fe40003f04270 */
[----:B---3--:R-:W-:-:S02]  /*0310*/  LOP3.LUT R6, R5, 0x3ffffffe, RZ, 0xc0, !PT ;  /* 0x3ffffffe05067812 */ /* 0x008fc400078ec0ff */
[----:B------:R-:W-:Y:S01]  /*0320*/  ISETP.LT.AND P2, PT, R23, 0x20, P4 ;  /* 0x000000201700780c */ /* 0x000fe20002741270 */
[----:B------:R-:W-:Y:S01]  /*0330*/  IMAD.SHL.U32 R5, R5, 0x4, RZ ;  /* 0x0000000405057824 */ /* 0x000fe200078e00ff */
[----:B------:R-:W-:Y:S01]  /*0340*/  ISETP.NE.AND.EX P3, PT, RZ, c[0x0][0x1fc], PT, P3 ;  /* 0x00007f00ff007a0c */ /* 0x000fe20003f65330 */
[----:B------:R-:W-:-:S03]  /*0350*/  IMAD.IADD R6, R23, 0x1, -R6 ;  /* 0x0000000117067824 */ /* 0x000fc600078e0a06 */
[----:B------:R-:W-:Y:S01]  /*0360*/  LOP3.LUT R5, R5, 0xfffffff8, RZ, 0xc0, !PT ;  /* 0xfffffff805057812 */ /* 0x000fe200078ec0ff */
[----:B-1----:R-:W-:Y:S02]  /*0370*/  IMAD.SHL.U32 R27, R6, 0x4, RZ ;  /* 0x00000004061b7824 */ /* 0x002fe400078e00ff */
[----:B------:R-:W-:-:S04]  /*0380*/  IMAD R18, R28, c[0x0][0x1d8], R19 ;  /* 0x000076001c127a24 */ /* 0x000fc800078e0213 */
[----:B------:R-:W-:Y:S02]  /*0390*/  IMAD R56, R18, 0x70, RZ ;  /* 0x0000007012387824 */ /* 0x000fe400078e02ff */
[----:B------:R-:W-:Y:S02]  /*03a0*/  IMAD.SHL.U32 R0, R23, 0x4, RZ ;  /* 0x0000000417007824 */ /* 0x000fe400078e00ff */
[----:B------:R-:W-:Y:S01]  /*03b0*/  IMAD.IADD R29, R56, 0x1, R5 ;  /* 0x00000001381d7824 */ /* 0x000fe200078e0205 */
[----:B------:R-:W-:Y:S01]  /*03c0*/  SHF.R.S32.HI R9, RZ, 0x1f, R28 ;  /* 0x0000001fff097819 */ /* 0x000fe2000001141c */
[----:B------:R-:W-:Y:S01]  /*03d0*/  @!P0 IMAD.MOV.U32 R15, RZ, RZ, 0x2 ;  /* 0x00000002ff0f8424 */ /* 0x000fe200078e00ff */
[----:B------:R-:W-:Y:S01]  /*03e0*/  @P3 LEA R12, P4, R28, c[0x0][0x1f8], 0x2 ;  /* 0x00007e001c0c3a11 */ /* 0x000fe200078810ff */
[----:B------:R-:W-:-:S03]  /*03f0*/  @P2 IMAD.MOV.U32 R14, RZ, RZ, 0x2 ;  /* 0x00000002ff0e2424 */ /* 0x000fc600078e00ff */
[----:B------:R-:W-:Y:S02]  /*0400*/  @P3 LEA.HI.X R13, R28, c[0x0][0x1fc], R9, 0x2, P4 ;  /* 0x00007f001c0d3a11 */ /* 0x000fe400020f1409 */
[----:B------:R-:W-:-:S04]  /*0410*/  IABS R21, c[0x0][0x1d4] ;  /* 0x0000750000157a13 */ /* 0x000fc80000000000 */
[----:B------:R-:W0:Y:S01]  /*0420*/  I2F.RP R16, R21 ;  /* 0x0000001500107306 */ /* 0x000e220000209400 */
[----:B--2---:R-:W-:-:S05]  /*0430*/  IADD3 R17, R26, -0x1, RZ ;  /* 0xffffffff1a117810 */ /* 0x004fca0007ffe0ff */
[----:B------:R-:W-:-:S04]  /*0440*/  @!P0 IMAD R6, R17, 0x8, R27 ;  /* 0x0000000811068824 */ /* 0x000fc800078e021b */
[----:B------:R-:W-:-:S04]  /*0450*/  @!P0 IMAD R6, R29, c[0x0][0x1d4], R6 ;  /* 0x000075001d068a24 */ /* 0x000fc800078e0206 */
[----:B------:R-:W-:-:S04]  /*0460*/  @!P0 IMAD.WIDE R8, R6, R15, c[0x0][0x198] ;  /* 0x0000660006088625 */ /* 0x000fc800078e020f */
[----:B----4-:R-:W-:-:S04]  /*0470*/  @P2 IMAD R5, R24, c[0x0][0x1d8], R19 ;  /* 0x0000760018052a24 */ /* 0x010fc800078e0213 */
[----:B------:R-:W-:-:S04]  /*0480*/  @P2 IMAD R7, R5, 0x70, R0 ;  /* 0x0000007005072824 */ /* 0x000fc800078e0200 */
[----:B------:R-:W-:-:S06]  /*0490*/  @P2 IMAD.WIDE R6, R7, R14, c[0x0][0x230] ;  /* 0x00008c0007062625 */ /* 0x000fcc00078e020e */
[----:B------:R-:W5:Y:S01]  /*04a0*/  @P2 LDG.E.64 R6, [R6.64] ;  /* 0x0000002406062981 */ /* 0x000f62000c1e1b00 */
[----:B0-----:R-:W0:Y:S01]  /*04b0*/  MUFU.RCP R16, R16 ;  /* 0x0000001000107308 */ /* 0x001e220000001000 */
[----:B------:R-:W-:-:S04]  /*04c0*/  ISETP.EQ.U32.AND P1, PT, RZ, c[0x0][0x170], PT ;  /* 0x00005c00ff007a0c */ /* 0x000fc80003f22070 */
[----:B------:R-:W-:Y:S01]  /*04d0*/  ISETP.EQ.OR.EX P1, PT, RZ, c[0x0][0x174], P0, P1 ;  /* 0x00005d00ff007a0c */ /* 0x000fe20000722710 */
[----:B------:R-:W-:Y:S01]  /*04e0*/  IMAD R3, R19, 0x70, RZ ;  /* 0x0000007013037824 */ /* 0x000fe200078e02ff */
[----:B0-----:R-:W-:-:S04]  /*04f0*/  IADD3 R14, R16, 0xffffffe, RZ ;  /* 0x0ffffffe100e7810 */ /* 0x001fc80007ffe0ff */
[----:B------:R0:W1:Y:S01]  /*0500*/  F2I.FTZ.U32.TRUNC.NTZ R15, R14 ;  /* 0x0000000e000f7305 */ /* 0x000062000021f000 */
[----:B------:R-:W-:Y:S02]  /*0510*/  IMAD.MOV.U32 R22, RZ, RZ, RZ ;  /* 0x000000ffff167224 */ /* 0x000fe400078e00ff */
[----:B------:R-:W-:-:S04]  /*0520*/  IMAD.IADD R20, R3, 0x1, R0 ;  /* 0x0000000103147824 */ /* 0x000fc800078e0200 */
[----:B------:R-:W-:Y:S01]  /*0530*/  @!P1 IMAD.MOV.U32 R11, RZ, RZ, 0x2 ;  /* 0x00000002ff0b9424 */ /* 0x000fe200078e00ff */
[----:B------:R-:W-:Y:S01]  /*0540*/  CS2R R4, SRZ ;  /* 0x0000000000047805 */ /* 0x000fe2000001ff00 */
[----:B------:R1:W5:Y:S02]  /*0550*/  @P3 LDG.E R22, [R12.64] ;  /* 0x000000240c163981 */ /* 0x000364000c1e1900 */
[----:B------:R-:W-:Y:S01]  /*0560*/  @!P1 IMAD.WIDE R10, R20, R11, c[0x0][0x170] ;  /* 0x00005c00140a9625 */ /* 0x000fe200078e020b */
[----:B------:R-:W-:-:S03]  /*0570*/  CS2R R30, SRZ ;  /* 0x00000000001e7805 */ /* 0x000fc6000001ff00 */
[----:B0-----:R-:W-:Y:S01]  /*0580*/  IMAD.MOV.U32 R14, RZ, RZ, RZ ;  /* 0x000000ffff0e7224 */ /* 0x001fe200078e00ff */
[----:B------:R0:W5:Y:S01]  /*0590*/  @!P1 LDG.E.64 R4, [R10.64] ;  /* 0x000000240a049981 */ /* 0x000162000c1e1b00 */
[----:B-1----:R-:W-:-:S03]  /*05a0*/  IMAD.MOV R12, RZ, RZ, -R15 ;  /* 0x000000ffff0c7224 */ /* 0x002fc600078e0a0f */
[----:B------:R1:W5:Y:S01]  /*05b0*/  @!P0 LDG.E.64 R30, [R8.64] ;  /* 0x00000024081e8981 */ /* 0x000362000c1e1b00 */
[----:B0-----:R-:W-:-:S04]  /*05c0*/  IMAD R11, R12, R21, RZ ;  /* 0x000000150c0b7224 */ /* 0x001fc800078e02ff */
[----:B------:R-:W-:Y:S01]  /*05d0*/  IMAD.HI.U32 R15, R15, R11, R14 ;  /* 0x0000000b0f0f7227 */ /* 0x000fe200078e000e */
[----:B-1----:R-:W-:-:S05]  /*05e0*/  IABS R8, R17 ;  /* 0x0000001100087213 */ /* 0x002fca0000000000 */
        /* <DEDUP_REMOVED lines=16> */
[----:B------:R-:W-:Y:S02]  /*06f0*/  IMAD.MOV.U32 R8, RZ, RZ, 0x2 ;  /* 0x00000002ff087424 */ /* 0x000fe400078e00ff */
        /* <DEDUP_REMOVED lines=25> */
.L_x_316:
[----:B------:R-:W-:Y:S05]  /*0890*/  BSYNC B0 ;  /* 0x0000000000007941 */ /* 0x000fea0003800000 */
.L_x_315:
        /* <DEDUP_REMOVED lines=10> */
.L_x_318:
[----:B------:R-:W-:Y:S05]  /*0940*/  BSYNC B0 ;  /* 0x0000000000007941 */ /* 0x000fea0003800000 */
.L_x_317:
        /* <DEDUP_REMOVED lines=18> */
[----:B0-----:R-:W-:Y:S02]  /*0a70*/  IABS R8, R0 ;  /* 0x0000000000087213 */ /* 0x001fe40000000000 */
[----:B------:R-:W-:-:S04]  /*0a80*/  SHF.R.S32.HI R37, RZ, 0x1, R3 ;  /* 0x00000001ff257819 */ /* 0x000fc80000011403 */
[-C--:B------:R-:W-:Y:S02]  /*0a90*/  IABS R6, R37.reuse ;  /* 0x0000002500067213 */ /* 0x080fe40000000000 */
[----:B------:R-:W-:Y:S02]  /*0aa0*/  IABS R9, R37 ;  /* 0x0000002500097213 */ /* 0x000fe40000000000 */
[----:B------:R-:W0:Y:S08]  /*0ab0*/  I2F.RP R3, R6 ;  /* 0x0000000600037306 */ /* 0x000e300000209400 */
[----:B0-----:R-:W0:Y:S02]  /*0ac0*/  MUFU.RCP R3, R3 ;  /* 0x0000000300037308 */ /* 0x001e240000001000 */
[----:B0-----:R-:W-:Y:S01]  /*0ad0*/  IADD3 R4, R3, 0xffffffe, RZ ;  /* 0x0ffffffe03047810 */ /* 0x001fe20007ffe0ff */
[----:B------:R-:W-:-:S05]  /*0ae0*/  IMAD.MOV R3, RZ, RZ, -R9 ;  /* 0x000000ffff037224 */ /* 0x000fca00078e0a09 */
[----:B------:R0:W1:Y:S02]  /*0af0*/  F2I.FTZ.U32.TRUNC.NTZ R5, R4 ;  /* 0x0000000400057305 */ /* 0x000064000021f000 */
[----:B0-----:R-:W-:Y:S02]  /*0b00*/  IMAD.MOV.U32 R4, RZ, RZ, RZ ;  /* 0x000000ffff047224 */ /* 0x001fe400078e00ff */
[----:B-1----:R-:W-:-:S04]  /*0b10*/  IMAD.MOV R7, RZ, RZ, -R5 ;  /* 0x000000ffff077224 */ /* 0x002fc800078e0a05 */
[----:B------:R-:W-:-:S04]  /*0b20*/  IMAD R7, R7, R6, RZ ;  /* 0x0000000607077224 */ /* 0x000fc800078e02ff */
        /* <DEDUP_REMOVED lines=39> */
.L_x_321:
        /* <DEDUP_REMOVED lines=9> */
.L_x_322:
        /* <DEDUP_REMOVED lines=61> */
.L_x_326:
        /* <DEDUP_REMOVED lines=61> */
.L_x_329:
[----:B------:R-:W-:Y:S05]  /*15d0*/  BSYNC B2 ;  /* 0x0000000000027941 */ /* 0x000fea0003800000 */
.L_x_328:
[C-C-:B------:R-:W-:Y:S02]  /*15e0*/  PRMT R6, R30.reuse, 0x5410, R31.reuse ;  /* 0x000054101e067816 */ /* 0x140fe4000000001f */
[----:B------:R-:W-:-:S03]  /*15f0*/  PRMT R7, R30, 0x7632, R31 ;  /* 0x000076321e077816 */ /* 0x000fc6000000001f */
[----:B------:R0:W-:Y:S04]  /*1600*/  STS [R21], R6 ;  /* 0x0000000615007388 */ /* 0x0001e80000000800 */
[----:B------:R0:W-:Y:S02]  /*1610*/  STS [R40], R7 ;  /* 0x0000000728007388 */ /* 0x0001e40000000800 */
.L_x_327:
[----:B------:R-:W-:Y:S05]  /*1620*/  BSYNC B1 ;  /* 0x0000000000017941 */ /* 0x000fea0003800000 */
.L_x_325:
[C-C-:B0-----:R-:W-:Y:S02]  /*1630*/  PRMT R7, R34.reuse, 0x5410, R35.reuse ;  /* 0x0000541022077816 */ /* 0x141fe40000000023 */
[----:B------:R-:W-:-:S03]  /*1640*/  PRMT R6, R34, 0x7632, R35 ;  /* 0x0000763222067816 */ /* 0x000fc60000000023 */
[----:B------:R0:W-:Y:S04]  /*1650*/  STS [R4], R7 ;  /* 0x0000000704007388 */ /* 0x0001e80000000800 */
[----:B------:R0:W-:Y:S02]  /*1660*/  STS [R5], R6 ;  /* 0x0000000605007388 */ /* 0x0001e40000000800 */
.L_x_324:
[----:B------:R-:W-:Y:S05]  /*1670*/  BSYNC B0 ;  /* 0x0000000000007941 */ /* 0x000fea0003800000 */
.L_x_323:
[----:B------:R-:W-:Y:S06]  /*1680*/  BAR.SYNC.DEFER_BLOCKING 0x0 ;  /* 0x0000000000007b1d */ /* 0x000fec0000010000 */
[----:B------:R-:W-:Y:S01]  /*1690*/  BSSY B0, `(.L_x_330) ;  /* 0x0000005000007945 */ /* 0x000fe20003800000 */
[----:B------:R-:W-:Y:S05]  /*16a0*/  @!P6 BRA `(.L_x_331) ;  /* 0x000000300000e947 */ /* 0x000fea0003800000 */
[----:B------:R-:W-:Y:S01]  /*16b0*/  ISETP.NE.AND P0, PT, RZ, c[0x0][0x1ec], PT ;  /* 0x00007b00ff007a0c */ /* 0x000fe20003f05270 */
[----:B0-----:R0:W1:-:S12]  /*16c0*/  LDS.64 R34, [R0] ;  /* 0x0000000000227984 */ /* 0x0010580000000a00 */
[----:B------:R0:W2:Y:S02]  /*16d0*/  @!P0 LDS.64 R30, [R3] ;  /* 0x00000000031e8984 */ /* 0x0000a40000000a00 */
.L_x_331:
[----:B------:R-:W-:Y:S05]  /*16e0*/  BSYNC B0 ;  /* 0x0000000000007941 */ /* 0x000fea0003800000 */
.L_x_330:
[----:B------:R-:W-:Y:S06]  /*16f0*/  BAR.SYNC.DEFER_BLOCKING 0x0 ;  /* 0x0000000000007b1d */ /* 0x000fec0000010000 */
[----:B------:R-:W-:Y:S05]  /*1700*/  BRA `(.L_x_320) ;  /* 0x000005c000007947 */ /* 0x000fea0003800000 */
.L_x_319:
[----:B------:R-:W-:Y:S01]  /*1710*/  ISETP.NE.AND P0, PT, RZ, c[0x0][0x1ec], PT ;  /* 0x00007b00ff007a0c */ /* 0x000fe20003f05270 */
[----:B------:R-:W-:Y:S01]  /*1720*/  BSSY B0, `(.L_x_320) ;  /* 0x000005a000007945 */ /* 0x000fe20003800000 */
[----:B0-----:R-:W-:-:S11]  /*1730*/  IADD3 R8, -R22, c[0x0][0x1ec], RZ ;  /* 0x00007b0016087a10 */ /* 0x001fd60007ffe1ff */
[----:B------:R-:W-:Y:S05]  /*1740*/  @!P0 BRA `(.L_x_332) ;  /* 0x0000025000008947 */ /* 0x000fea0003800000 */
[----:B------:R-:W-:-:S13]  /*1750*/  ISETP.GE.AND P0, PT, R0, c[0x0][0x1e0], PT ;  /* 0x0000780000007a0c */ /* 0x000fda0003f06270 */
[----:B------:R-:W-:Y:S05]  /*1760*/  @P0 BRA `(.L_x_333) ;  /* 0x0000055000000947 */ /* 0x000fea0003800000 */
[----:B------:R-:W0:Y:S01]  /*1770*/  I2F R7, c[0x0][0x1e0] ;  /* 0x0000780000077b06 */ /* 0x000e220000201400 */
[----:B------:R-:W-:Y:S01]  /*1780*/  IADD3 R5, R0, 0x2, RZ ;  /* 0x0000000200057810 */ /* 0x000fe20007ffe0ff */
[--C-:B------:R-:W-:Y:S02]  /*1790*/  HADD2.F32 R9, -RZ, R35.reuse.H1_H1 ;  /* 0x30000023ff097230 */ /* 0x100fe40000004100 */
[--C-:B------:R-:W-:Y:S02]  /*17a0*/  HADD2.F32 R12, -RZ, R34.reuse.H1_H1 ;  /* 0x30000022ff0c7230 */ /* 0x100fe40000004100 */
[----:B------:R-:W-:Y:S02]  /*17b0*/  HADD2.F32 R35, -RZ, R35.H0_H0 ;  /* 0x20000023ff237230 */ /* 0x000fe40000004100 */
[----:B------:R-:W-:Y:S01]  /*17c0*/  I2F R5, R5 ;  /* 0x0000000500057306 */ /* 0x000fe20000201400 */
[----:B------:R-:W-:-:S07]  /*17d0*/  HADD2.F32 R34, -RZ, R34.H0_H0 ;  /* 0x20000022ff227230 */ /* 0x000fce0000004100 */
        /* <DEDUP_REMOVED lines=10> */
[----:B------:R-:W-:Y:S02]  /*1880*/  FMUL.RZ R11, R7, 0.15915493667125701904 ;  /* 0x3e22f983070b7820 */ /* 0x000fe4000040c000 */
[----:B-1----:R-:W-:Y:S02]  /*1890*/  FMUL.FTZ R3, R3, R4 ;  /* 0x0000000403037220 */ /* 0x002fe40000410000 */
[----:B------:R-:W0:Y:S02]  /*18a0*/  MUFU.SIN R8, R11 ;  /* 0x0000000b00087308 */ /* 0x000e240000000400 */
[----:B------:R-:W-:-:S06]  /*18b0*/  FMUL.RZ R10, R3, 0.15915493667125701904 ;  /* 0x3e22f983030a7820 */ /* 0x000fcc000040c000 */
[----:B------:R-:W1:Y:S08]  /*18c0*/  MUFU.COS R7, R11 ;  /* 0x0000000b00077308 */ /* 0x000e700000000000 */
[----:B------:R-:W2:Y:S01]  /*18d0*/  MUFU.SIN R3, R10 ;  /* 0x0000000a00037308 */ /* 0x000ea20000000400 */
[----:B0-----:R-:W-:-:S07]  /*18e0*/  FMUL.FTZ R6, R8, R9 ;  /* 0x0000000908067220 */ /* 0x001fce0000410000 */
[----:B------:R-:W0:Y:S01]  /*18f0*/  MUFU.COS R0, R10 ;  /* 0x0000000a00007308 */ /* 0x000e220000000000 */
[C---:B-1----:R-:W-:Y:S02]  /*1900*/  FMUL.FTZ R9, R7.reuse, R9 ;  /* 0x0000000907097220 */ /* 0x042fe40000410000 */
        /* <DEDUP_REMOVED lines=9> */
.L_x_332:
[----:B------:R-:W-:-:S13]  /*19a0*/  ISETP.GE.AND P0, PT, R0, c[0x0][0x1e0], PT ;  /* 0x0000780000007a0c */ /* 0x000fda0003f06270 */
[----:B------:R-:W-:Y:S05]  /*19b0*/  @P0 BRA `(.L_x_333) ;  /* 0x0000030000000947 */ /* 0x000fea0003800000 */
[----:B------:R-:W0:Y:S01]  /*19c0*/  I2F R3, c[0x0][0x1e0] ;  /* 0x0000780000037b06 */ /* 0x000e220000201400 */
[----:B------:R-:W-:Y:S01]  /*19d0*/  IADD3 R6, R0, 0x2, RZ ;  /* 0x0000000200067810 */ /* 0x000fe20007ffe0ff */
[----:B------:R-:W-:-:S06]  /*19e0*/  HADD2.F32 R12, -RZ, R31.H0_H0 ;  /* 0x2000001fff0c7230 */ /* 0x000fcc0000004100 */
[----:B------:R-:W-:Y:S08]  /*19f0*/  I2F R6, R6 ;  /* 0x0000000600067306 */ /* 0x000ff00000201400 */
[----:B0-----:R-:W0:Y:S08]  /*1a00*/  MUFU.RCP R3, R3 ;  /* 0x0000000300037308 */ /* 0x001e300000001000 */
[----:B------:R-:W1:Y:S01]  /*1a10*/  I2F R0, R0 ;  /* 0x0000000000007306 */ /* 0x000e620000201400 */
[----:B0-----:R-:W-:-:S07]  /*1a20*/  FMUL.FTZ R4, R6, R3 ;  /* 0x0000000306047220 */ /* 0x001fce0000410000 */
[----:B------:R-:W-:Y:S01]  /*1a30*/  I2F R8, R8 ;  /* 0x0000000800087306 */ /* 0x000fe20000201400 */
[----:B------:R-:W-:Y:S02]  /*1a40*/  FMUL.FTZ R7, R4, 13.28771209716796875 ;  /* 0x41549a7804077820 */ /* 0x000fe40000410000 */
[----:B-1----:R-:W-:Y:S01]  /*1a50*/  FMUL.FTZ R4, R0, R3 ;  /* 0x0000000300047220 */ /* 0x002fe20000410000 */
[----:B------:R-:W-:-:S04]  /*1a60*/  HADD2.F32 R0, -RZ, R35.H1_H1 ;  /* 0x30000023ff007230 */ /* 0x000fc80000004100 */
[----:B------:R-:W0:Y:S01]  /*1a70*/  MUFU.EX2 R7, -R7 ;  /* 0x8000000700077308 */ /* 0x000e220000000800 */
[----:B------:R-:W-:Y:S01]  /*1a80*/  HADD2.F32 R35, -RZ, R35.H0_H0 ;  /* 0x20000023ff237230 */ /* 0x000fe20000004100 */
[----:B------:R-:W-:-:S06]  /*1a90*/  FMUL.FTZ R4, R4, 13.28771209716796875 ;  /* 0x41549a7804047820 */ /* 0x000fcc0000410000 */
[----:B------:R-:W1:Y:S01]  /*1aa0*/  MUFU.EX2 R5, -R4 ;  /* 0x8000000400057308 */ /* 0x000e620000000800 */
[----:B0-----:R-:W-:-:S04]  /*1ab0*/  FMUL.FTZ R3, R8, R7 ;  /* 0x0000000708037220 */ /* 0x001fc80000410000 */
[----:B------:R-:W-:-:S04]  /*1ac0*/  FMUL.RZ R3, R3, 0.15915493667125701904 ;  /* 0x3e22f98303037820 */ /* 0x000fc8000040c000 */
[----:B------:R-:W0:Y:S01]  /*1ad0*/  MUFU.SIN R10, R3 ;  /* 0x00000003000a7308 */ /* 0x000e220000000400 */
[----:B-1----:R-:W-:Y:S01]  /*1ae0*/  FMUL.FTZ R5, R8, R5 ;  /* 0x0000000508057220 */ /* 0x002fe20000410000 */
[----:B------:R-:W-:-:S03]  /*1af0*/  HADD2.F32 R8, -RZ, R31.H1_H1 ;  /* 0x3000001fff087230 */ /* 0x000fc60000004100 */
[----:B------:R-:W-:-:S03]  /*1b00*/  FMUL.RZ R5, R5, 0.15915493667125701904 ;  /* 0x3e22f98305057820 */ /* 0x000fc6000040c000 */
[----:B------:R-:W1:Y:S08]  /*1b10*/  MUFU.COS R9, R3 ;  /* 0x0000000300097308 */ /* 0x000e700000000000 */
[----:B------:R-:W2:Y:S01]  /*1b20*/  MUFU.SIN R6, R5 ;  /* 0x0000000500067308 */ /* 0x000ea20000000400 */
[----:B0-----:R-:W-:-:S07]  /*1b30*/  FMUL.FTZ R4, R10, R0 ;  /* 0x000000000a047220 */ /* 0x001fce0000410000 */
[----:B------:R2:W0:Y:S01]  /*1b40*/  MUFU.COS R7, R5 ;  /* 0x0000000500077308 */ /* 0x0004220000000000 */
[C---:B-1----:R-:W-:Y:S02]  /*1b50*/  FMUL.FTZ R11, R9.reuse, R0 ;  /* 0x00000000090b7220 */ /* 0x042fe40000410000 */
[CC--:B------:R-:W-:Y:S02]  /*1b60*/  FMUL.FTZ R0, R10.reuse, R8.reuse ;  /* 0x000000080a007220 */ /* 0x0c0fe40000410000 */
[C---:B------:R-:W-:Y:S02]  /*1b70*/  FMUL.FTZ R3, R9.reuse, R8 ;  /* 0x0000000809037220 */ /* 0x040fe40000410000 */
[CC--:B------:R-:W-:Y:S02]  /*1b80*/  FFMA.FTZ R8, R9.reuse, R35.reuse, -R4 ;  /* 0x0000002309087223 */ /* 0x0c0fe40000010804 */
[-C--:B------:R-:W-:Y:S01]  /*1b90*/  FFMA.FTZ R31, R9, R12.reuse, -R0 ;  /* 0x0000000c091f7223 */ /* 0x080fe20000010800 */
[----:B------:R-:W-:Y:S01]  /*1ba0*/  HADD2.F32 R0, -RZ, R34.H1_H1 ;  /* 0x30000022ff007230 */ /* 0x000fe20000004100 */
[C---:B------:R-:W-:Y:S01]  /*1bb0*/  FFMA.FTZ R4, R10.reuse, R12, R3 ;  /* 0x0000000c0a047223 */ /* 0x040fe20000010003 */
[----:B------:R-:W-:Y:S01]  /*1bc0*/  HADD2.F32 R3, -RZ, R30.H1_H1 ;  /* 0x3000001eff037230 */ /* 0x000fe20000004100 */
[----:B------:R-:W-:Y:S01]  /*1bd0*/  FFMA.FTZ R35, R10, R35, R11 ;  /* 0x000000230a237223 */ /* 0x000fe2000001000b */
[----:B------:R-:W-:Y:S01]  /*1be0*/  HADD2.F32 R34, -RZ, R34.H0_H0 ;  /* 0x20000022ff227230 */ /* 0x000fe20000004100 */
[CC--:B--2---:R-:W-:Y:S01]  /*1bf0*/  FMUL.FTZ R5, R6.reuse, R0.reuse ;  /* 0x0000000006057220 */ /* 0x0c4fe20000410000 */
[----:B------:R-:W-:Y:S01]  /*1c00*/  HADD2.F32 R30, -RZ, R30.H0_H0 ;  /* 0x2000001eff1e7230 */ /* 0x000fe20000004100 */
[----:B0-----:R-:W-:Y:S01]  /*1c10*/  FMUL.FTZ R9, R7, R0 ;  /* 0x0000000007097220 */ /* 0x001fe20000410000 */
[----:B------:R-:W-:Y:S01]  /*1c20*/  F2FP.PACK_AB R35, R35, R8 ;  /* 0x000000082323723e */ /* 0x000fe200000000ff */
[----:B------:R-:W-:Y:S01]  /*1c30*/  FMUL.FTZ R0, R6, R3 ;  /* 0x0000000306007220 */ /* 0x000fe20000410000 */
[----:B------:R-:W-:Y:S01]  /*1c40*/  F2FP.PACK_AB R31, R4, R31 ;  /* 0x0000001f041f723e */ /* 0x000fe200000000ff */
[----:B------:R-:W-:-:S02]  /*1c50*/  FMUL.FTZ R3, R7, R3 ;  /* 0x0000000307037220 */ /* 0x000fc40000410000 */
[CC--:B------:R-:W-:Y:S02]  /*1c60*/  FFMA.FTZ R5, R7.reuse, R34.reuse, -R5 ;  /* 0x0000002207057223 */ /* 0x0c0fe40000010805 */
[C---:B------:R-:W-:Y:S02]  /*1c70*/  FFMA.FTZ R34, R6.reuse, R34, R9 ;  /* 0x0000002206227223 */ /* 0x040fe40000010009 */
[-C--:B------:R-:W-:Y:S02]  /*1c80*/  FFMA.FTZ R0, R7, R30.reuse, -R0 ;  /* 0x0000001e07007223 */ /* 0x080fe40000010800 */
[----:B------:R-:W-:Y:S01]  /*1c90*/  FFMA.FTZ R3, R6, R30, R3 ;  /* 0x0000001e06037223 */ /* 0x000fe20000010003 */
[----:B------:R-:W-:-:S04]  /*1ca0*/  F2FP.PACK_AB R34, R34, R5 ;  /* 0x000000052222723e */ /* 0x000fc800000000ff */
[----:B------:R-:W-:Y:S02]  /*1cb0*/  F2FP.PACK_AB R30, R3, R0 ;  /* 0x00000000031e723e */ /* 0x000fe400000000ff */
.L_x_333:
[----:B------:R-:W-:Y:S05]  /*1cc0*/  BSYNC B0 ;  /* 0x0000000000007941 */ /* 0x000fea0003800000 */
.L_x_320:
        /* <DEDUP_REMOVED lines=12> */
[----:B------:R-:W-:-:S04]  /*1d90*/  @!P0 IMAD.MOV.U32 R5, RZ, RZ, 0x2 ;  /* 0x00000002ff058424 */ /* 0x000fc800078e00ff */
[----:B------:R-:W-:Y:S01]  /*1da0*/  @!P0 IMAD.WIDE R4, R0, R5, c[0x0][0x198] ;  /* 0x0000660000048625 */ /* 0x000fe200078e0205 */
[--C-:B------:R-:W-:Y:S02]  /*1db0*/  HADD2.F32 R0, -RZ, R15.reuse.H0_H0 ;  /* 0x2000000fff007230 */ /* 0x100fe40000004100 */
[----:B------:R-:W-:Y:S02]  /*1dc0*/  HADD2.F32 R15, -RZ, R15.H1_H1 ;  /* 0x3000000fff0f7230 */ /* 0x000fe40000004100 */
[----:B------:R0:W-:Y:S03]  /*1dd0*/  @!P0 STG.E.64 [R4.64], R30 ;  /* 0x0000001e04008986 */ /* 0x0001e6000c101b24 */
[----:B------:R-:W-:Y:S01]  /*1de0*/  FADD.FTZ R15, R0, R15 ;  /* 0x0000000f000f7221 */ /* 0x000fe20000010000 */
[----:B------:R-:W-:Y:S05]  /*1df0*/  BRA.DIV ~URZ, `(.L_x_336) ;  /* 0x000067727f007947 */ /* 0x000fea000b800000 */
[----:B------:R1:W2:Y:S02]  /*1e00*/  SHFL.BFLY PT, R0, R15, 0x10, 0x1f ;  /* 0x0e001f000f007f89 */ /* 0x0002a400000e0000 */
.L_x_479:
[----:B-12---:R-:W-:Y:S01]  /*1e10*/  FADD.FTZ R15, R15, R0 ;  /* 0x000000000f0f7221 */ /* 0x006fe20000010000 */
[----:B------:R-:W-:Y:S05]  /*1e20*/  BRA.DIV ~URZ, `(.L_x_337) ;  /* 0x000067c27f007947 */ /* 0x000fea000b800000 */
[----:B------:R-:W1:Y:S02]  /*1e30*/  SHFL.BFLY PT, R0, R15, 0x8, 0x1f ;  /* 0x0d001f000f007f89 */ /* 0x000e6400000e0000 */
[----:B-1----:R-:W-:-:S05]  /*1e40*/  FADD.FTZ R0, R15, R0 ;  /* 0x000000000f007221 */ /* 0x002fca0000010000 */
[----:B------:R-:W1:Y:S02]  /*1e50*/  SHFL.BFLY PT, R3, R0, 0x4, 0x1f ;  /* 0x0c801f0000037f89 */ /* 0x000e6400000e0000 */
[----:B-1----:R-:W-:-:S05]  /*1e60*/  FADD.FTZ R3, R0, R3 ;  /* 0x0000000300037221 */ /* 0x002fca0000010000 */
[----:B0-----:R-:W0:Y:S02]  /*1e70*/  SHFL.BFLY PT, R4, R3, 0x2, 0x1f ;  /* 0x0c401f0003047f89 */ /* 0x001e2400000e0000 */
[----:B0-----:R-:W-:-:S05]  /*1e80*/  FADD.FTZ R4, R3, R4 ;  /* 0x0000000403047221 */ /* 0x001fca0000010000 */
[----:B------:R0:W1:Y:S02]  /*1e90*/  SHFL.BFLY PT, R5, R4, 0x1, 0x1f ;  /* 0x0c201f0004057f89 */ /* 0x00006400000e0000 */
.L_x_480:
[----:B-1----:R-:W-:Y:S02]  /*1ea0*/  FADD.FTZ R0, R5, R4 ;  /* 0x0000000405007221 */ /* 0x002fe40000010000 */
.L_x_335:
[----:B------:R-:W-:Y:S05]  /*1eb0*/  BSYNC B0 ;  /* 0x0000000000007941 */ /* 0x000fea0003800000 */
.L_x_334:
[----:B------:R-:W-:Y:S01]  /*1ec0*/  ISETP.NE.AND P0, PT, R23, RZ, PT ;  /* 0x000000ff1700720c */ /* 0x000fe20003f05270 */
[----:B------:R-:W-:Y:S01]  /*1ed0*/  IMAD.MOV.U32 R3, RZ, RZ, -0x800001 ;  /* 0xff7fffffff037424 */ /* 0x000fe200078e00ff */
[----:B0-----:R-:W-:-:S04]  /*1ee0*/  IADD3 R4, R26, -c[0x0][0x1d4], RZ ;  /* 0x800075001a047a10 */ /* 0x001fc80007ffe0ff */
        /* <DEDUP_REMOVED lines=15> */
.L_x_339:
[----:B------:R0:W-:Y:S02]  /*1fe0*/  STS [R8.X4+0x210], R3 ;  /* 0x0002100308007388 */ /* 0x0001e40000004800 */
.L_x_338:
[----:B------:R-:W-:Y:S01]  /*1ff0*/  WARPSYNC 0xffffffff ;  /* 0xffffffff00007948 */ /* 0x000fe20003800000 */
[----:B------:R-:W-:Y:S01]  /*2000*/  BAR.SYNC.DEFER_BLOCKING 0x0 ;  /* 0x0000000000007b1d */ /* 0x000fe20000010000 */
[----:B------:R-:W-:Y:S01]  /*2010*/  SHF.R.S32.HI R0, RZ, 0x1f, R23 ;  /* 0x0000001fff007819 */ /* 0x000fe20000011417 */
[----:B------:R-:W-:Y:S01]  /*2020*/  IMAD R55, R36, c[0x0][0x1d0], R19 ;  /* 0x0000740024377a24 */ /* 0x000fe200078e0213 */
[----:B--2---:R-:W-:Y:S02]  /*2030*/  IADD3 R30, R17, 0x7, -R4 ;  /* 0x00000007111e7810 */ /* 0x004fe40007ffe804 */
[----:B------:R-:W-:Y:S01]  /*2040*/  LEA.HI R31, R0, R23, RZ, 0x2 ;  /* 0x00000017001f7211 */ /* 0x000fe200078f10ff */
[----:B------:R-:W-:Y:S01]  /*2050*/  ULDC UR4, c[0x0][0x1ec] ;  /* 0x00007b0000047ab9 */ /* 0x000fe20000000800 */
[----:B------:R-:W-:Y:S01]  /*2060*/  SHF.R.S32.HI R33, RZ, 0x1f, R30 ;  /* 0x0000001fff217819 */ /* 0x000fe2000001141e */
[----:B------:R-:W-:Y:S01]  /*2070*/  UISETP.NE.AND UP0, UPT, URZ, UR4, UPT ;  /* 0x000000043f00728c */ /* 0x000fe2000bf05270 */
[----:B------:R-:W-:-:S02]  /*2080*/  LOP3.LUT R0, R31, 0xfffffffc, RZ, 0xc0, !PT ;  /* 0xfffffffc1f007812 */ /* 0x000fc400078ec0ff */
[----:B------:R-:W-:Y:S02]  /*2090*/  LEA.HI R33, R33, R30, RZ, 0x3 ;  /* 0x0000001e21217211 */ /* 0x000fe400078f18ff */
[----:B------:R-:W-:Y:S01]  /*20a0*/  LEA.HI.SX32 R57, R31, R4, 0x1e ;  /* 0x000000041f397211 */ /* 0x000fe200078ff2ff */
[----:B------:R-:W-:Y:S01]  /*20b0*/  IMAD.IADD R0, R23, 0x1, -R0 ;  /* 0x0000000117007824 */ /* 0x000fe200078e0a00 */
[----:B------:R-:W-:Y:S02]  /*20c0*/  PLOP3.LUT P2, PT, PT, PT, UP0, 0x80, 0x0 ;  /* 0x000000000000781c */ /* 0x000fe40003f4f008 */
[----:B------:R-:W-:-:S05]  /*20d0*/  LOP3.LUT R33, R33, 0xfffffff8, RZ, 0xc0, !PT ;  /* 0xfffffff821217812 */ /* 0x000fca00078ec0ff */
[----:B------:R-:W-:Y:S01]  /*20e0*/  IMAD.IADD R30, R33, 0x1, R4 ;  /* 0x00000001211e7824 */ /* 0x000fe200078e0204 */
[----:B------:R2:W3:Y:S04]  /*20f0*/  LDS R5, [R0.X4+0x10] ;  /* 0x0000100000057984 */ /* 0x0004e80000004800 */
[----:B------:R-:W-:Y:S01]  /*2100*/  ISETP.GE.AND P0, PT, R57, R30, PT ;  /* 0x0000001e3900720c */ /* 0x000fe20003f06270 */
[----:B------:R2:W4:Y:S04]  /*2110*/  LDS R6, [R0.X4+0x20] ;  /* 0x0000200000067984 */ /* 0x0005280000004800 */
[----:B------:R2:W0:Y:S04]  /*2120*/  LDS R7, [R0.X4+0x30] ;  /* 0x0000300000077984 */ /* 0x0004280000004800 */
[----:B0-----:R2:W0:Y:S04]  /*2130*/  LDS R8, [R0.X4+0x40] ;  /* 0x0000400000087984 */ /* 0x0014280000004800 */
[----:B------:R2:W1:Y:S04]  /*2140*/  LDS R9, [R0.X4+0x50] ;  /* 0x0000500000097984 */ /* 0x0004680000004800 */
[----:B------:R2:W0:Y:S04]  /*2150*/  LDS R10, [R0.X4+0x60] ;  /* 0x00006000000a7984 */ /* 0x0004280000004800 */
        /* <DEDUP_REMOVED lines=9> */
[----:B------:R2:W0:Y:S01]  /*21f0*/  LDS R29, [R0.X4+0x100] ;  /* 0x00010000001d7984 */ /* 0x0004220000004800 */
[----:B------:R-:W-:Y:S05]  /*2200*/  @P2 BRA `(.L_x_340) ;  /* 0x0000010000002947 */ /* 0x000fea0003800000 */
[----:B-1-34-:R1:W3:Y:S04]  /*2210*/  LDS R31, [R0.X4+0x110] ;  /* 0x00011000001f7984 */ /* 0x01a2e80000004800 */
[----:B------:R1:W4:Y:S04]  /*2220*/  LDS R32, [R0.X4+0x120] ;  /* 0x0001200000207984 */ /* 0x0003280000004800 */
[----:B------:R1:W2:Y:S04]  /*2230*/  LDS R33, [R0.X4+0x130] ;  /* 0x0001300000217984 */ /* 0x0002a80000004800 */
        /* <DEDUP_REMOVED lines=12> */
[----:B------:R1:W0:Y:S02]  /*2300*/  LDS R54, [R0.X4+0x200] ;  /* 0x0002000000367984 */ /* 0x0002240000004800 */
.L_x_340:
[----:B-1234-:R-:W-:Y:S01]  /*2310*/  BSSY B0, `(.L_x_341) ;  /* 0x0000284000007945 */ /* 0x01efe20003800000 */
[----:B------:R-:W-:-:S02]  /*2320*/  IMAD R55, R55, 0x70, RZ ;  /* 0x0000007037377824 */ /* 0x000fc400078e02ff */
[----:B------:R-:W-:Y:S01]  /*2330*/  IMAD.SHL.U32 R0, R0, 0x2, RZ ;  /* 0x0000000200007824 */ /* 0x000fe200078e00ff */
[----:B------:R-:W-:Y:S05]  /*2340*/  @P0 BRA `(.L_x_342) ;  /* 0x0000280000000947 */ /* 0x000fea0003800000 */
[----:B------:R-:W-:Y:S02]  /*2350*/  IMAD R45, R24, c[0x0][0x1d8], R19 ;  /* 0x00007600182d7a24 */ /* 0x000fe400078e0213 */
[--C-:B------:R-:W-:Y:S02]  /*2360*/  IMAD R56, R56, c[0x0][0x1d4], R0.reuse ;  /* 0x0000750038387a24 */ /* 0x100fe400078e0200 */
[----:B------:R-:W-:Y:S02]  /*2370*/  IMAD R44, R45, 0x70, R0 ;  /* 0x000000702d2c7824 */ /* 0x000fe400078e0200 */
        /* <DEDUP_REMOVED lines=10> */
.L_x_411:
[----:B------:R-:W-:Y:S01]  /*2420*/  ISETP.NE.U32.AND P0, PT, RZ, c[0x0][0x200], PT ;  /* 0x00008000ff007a0c */ /* 0x000fe20003f05070 */
[----:B------:R-:W-:-:S03]  /*2430*/  IMAD R50, R28, c[0x0][0x1d4], RZ ;  /* 0x000075001c327a24 */ /* 0x000fc600078e02ff */
[----:B------:R-:W-:-:S13]  /*2440*/  ISETP.NE.AND.EX P0, PT, RZ, c[0x0][0x204], PT, P0 ;  /* 0x00008100ff007a0c */ /* 0x000fda0003f05300 */
[----:B------:R-:W-:Y:S02]  /*2450*/  @P0 SHF.R.S32.HI R46, RZ, 0x1f, R57 ;  /* 0x0000001fff2e0819 */ /* 0x000fe40000011439 */
[--C-:B------:R-:W-:Y:S02]  /*2460*/  @P0 SHF.R.S32.HI R47, RZ, 0x1f, R50.reuse ;  /* 0x0000001fff2f0819 */ /* 0x100fe40000011432 */
[----:B------:R-:W-:-:S04]  /*2470*/  @P0 IADD3 R48, P1, P3, R57, c[0x0][0x200], R50 ;  /* 0x0000800039300a10 */ /* 0x000fc80007b3e032 */
[----:B------:R-:W-:-:S05]  /*2480*/  @P0 IADD3.X R49, R46, c[0x0][0x204], R47, P1, P3 ;  /* 0x000081002e310a10 */ /* 0x000fca0000fe642f */
[----:B------:R1:W2:Y:S01]  /*2490*/  @P0 LDG.E.U8 R48, [R48.64] ;  /* 0x0000002430300981 */ /* 0x0002a2000c1e1100 */
[----:B------:R-:W-:Y:S01]  /*24a0*/  IABS R51, c[0x0][0x1d4] ;  /* 0x0000750000337a13 */ /* 0x000fe20000000000 */
[----:B------:R-:W-:Y:S01]  /*24b0*/  BSSY B1, `(.L_x_343) ;  /* 0x000003a000017945 */ /* 0x000fe20003800000 */
[----:B------:R-:W-:Y:S02]  /*24c0*/  IABS R64, R57 ;  /* 0x0000003900407213 */ /* 0x000fe40000000000 */
[----:B------:R-:W3:Y:S01]  /*24d0*/  I2F.RP R69, R51 ;  /* 0x0000003300457306 */ /* 0x000ee20000209400 */
[----:B------:R-:W-:Y:S02]  /*24e0*/  ISETP.GE.AND P3, PT, R57, RZ, PT ;  /* 0x000000ff3900720c */ /* 0x000fe40003f66270 */
[----:B------:R-:W-:-:S05]  /*24f0*/  ISETP.NE.AND P4, PT, RZ, c[0x0][0x1d4], PT ;  /* 0x00007500ff007a0c */ /* 0x000fca0003f85270 */
[----:B---3--:R-:W3:Y:S02]  /*2500*/  MUFU.RCP R69, R69 ;  /* 0x0000004500457308 */ /* 0x008ee40000001000 */
[----:B---3--:R-:W-:-:S06]  /*2510*/  IADD3 R81, R69, 0xffffffe, RZ ;  /* 0x0ffffffe45517810 */ /* 0x008fcc0007ffe0ff */
[----:B------:R-:W3:Y:S02]  /*2520*/  F2I.FTZ.U32.TRUNC.NTZ R47, R81 ;  /* 0x00000051002f7305 */ /* 0x000ee4000021f000 */
[----:B---3--:R-:W-:-:S04]  /*2530*/  IMAD.MOV R46, RZ, RZ, -R47 ;  /* 0x000000ffff2e7224 */ /* 0x008fc800078e0a2f */
[----:B------:R-:W-:Y:S02]  /*2540*/  IMAD R83, R46, R51, RZ ;  /* 0x000000332e537224 */ /* 0x000fe400078e02ff */
[----:B------:R-:W-:-:S04]  /*2550*/  IMAD.MOV.U32 R46, RZ, RZ, RZ ;  /* 0x000000ffff2e7224 */ /* 0x000fc800078e00ff */
[----:B------:R-:W-:-:S06]  /*2560*/  IMAD.HI.U32 R83, R47, R83, R46 ;  /* 0x000000532f537227 */ /* 0x000fcc00078e002e */
[----:B------:R-:W-:-:S04]  /*2570*/  IMAD.HI.U32 R46, R83, R64, RZ ;  /* 0x00000040532e7227 */ /* 0x000fc800078e00ff */
        /* <DEDUP_REMOVED lines=9> */
[----:B-1----:R-:W-:-:S04]  /*2610*/  IADD3 R49, P1, R64, R50, RZ ;  /* 0x0000003240317210 */ /* 0x002fc80007f3e0ff */
[----:B------:R-:W-:Y:S02]  /*2620*/  LEA.HI.X.SX32 R50, R50, R47, 0x1, P1 ;  /* 0x0000002f32327211 */ /* 0x000fe400008f0eff */
[----:B------:R-:W-:Y:S02]  /*2630*/  ISETP.GE.AND P1, PT, R57, R17, PT ;  /* 0x000000113900720c */ /* 0x000fe40003f26270 */
[----:B------:R-:W-:-:S04]  /*2640*/  LEA R46, P3, R49, c[0x0][0x1a8], 0x2 ;  /* 0x00006a00312e7a11 */ /* 0x000fc800078610ff */
[----:B------:R-:W-:Y:S02]  /*2650*/  LEA.HI.X R47, R49, c[0x0][0x1ac], R50, 0x2, P3 ;  /* 0x00006b00312f7a11 */ /* 0x000fe400018f1432 */
[----:B--2---:R-:W-:-:S05]  /*2660*/  ISETP.NE.AND P0, PT, R48, RZ, P0 ;  /* 0x000000ff3000720c */ /* 0x004fca0000705270 */
[----:B------:R-:W-:Y:S05]  /*2670*/  @P1 BRA `(.L_x_344) ;  /* 0x000001d000001947 */ /* 0x000fea0003800000 */
[----:B------:R-:W-:Y:S01]  /*2680*/  IMAD.SHL.U32 R82, R64, 0x8, RZ ;  /* 0x0000000840527824 */ /* 0x000fe200078e00ff */
[----:B------:R-:W-:Y:S01]  /*2690*/  BSSY B2, `(.L_x_345) ;  /* 0x000000d000027945 */ /* 0x000fe20003800000 */
[----:B------:R-:W-:-:S03]  /*26a0*/  IMAD.MOV.U32 R66, RZ, RZ, RZ ;  /* 0x000000ffff427224 */ /* 0x000fc600078e00ff */
        /* <DEDUP_REMOVED lines=9> */
[----:B------:R-:W-:-:S05]  /*2740*/  LEA.HI.X R49, R50, c[0x0][0x19c], R49, 0x1, P2 ;  /* 0x0000670032317a11 */ /* 0x000fca00010f0c31 */
[----:B------:R1:W5:Y:S04]  /*2750*/  LDG.E R66, [R48.64] ;  /* 0x0000002430427981 */ /* 0x000368000c1e1900 */
.L_x_346:
[----:B------:R-:W-:Y:S05]  /*2760*/  BSYNC B2 ;  /* 0x0000000000027941 */ /* 0x000fea0003800000 */
.L_x_345:
[----:B------:R-:W-:Y:S02]  /*2770*/  ULDC UR4, c[0x0][0x1ec] ;  /* 0x00007b0000047ab9 */ /* 0x000fe40000000800 */
[----:B------:R-:W-:-:S06]  /*2780*/  UISETP.NE.AND UP0, UPT, URZ, UR4, UPT ;  /* 0x000000043f00728c */ /* 0x000fcc000bf05270 */
[----:B------:R-:W-:-:S13]  /*2790*/  PLOP3.LUT P2, PT, PT, PT, UP0, 0x80, 0x0 ;  /* 0x000000000000781c */ /* 0x000fda0003f4f008 */
[----:B------:R-:W-:Y:S05]  /*27a0*/  @P2 BRA `(.L_x_344) ;  /* 0x000000a000002947 */ /* 0x000fea0003800000 */
[----:B------:R-:W-:-:S13]  /*27b0*/  ISETP.NE.AND P5, PT, R2, RZ, PT ;  /* 0x000000ff0200720c */ /* 0x000fda0003fa5270 */
[----:B------:R-:W2:Y:S01]  /*27c0*/  @P5 LDG.E R51, [R44.64] ;  /* 0x000000242c335981 */ /* 0x000ea2000c1e1900 */
[----:B------:R-:W-:Y:S01]  /*27d0*/  ISETP.GE.AND P3, PT, R82, R59, PT ;  /* 0x0000003b5200720c */ /* 0x000fe20003f66270 */
[----:B-----5:R-:W-:-:S12]  /*27e0*/  HFMA2.MMA R66, R66, 1, 1, R31 ;  /* 0x3c003c0042427835 */ /* 0x020fd8000000001f */
[----:B-1----:R-:W-:-:S04]  /*27f0*/  @!P3 IADD3 R49, P4, R56, R82, RZ ;  /* 0x000000523831b210 */ /* 0x002fc80007f9e0ff */
[----:B------:R-:W-:Y:S02]  /*2800*/  @!P3 LEA.HI.X.SX32 R50, R82, R61, 0x1, P4 ;  /* 0x0000003d5232b211 */ /* 0x000fe400020f0eff */
[----:B------:R-:W-:-:S04]  /*2810*/  @!P3 LEA R48, P4, R49, c[0x0][0x198], 0x1 ;  /* 0x000066003130ba11 */ /* 0x000fc800078808ff */
[----:B------:R-:W-:Y:S01]  /*2820*/  @!P3 LEA.HI.X R49, R49, c[0x0][0x19c], R50, 0x1, P4 ;  /* 0x000067003131ba11 */ /* 0x000fe200020f0c32 */
[----:B--2---:R-:W-:-:S05]  /*2830*/  @P5 HMUL2 R66, R66, R51 ;  /* 0x0000003342425232 */ /* 0x004fca0000000000 */
[----:B------:R1:W-:Y:S03]  /*2840*/  @!P3 STG.E [R48.64], R66 ;  /* 0x000000423000b986 */ /* 0x0003e6000c101924 */
.L_x_344:
[----:B------:R-:W-:Y:S05]  /*2850*/  BSYNC B1 ;  /* 0x0000000000017941 */ /* 0x000fea0003800000 */
.L_x_343:
[----:B-1----:R-:W-:Y:S01]  /*2860*/  IMAD.MOV.U32 R48, RZ, RZ, 0x2 ;  /* 0x00000002ff307424 */ /* 0x002fe200078e00ff */
[----:B------:R-:W-:Y:S03]  /*2870*/  BSSY B1, `(.L_x_347) ;  /* 0x0000020000017945 */ /* 0x000fe60003800000 */
[----:B------:R-:W-:Y:S01]  /*2880*/  IMAD.WIDE R48, R63, R48, c[0x0][0x230] ;  /* 0x00008c003f307625 */ /* 0x000fe200078e0230 */
[----:B------:R-:W-:Y:S05]  /*2890*/  @P1 BRA `(.L_x_348) ;  /* 0x000001d000001947 */ /* 0x000fea0003800000 */
[----:B------:R-:W-:Y:S01]  /*28a0*/  IADD3 R50, R64, c[0x0][0x1d4], RZ ;  /* 0x0000750040327a10 */ /* 0x000fe20007ffe0ff */
[----:B------:R-:W-:Y:S01]  /*28b0*/  BSSY B2, `(.L_x_349) ;  /* 0x000000e000027945 */ /* 0x000fe20003800000 */
[----:B------:R-:W-:-:S03]  /*28c0*/  IMAD.MOV.U32 R65, RZ, RZ, RZ ;  /* 0x000000ffff417224 */ /* 0x000fc600078e00ff */
[----:B------:R-:W-:-:S05]  /*28d0*/  IMAD.SHL.U32 R82, R50, 0x8, RZ ;  /* 0x0000000832527824 */ /* 0x000fca00078e00ff */
        /* <DEDUP_REMOVED lines=11> */
.L_x_350:
[----:B------:R-:W-:Y:S05]  /*2990*/  BSYNC B2 ;  /* 0x0000000000027941 */ /* 0x000fea0003800000 */
.L_x_349:
[----:B------:R-:W-:Y:S02]  /*29a0*/  ULDC UR4, c[0x0][0x1ec] ;  /* 0x00007b0000047ab9 */ /* 0x000fe40000000800 */
[----:B------:R-:W-:-:S06]  /*29b0*/  UISETP.NE.AND UP0, UPT, URZ, UR4, UPT ;  /* 0x000000043f00728c */ /* 0x000fcc000bf05270 */
[----:B------:R-:W-:-:S13]  /*29c0*/  PLOP3.LUT P2, PT, PT, PT, UP0, 0x80, 0x0 ;  /* 0x000000000000781c */ /* 0x000fda0003f4f008 */
[----:B------:R-:W-:Y:S05]  /*29d0*/  @P2 BRA `(.L_x_348) ;  /* 0x0000009000002947 */ /* 0x000fea0003800000 */
[----:B------:R-:W-:-:S13]  /*29e0*/  ISETP.NE.AND P5, PT, R2, RZ, PT ;  /* 0x000000ff0200720c */ /* 0x000fda0003fa5270 */
[----:B------:R-:W2:Y:S01]  /*29f0*/  @P5 LDG.E R84, [R48.64] ;  /* 0x0000002430545981 */ /* 0x000ea2000c1e1900 */
[----:B-1----:R-:W-:Y:S01]  /*2a00*/  @!P3 IADD3 R51, P4, R56, R82, RZ ;  /* 0x000000523833b210 */ /* 0x002fe20007f9e0ff */
[----:B-----5:R-:W-:-:S03]  /*2a10*/  HADD2 R65, R65, R32 ;  /* 0x0000002041417230 */ /* 0x020fc60000000000 */
[----:B------:R-:W-:Y:S02]  /*2a20*/  @!P3 LEA.HI.X.SX32 R82, R82, R61, 0x1, P4 ;  /* 0x0000003d5252b211 */ /* 0x000fe400020f0eff */
[----:B------:R-:W-:-:S04]  /*2a30*/  @!P3 LEA R50, P4, R51, c[0x0][0x198], 0x1 ;  /* 0x000066003332ba11 */ /* 0x000fc800078808ff */
[----:B------:R-:W-:Y:S01]  /*2a40*/  @!P3 LEA.HI.X R51, R51, c[0x0][0x19c], R82, 0x1, P4 ;  /* 0x000067003333ba11 */ /* 0x000fe200020f0c52 */
[----:B--2---:R-:W-:-:S07]  /*2a50*/  @P5 HFMA2.MMA R65, R65, R84, -RZ ;  /* 0x0000005441415235 */ /* 0x004fce00001000ff */
[----:B------:R1:W-:Y:S04]  /*2a60*/  @!P3 STG.E [R50.64], R65 ;  /* 0x000000413200b986 */ /* 0x0003e8000c101924 */
.L_x_348:
[----:B------:R-:W-:Y:S05]  /*2a70*/  BSYNC B1 ;  /* 0x0000000000017941 */ /* 0x000fea0003800000 */
.L_x_347:
[----:B------:R-:W-:Y:S01]  /*2a80*/  BSSY B1, `(.L_x_351) ;  /* 0x0000021000017945 */ /* 0x000fe20003800000 */
[----:B------:R-:W-:Y:S05]  /*2a90*/  @P1 BRA `(.L_x_352) ;  /* 0x000001f000001947 */ /* 0x000fea0003800000 */
[----:B-1----:R-:W-:Y:S01]  /*2aa0*/  IMAD.MOV.U32 R51, RZ, RZ, c[0x0][0x1d4] ;  /* 0x00007500ff337624 */ /* 0x002fe200078e00ff */
[----:B------:R-:W-:Y:S01]  /*2ab0*/  BSSY B2, `(.L_x_353) ;  /* 0x000000f000027945 */ /* 0x000fe20003800000 */
[----:B------:R-:W-:Y:S02]  /*2ac0*/  IMAD.MOV.U32 R68, RZ, RZ, RZ ;  /* 0x000000ffff447224 */ /* 0x000fe400078e00ff */
[----:B------:R-:W-:-:S04]  /*2ad0*/  IMAD R50, R51, 0x2, R64 ;  /* 0x0000000233327824 */ /* 0x000fc800078e0240 */
        /* <DEDUP_REMOVED lines=12> */
.L_x_354:
[----:B------:R-:W-:Y:S05]  /*2ba0*/  BSYNC B2 ;  /* 0x0000000000027941 */ /* 0x000fea0003800000 */
.L_x_353:
[----:B------:R-:W-:Y:S02]  /*2bb0*/  ULDC UR4, c[0x0][0x1ec] ;  /* 0x00007b0000047ab9 */ /* 0x000fe40000000800 */
[----:B------:R-:W-:-:S06]  /*2bc0*/  UISETP.NE.AND UP0, UPT, URZ, UR4, UPT ;  /* 0x000000043f00728c */ /* 0x000fcc000bf05270 */
[----:B------:R-:W-:-:S13]  /*2bd0*/  PLOP3.LUT P2, PT, PT, PT, UP0, 0x80, 0x0 ;  /* 0x000000000000781c */ /* 0x000fda0003f4f008 */
[----:B------:R-:W-:Y:S05]  /*2be0*/  @P2 BRA `(.L_x_352) ;  /* 0x000000a000002947 */ /* 0x000fea0003800000 */
[----:B------:R-:W-:-:S13]  /*2bf0*/  ISETP.NE.AND P5, PT, R2, RZ, PT ;  /* 0x000000ff0200720c */ /* 0x000fda0003fa5270 */
[----:B-1----:R-:W2:Y:S01]  /*2c00*/  @P5 LDG.E R69, [R48.64+0x10] ;  /* 0x0000102430455981 */ /* 0x002ea2000c1e1900 */
[----:B------:R-:W-:Y:S01]  /*2c10*/  ISETP.GE.AND P3, PT, R82, R59, PT ;  /* 0x0000003b5200720c */ /* 0x000fe20003f66270 */
[----:B-----5:R-:W-:-:S12]  /*2c20*/  HADD2 R68, R68, R33 ;  /* 0x0000002144447230 */ /* 0x020fd80000000000 */
[----:B------:R-:W-:-:S04]  /*2c30*/  @!P3 IADD3 R51, P4, R56, R82, RZ ;  /* 0x000000523833b210 */ /* 0x000fc80007f9e0ff */
[----:B------:R-:W-:Y:S02]  /*2c40*/  @!P3 LEA.HI.X.SX32 R82, R82, R61, 0x1, P4 ;  /* 0x0000003d5252b211 */ /* 0x000fe400020f0eff */
[----:B------:R-:W-:-:S04]  /*2c50*/  @!P3 LEA R50, P4, R51, c[0x0][0x198], 0x1 ;  /* 0x000066003332ba11 */ /* 0x000fc800078808ff */
[----:B------:R-:W-:Y:S01]  /*2c60*/  @!P3 LEA.HI.X R51, R51, c[0x0][0x19c], R82, 0x1, P4 ;  /* 0x000067003333ba11 */ /* 0x000fe200020f0c52 */
[----:B--2---:R-:W-:-:S05]  /*2c70*/  @P5 HMUL2 R68, R68, R69 ;  /* 0x0000004544445232 */ /* 0x004fca0000000000 */
[----:B------:R1:W-:Y:S03]  /*2c80*/  @!P3 STG.E [R50.64], R68 ;  /* 0x000000443200b986 */ /* 0x0003e6000c101924 */
.L_x_352:
[----:B------:R-:W-:Y:S05]  /*2c90*/  BSYNC B1 ;  /* 0x0000000000017941 */ /* 0x000fea0003800000 */
.L_x_351:
[----:B------:R-:W-:Y:S01]  /*2ca0*/  BSSY B1, `(.L_x_355) ;  /* 0x0000021000017945 */ /* 0x000fe20003800000 */
[----:B------:R-:W-:Y:S05]  /*2cb0*/  @P1 BRA `(.L_x_356) ;  /* 0x000001f000001947 */ /* 0x000fea0003800000 */
[----:B-1----:R-:W-:Y:S01]  /*2cc0*/  IMAD.MOV.U32 R51, RZ, RZ, 0x3 ;  /* 0x00000003ff337424 */ /* 0x002fe200078e00ff */
[----:B------:R-:W-:Y:S01]  /*2cd0*/  BSSY B2, `(.L_x_357) ;  /* 0x000000f000027945 */ /* 0x000fe20003800000 */
[----:B------:R-:W-:Y:S02]  /*2ce0*/  IMAD.MOV.U32 R67, RZ, RZ, RZ ;  /* 0x000000ffff437224 */ /* 0x000fe400078e00ff */
[----:B------:R-:W-:-:S04]  /*2cf0*/  IMAD R51, R51, c[0x0][0x1d4], R64 ;  /* 0x0000750033337a24 */ /* 0x000fc800078e0240 */
        /* <DEDUP_REMOVED lines=12> */
.L_x_358:
[----:B------:R-:W-:Y:S05]  /*2dc0*/  BSYNC B2 ;  /* 0x0000000000027941 */ /* 0x000fea0003800000 */
.L_x_357:
[----:B------:R-:W-:Y:S02]  /*2dd0*/  ULDC UR4, c[0x0][0x1ec] ;  /* 0x00007b0000047ab9 */ /* 0x000fe40000000800 */
[----:B------:R-:W-:-:S06]  /*2de0*/  UISETP.NE.AND UP0, UPT, URZ, UR4, UPT ;  /* 0x000000043f00728c */ /* 0x000fcc000bf05270 */
[----:B------:R-:W-:-:S13]  /*2df0*/  PLOP3.LUT P2, PT, PT, PT, UP0, 0x80, 0x0 ;  /* 0x000000000000781c */ /* 0x000fda0003f4f008 */
[----:B------:R-:W-:Y:S05]  /*2e00*/  @P2 BRA `(.L_x_356) ;  /* 0x000000a000002947 */ /* 0x000fea0003800000 */
[----:B------:R-:W-:-:S13]  /*2e10*/  ISETP.NE.AND P5, PT, R2, RZ, PT ;  /* 0x000000ff0200720c */ /* 0x000fda0003fa5270 */
[----:B------:R-:W2:Y:S01]  /*2e20*/  @P5 LDG.E R82, [R48.64+0x20] ;  /* 0x0000202430525981 */ /* 0x000ea2000c1e1900 */
[----:B------:R-:W-:Y:S01]  /*2e30*/  ISETP.GE.AND P3, PT, R84, R59, PT ;  /* 0x0000003b5400720c */ /* 0x000fe20003f66270 */
[----:B0----5:R-:W-:-:S12]  /*2e40*/  HFMA2.MMA R67, R67, 1, 1, R34 ;  /* 0x3c003c0043437835 */ /* 0x021fd80000000022 */
[----:B-1----:R-:W-:-:S04]  /*2e50*/  @!P3 IADD3 R51, P4, R56, R84, RZ ;  /* 0x000000543833b210 */ /* 0x002fc80007f9e0ff */
[----:B------:R-:W-:Y:S02]  /*2e60*/  @!P3 LEA.HI.X.SX32 R84, R84, R61, 0x1, P4 ;  /* 0x0000003d5454b211 */ /* 0x000fe400020f0eff */
[----:B------:R-:W-:-:S04]  /*2e70*/  @!P3 LEA R50, P4, R51, c[0x0][0x198], 0x1 ;  /* 0x000066003332ba11 */ /* 0x000fc800078808ff */
[----:B------:R-:W-:Y:S01]  /*2e80*/  @!P3 LEA.HI.X R51, R51, c[0x0][0x19c], R84, 0x1, P4 ;  /* 0x000067003333ba11 */ /* 0x000fe200020f0c54 */
[----:B--2---:R-:W-:-:S05]  /*2e90*/  @P5 HMUL2 R67, R67, R82 ;  /* 0x0000005243435232 */ /* 0x004fca0000000000 */
[----:B------:R0:W-:Y:S03]  /*2ea0*/  @!P3 STG.E [R50.64], R67 ;  /* 0x000000433200b986 */ /* 0x0001e6000c101924 */
.L_x_356:
[----:B------:R-:W-:Y:S05]  /*2eb0*/  BSYNC B1 ;  /* 0x0000000000017941 */ /* 0x000fea0003800000 */
.L_x_355:
[----:B------:R-:W-:Y:S01]  /*2ec0*/  BSSY B1, `(.L_x_359) ;  /* 0x0000021000017945 */ /* 0x000fe20003800000 */
[----:B-1----:R-:W-:Y:S01]  /*2ed0*/  IMAD.MOV.U32 R69, RZ, RZ, c[0x0][0x1d4] ;  /* 0x00007500ff457624 */ /* 0x002fe200078e00ff */
[----:B------:R-:W-:Y:S05]  /*2ee0*/  @P1 BRA `(.L_x_360) ;  /* 0x000001e000001947 */ /* 0x000fea0003800000 */
[----:B0-----:R-:W-:Y:S01]  /*2ef0*/  IMAD R50, R69, 0x4, R64 ;  /* 0x0000000445327824 */ /* 0x001fe200078e0240 */
[----:B------:R-:W-:Y:S01]  /*2f00*/  BSSY B2, `(.L_x_361) ;  /* 0x000000e000027945 */ /* 0x000fe20003800000 */
[----:B------:R-:W-:Y:S02]  /*2f10*/  IMAD.MOV.U32 R70, RZ, RZ, RZ ;  /* 0x000000ffff467224 */ /* 0x000fe400078e00ff */
        /* <DEDUP_REMOVED lines=12> */
.L_x_362:
[----:B------:R-:W-:Y:S05]  /*2fe0*/  BSYNC B2 ;  /* 0x0000000000027941 */ /* 0x000fea0003800000 */
.L_x_361:
[----:B------:R-:W-:Y:S02]  /*2ff0*/  ULDC UR4, c[0x0][0x1ec] ;  /* 0x00007b0000047ab9 */ /* 0x000fe40000000800 */
[----:B------:R-:W-:-:S06]  /*3000*/  UISETP.NE.AND UP0, UPT, URZ, UR4, UPT ;  /* 0x000000043f00728c */ /* 0x000fcc000bf05270 */
[----:B------:R-:W-:-:S13]  /*3010*/  PLOP3.LUT P2, PT, PT, PT, UP0, 0x80, 0x0 ;  /* 0x000000000000781c */ /* 0x000fda0003f4f008 */
[----:B------:R-:W-:Y:S05]  /*3020*/  @P2 BRA `(.L_x_360) ;  /* 0x000000a000002947 */ /* 0x000fea0003800000 */
[----:B------:R-:W-:-:S13]  /*3030*/  ISETP.NE.AND P5, PT, R2, RZ, PT ;  /* 0x000000ff0200720c */ /* 0x000fda0003fa5270 */
[----:B------:R-:W2:Y:S01]  /*3040*/  @P5 LDG.E R81, [R48.64+0x30] ;  /* 0x0000302430515981 */ /* 0x000ea2000c1e1900 */
[----:B------:R-:W-:Y:S01]  /*3050*/  ISETP.GE.AND P3, PT, R82, R59, PT ;  /* 0x0000003b5200720c */ /* 0x000fe20003f66270 */
[----:B-----5:R-:W-:-:S12]  /*3060*/  HADD2 R70, R70, R35 ;  /* 0x0000002346467230 */ /* 0x020fd80000000000 */
[----:B0-----:R-:W-:-:S04]  /*3070*/  @!P3 IADD3 R51, P4, R56, R82, RZ ;  /* 0x000000523833b210 */ /* 0x001fc80007f9e0ff */
[----:B------:R-:W-:Y:S02]  /*3080*/  @!P3 LEA.HI.X.SX32 R82, R82, R61, 0x1, P4 ;  /* 0x0000003d5252b211 */ /* 0x000fe400020f0eff */
[----:B------:R-:W-:-:S04]  /*3090*/  @!P3 LEA R50, P4, R51, c[0x0][0x198], 0x1 ;  /* 0x000066003332ba11 */ /* 0x000fc800078808ff */
[----:B------:R-:W-:Y:S01]  /*30a0*/  @!P3 LEA.HI.X R51, R51, c[0x0][0x19c], R82, 0x1, P4 ;  /* 0x000067003333ba11 */ /* 0x000fe200020f0c52 */
[----:B--2---:R-:W-:-:S07]  /*30b0*/  @P5 HFMA2.MMA R70, R70, R81, -RZ ;  /* 0x0000005146465235 */ /* 0x004fce00001000ff */
[----:B------:R0:W-:Y:S04]  /*30c0*/  @!P3 STG.E [R50.64], R70 ;  /* 0x000000463200b986 */ /* 0x0001e8000c101924 */
.L_x_360:
[----:B------:R-:W-:Y:S05]  /*30d0*/  BSYNC B1 ;  /* 0x0000000000017941 */ /* 0x000fea0003800000 */
.L_x_359:
[----:B------:R-:W-:Y:S01]  /*30e0*/  BSSY B1, `(.L_x_363) ;  /* 0x0000020000017945 */ /* 0x000fe20003800000 */
        /* <DEDUP_REMOVED lines=16> */
.L_x_366:
[----:B------:R-:W-:Y:S05]  /*31f0*/  BSYNC B2 ;  /* 0x0000000000027941 */ /* 0x000fea0003800000 */
.L_x_365:
        /* <DEDUP_REMOVED lines=12> */
[----:B--2---:R-:W-:-:S05]  /*32c0*/  @P5 HMUL2 R71, R71, R82 ;  /* 0x0000005247475232 */ /* 0x004fca0000000000 */
[----:B------:R0:W-:Y:S03]  /*32d0*/  @!P3 STG.E [R50.64], R71 ;  /* 0x000000473200b986 */ /* 0x0001e6000c101924 */
.L_x_364:
[----:B------:R-:W-:Y:S05]  /*32e0*/  BSYNC B1 ;  /* 0x0000000000017941 */ /* 0x000fea0003800000 */
.L_x_363:
        /* <DEDUP_REMOVED lines=17> */
.L_x_370:
[----:B------:R-:W-:Y:S05]  /*3400*/  BSYNC B2 ;  /* 0x0000000000027941 */ /* 0x000fea0003800000 */
.L_x_369:
[----:B------:R-:W-:Y:S02]  /*3410*/  ULDC UR4, c[0x0][0x1ec] ;  /* 0x00007b0000047ab9 */ /* 0x000fe40000000800 */
[----:B------:R-:W-:-:S06]  /*3420*/  UISETP.NE.AND UP0, UPT, URZ, UR4, UPT ;  /* 0x000000043f00728c */ /* 0x000fcc000bf05270 */
[----:B------:R-:W-:-:S13]  /*3430*/  PLOP3.LUT P2, PT, PT, PT, UP0, 0x80, 0x0 ;  /* 0x000000000000781c */ /* 0x000fda0003f4f008 */
[----:B------:R-:W-:Y:S05]  /*3440*/  @P2 BRA `(.L_x_368) ;  /* 0x000000a000002947 */ /* 0x000fea0003800000 */
[----:B------:R-:W-:-:S13]  /*3450*/  ISETP.NE.AND P5, PT, R2, RZ, PT ;  /* 0x000000ff0200720c */ /* 0x000fda0003fa5270 */
[----:B------:R-:W2:Y:S01]  /*3460*/  @P5 LDG.E R81, [R48.64+0x50] ;  /* 0x0000502430515981 */ /* 0x000ea2000c1e1900 */
[----:B------:R-:W-:Y:S01]  /*3470*/  ISETP.GE.AND P3, PT, R82, R59, PT ;  /* 0x0000003b5200720c */ /* 0x000fe20003f66270 */
[----:B-----5:R-:W-:-:S12]  /*3480*/  HFMA2.MMA R72, R72, 1, 1, R37 ;  /* 0x3c003c0048487835 */ /* 0x020fd80000000025 */
[----:B0-----:R-:W-:-:S04]  /*3490*/  @!P3 IADD3 R51, P4, R56, R82, RZ ;  /* 0x000000523833b210 */ /* 0x001fc80007f9e0ff */
[----:B------:R-:W-:Y:S02]  /*34a0*/  @!P3 LEA.HI.X.SX32 R82, R82, R61, 0x1, P4 ;  /* 0x0000003d5252b211 */ /* 0x000fe400020f0eff */
[----:B------:R-:W-:-:S04]  /*34b0*/  @!P3 LEA R50, P4, R51, c[0x0][0x198], 0x1 ;  /* 0x000066003332ba11 */ /* 0x000fc800078808ff */
[----:B------:R-:W-:Y:S01]  /*34c0*/  @!P3 LEA.HI.X R51, R51, c[0x0][0x19c], R82, 0x1, P4 ;  /* 0x000067003333ba11 */ /* 0x000fe200020f0c52 */
[----:B--2---:R-:W-:-:S05]  /*34d0*/  @P5 HMUL2 R72, R72, R81 ;  /* 0x0000005148485232 */ /* 0x004fca0000000000 */
[----:B------:R0:W-:Y:S03]  /*34e0*/  @!P3 STG.E [R50.64], R72 ;  /* 0x000000483200b986 */ /* 0x0001e6000c101924 */
.L_x_368:
[----:B------:R-:W-:Y:S05]  /*34f0*/  BSYNC B1 ;  /* 0x0000000000017941 */ /* 0x000fea0003800000 */
.L_x_367:
[----:B------:R-:W-:Y:S01]  /*3500*/  BSSY B1, `(.L_x_371) ;  /* 0x0000020000017945 */ /* 0x000fe20003800000 */
[----:B------:R-:W-:Y:S05]  /*3510*/  @P1 BRA `(.L_x_372) ;  /* 0x000001e000001947 */ /* 0x000fea0003800000 */
[----:B------:R-:W-:Y:S01]  /*3520*/  IMAD R0, R69, 0x7, R64 ;  /* 0x0000000745007824 */ /* 0x000fe200078e0240 */
[----:B------:R-:W-:Y:S03]  /*3530*/  BSSY B2, `(.L_x_373) ;  /* 0x000000e000027945 */ /* 0x000fe60003800000 */
[----:B------:R-:W-:Y:S02]  /*3540*/  IMAD.SHL.U32 R82, R0, 0x8, RZ ;  /* 0x0000000800527824 */ /* 0x000fe400078e00ff */
[----:B------:R-:W-:-:S03]  /*3550*/  IMAD.MOV.U32 R0, RZ, RZ, RZ ;  /* 0x000000ffff007224 */ /* 0x000fc600078e00ff */
[----:B------:R-:W-:-:S13]  /*3560*/  ISETP.GE.AND P2, PT, R82, R59, PT ;  /* 0x0000003b5200720c */ /* 0x000fda0003f46270 */
[----:B------:R-:W-:Y:S05]  /*3570*/  @P2 BRA `(.L_x_374) ;  /* 0x0000009000002947 */ /* 0x000fea0003800000 */
[----:B------:R-:W2:Y:S02]  /*3580*/  LDG.E R0, [R46.64] ;  /* 0x000000242e007981 */ /* 0x000ea4000c1e1900 */
[----:B--2---:R-:W-:-:S04]  /*3590*/  IMAD R0, R0, c[0x0][0x1d8], RZ ;  /* 0x0000760000007a24 */ /* 0x004fc800078e02ff */
[----:B------:R-:W-:-:S04]  /*35a0*/  IMAD R0, R0, 0x70, RZ ;  /* 0x0000007000007824 */ /* 0x000fc800078e02ff */
[----:B0-----:R-:W-:-:S05]  /*35b0*/  IMAD R51, R0, c[0x0][0x1d4], R82 ;  /* 0x0000750000337a24 */ /* 0x001fca00078e0252 */
[----:B------:R-:W-:-:S04]  /*35c0*/  IADD3 R0, P2, R58, R51, RZ ;  /* 0x000000333a007210 */ /* 0x000fc80007f5e0ff */
[----:B------:R-:W-:Y:S02]  /*35d0*/  LEA.HI.X.SX32 R51, R51, R62, 0x1, P2 ;  /* 0x0000003e33337211 */ /* 0x000fe400010f0eff */
[----:B------:R-:W-:-:S04]  /*35e0*/  LEA R50, P2, R0, c[0x0][0x198], 0x1 ;  /* 0x0000660000327a11 */ /* 0x000fc800078408ff */
[----:B------:R-:W-:-:S05]  /*35f0*/  LEA.HI.X R51, R0, c[0x0][0x19c], R51, 0x1, P2 ;  /* 0x0000670000337a11 */ /* 0x000fca00010f0c33 */
[----:B------:R0:W5:Y:S04]  /*3600*/  LDG.E R0, [R50.64] ;  /* 0x0000002432007981 */ /* 0x000168000c1e1900 */
.L_x_374:
[----:B------:R-:W-:Y:S05]  /*3610*/  BSYNC B2 ;  /* 0x0000000000027941 */ /* 0x000fea0003800000 */
.L_x_373:
[----:B------:R-:W-:Y:S02]  /*3620*/  ULDC UR4, c[0x0][0x1ec] ;  /* 0x00007b0000047ab9 */ /* 0x000fe40000000800 */
[----:B------:R-:W-:-:S06]  /*3630*/  UISETP.NE.AND UP0, UPT, URZ, UR4, UPT ;  /* 0x000000043f00728c */ /* 0x000fcc000bf05270 */
[----:B------:R-:W-:-:S13]  /*3640*/  PLOP3.LUT P2, PT, PT, PT, UP0, 0x80, 0x0 ;  /* 0x000000000000781c */ /* 0x000fda0003f4f008 */
[----:B------:R-:W-:Y:S05]  /*3650*/  @P2 BRA `(.L_x_372) ;  /* 0x000000a000002947 */ /* 0x000fea0003800000 */
[----:B------:R-:W-:-:S13]  /*3660*/  ISETP.NE.AND P5, PT, R2, RZ, PT ;  /* 0x000000ff0200720c */ /* 0x000fda0003fa5270 */
[----:B------:R-:W2:Y:S01]  /*3670*/  @P5 LDG.E R81, [R48.64+0x60] ;  /* 0x0000602430515981 */ /* 0x000ea2000c1e1900 */
[----:B------:R-:W-:Y:S01]  /*3680*/  ISETP.GE.AND P3, PT, R82, R59, PT ;  /* 0x0000003b5200720c */ /* 0x000fe20003f66270 */
[----:B0----5:R-:W-:-:S12]  /*3690*/  HADD2 R0, R0, R39 ;  /* 0x0000002700007230 */ /* 0x021fd80000000000 */
[----:B------:R-:W-:-:S04]  /*36a0*/  @!P3 IADD3 R51, P4, R56, R82, RZ ;  /* 0x000000523833b210 */ /* 0x000fc80007f9e0ff */
[----:B------:R-:W-:Y:S02]  /*36b0*/  @!P3 LEA.HI.X.SX32 R82, R82, R61, 0x1, P4 ;  /* 0x0000003d5252b211 */ /* 0x000fe400020f0eff */
[----:B------:R-:W-:-:S04]  /*36c0*/  @!P3 LEA R50, P4, R51, c[0x0][0x198], 0x1 ;  /* 0x000066003332ba11 */ /* 0x000fc800078808ff */
[----:B------:R-:W-:Y:S01]  /*36d0*/  @!P3 LEA.HI.X R51, R51, c[0x0][0x19c], R82, 0x1, P4 ;  /* 0x000067003333ba11 */ /* 0x000fe200020f0c52 */
[----:B--2---:R-:W-:-:S07]  /*36e0*/  @P5 HFMA2.MMA R0, R0, R81, -RZ ;  /* 0x0000005100005235 */ /* 0x004fce00001000ff */
[----:B------:R0:W-:Y:S04]  /*36f0*/  @!P3 STG.E [R50.64], R0 ;  /* 0x000000003200b986 */ /* 0x0001e8000c101924 */
.L_x_372:
[----:B------:R-:W-:Y:S05]  /*3700*/  BSYNC B1 ;  /* 0x0000000000017941 */ /* 0x000fea0003800000 */
.L_x_371:
        /* <DEDUP_REMOVED lines=17> */
.L_x_378:
[----:B------:R-:W-:Y:S05]  /*3820*/  BSYNC B2 ;  /* 0x0000000000027941 */ /* 0x000fea0003800000 */
.L_x_377:
        /* <DEDUP_REMOVED lines=14> */
.L_x_376:
[----:B------:R-:W-:Y:S05]  /*3910*/  BSYNC B1 ;  /* 0x0000000000017941 */ /* 0x000fea0003800000 */
.L_x_375:
        /* <DEDUP_REMOVED lines=17> */
.L_x_382:
[----:B------:R-:W-:Y:S05]  /*3a30*/  BSYNC B2 ;  /* 0x0000000000027941 */ /* 0x000fea0003800000 */
.L_x_381:
        /* <DEDUP_REMOVED lines=14> */
.L_x_380:
[----:B------:R-:W-:Y:S05]  /*3b20*/  BSYNC B1 ;  /* 0x0000000000017941 */ /* 0x000fea0003800000 */
.L_x_379:
        /* <DEDUP_REMOVED lines=17> */
.L_x_386:
[----:B------:R-:W-:Y:S05]  /*3c40*/  BSYNC B2 ;  /* 0x0000000000027941 */ /* 0x000fea0003800000 */
.L_x_385:
        /* <DEDUP_REMOVED lines=14> */
.L_x_384:
[----:B------:R-:W-:Y:S05]  /*3d30*/  BSYNC B1 ;  /* 0x0000000000017941 */ /* 0x000fea0003800000 */
.L_x_383:
        /* <DEDUP_REMOVED lines=17> */
.L_x_390:
[----:B------:R-:W-:Y:S05]  /*3e50*/  BSYNC B2 ;  /* 0x0000000000027941 */ /* 0x000fea0003800000 */
.L_x_389:
        /* <DEDUP_REMOVED lines=14> */
.L_x_388:
[----:B------:R-:W-:Y:S05]  /*3f40*/  BSYNC B1 ;  /* 0x0000000000017941 */ /* 0x000fea0003800000 */
.L_x_387:
        /* <DEDUP_REMOVED lines=17> */
.L_x_394:
[----:B------:R-:W-:Y:S05]  /*4060*/  BSYNC B2 ;  /* 0x0000000000027941 */ /* 0x000fea0003800000 */
.L_x_393:
        /* <DEDUP_REMOVED lines=14> */
.L_x_392:
[----:B------:R-:W-:Y:S05]  /*4150*/  BSYNC B1 ;  /* 0x0000000000017941 */ /* 0x000fea0003800000 */
.L_x_391:
        /* <DEDUP_REMOVED lines=17> */
.L_x_398:
[----:B------:R-:W-:Y:S05]  /*4270*/  BSYNC B2 ;  /* 0x0000000000027941 */ /* 0x000fea0003800000 */
.L_x_397:
        /* <DEDUP_REMOVED lines=14> */
.L_x_396:
[----:B------:R-:W-:Y:S05]  /*4360*/  BSYNC B1 ;  /* 0x0000000000017941 */ /* 0x000fea0003800000 */
.L_x_395:
        /* <DEDUP_REMOVED lines=17> */
.L_x_402:
[----:B------:R-:W-:Y:S05]  /*4480*/  BSYNC B2 ;  /* 0x0000000000027941 */ /* 0x000fea0003800000 */
.L_x_401:
        /* <DEDUP_REMOVED lines=14> */
.L_x_400:
[----:B------:R-:W-:Y:S05]  /*4570*/  BSYNC B1 ;  /* 0x0000000000017941 */ /* 0x000fea0003800000 */
.L_x_399:
[----:B------:R-:W-:Y:S01]  /*4580*/  BSSY B1, `(.L_x_403) ;  /* 0x0000020000017945 */ /* 0x000fe20003800000 */
[----:B------:R-:W-:Y:S01]  /*4590*/  IMAD R64, R69, 0xf, R64 ;  /* 0x0000000f45407824 */ /* 0x000fe200078e0240 */
[----:B------:R-:W-:Y:S05]  /*45a0*/  @P1 BRA `(.L_x_404) ;  /* 0x000001d000001947 */ /* 0x000fea0003800000 */
[----:B------:R-:W-:Y:S01]  /*45b0*/  IMAD.SHL.U32 R64, R64, 0x8, RZ ;  /* 0x0000000840407824 */ /* 0x000fe200078e00ff */
[----:B------:R-:W-:Y:S01]  /*45c0*/  BSSY B2, `(.L_x_405) ;  /* 0x000000d000027945 */ /* 0x000fe20003800000 */
[----:B------:R-:W-:-:S03]  /*45d0*/  IMAD.MOV.U32 R80, RZ, RZ, RZ ;  /* 0x000000ffff507224 */ /* 0x000fc600078e00ff */
[----:B------:R-:W-:-:S13]  /*45e0*/  ISETP.GE.AND P1, PT, R64, R59, PT ;  /* 0x0000003b4000720c */ /* 0x000fda0003f26270 */
[----:B------:R-:W-:Y:S05]  /*45f0*/  @P1 BRA `(.L_x_406) ;  /* 0x0000009000001947 */ /* 0x000fea0003800000 */
[----:B------:R-:W2:Y:S02]  /*4600*/  LDG.E R46, [R46.64] ;  /* 0x000000242e2e7981 */ /* 0x000ea4000c1e1900 */
[----:B0-2---:R-:W-:-:S04]  /*4610*/  IMAD R50, R46, c[0x0][0x1d8], RZ ;  /* 0x000076002e327a24 */ /* 0x005fc800078e02ff */
[----:B------:R-:W-:-:S04]  /*4620*/  IMAD R50, R50, 0x70, RZ ;  /* 0x0000007032327824 */ /* 0x000fc800078e02ff */
[----:B------:R-:W-:-:S05]  /*4630*/  IMAD R51, R50, c[0x0][0x1d4], R64 ;  /* 0x0000750032337a24 */ /* 0x000fca00078e0240 */
[----:B------:R-:W-:-:S04]  /*4640*/  IADD3 R50, P1, R58, R51, RZ ;  /* 0x000000333a327210 */ /* 0x000fc80007f3e0ff */
[----:B------:R-:W-:Y:S02]  /*4650*/  LEA.HI.X.SX32 R51, R51, R62, 0x1, P1 ;  /* 0x0000003e33337211 */ /* 0x000fe400008f0eff */
[----:B------:R-:W-:-:S04]  /*4660*/  LEA R80, P1, R50, c[0x0][0x198], 0x1 ;  /* 0x0000660032507a11 */ /* 0x000fc800078208ff */
[----:B------:R-:W-:-:S05]  /*4670*/  LEA.HI.X R81, R50, c[0x0][0x19c], R51, 0x1, P1 ;  /* 0x0000670032517a11 */ /* 0x000fca00008f0c33 */
[----:B------:R0:W5:Y:S04]  /*4680*/  LDG.E R80, [R80.64] ;  /* 0x0000002450507981 */ /* 0x000168000c1e1900 */
.L_x_406:
[----:B------:R-:W-:Y:S05]  /*4690*/  BSYNC B2 ;  /* 0x0000000000027941 */ /* 0x000fea0003800000 */
.L_x_405:
        /* <DEDUP_REMOVED lines=8> */
[----:B------:R-:W-:-:S04]  /*4720*/  @!P1 IADD3 R47, P3, R56, R64, RZ ;  /* 0x00000040382f9210 */ /* 0x000fc80007f7e0ff */
[----:B------:R-:W-:Y:S02]  /*4730*/  @!P1 LEA.HI.X.SX32 R50, R64, R61, 0x1, P3 ;  /* 0x0000003d40329211 */ /* 0x000fe400018f0eff */
[----:B------:R-:W-:-:S04]  /*4740*/  @!P1 LEA R46, P3, R47, c[0x0][0x198], 0x1 ;  /* 0x000066002f2e9a11 */ /* 0x000fc800078608ff */
[----:B------:R-:W-:Y:S01]  /*4750*/  @!P1 LEA.HI.X R47, R47, c[0x0][0x19c], R50, 0x1, P3 ;  /* 0x000067002f2f9a11 */ /* 0x000fe200018f0c32 */
[----:B--2---:R-:W-:-:S05]  /*4760*/  @P4 HMUL2 R80, R80, R49 ;  /* 0x0000003150504232 */ /* 0x004fca0000000000 */
[----:B------:R0:W-:Y:S03]  /*4770*/  @!P1 STG.E [R46.64], R80 ;  /* 0x000000502e009986 */ /* 0x0001e6000c101924 */
.L_x_404:
[----:B------:R-:W-:Y:S05]  /*4780*/  BSYNC B1 ;  /* 0x0000000000017941 */ /* 0x000fea0003800000 */
.L_x_403:
[----:B0----5:R-:W-:Y:S01]  /*4790*/  HFMA2.MMA R46, R5, R66, -RZ ;  /* 0x00000042052e7235 */ /* 0x021fe200001000ff */
[----:B------:R-:W-:-:S05]  /*47a0*/  LOP3.LUT P1, RZ, R23, 0x3, RZ, 0xc0, !PT ;  /* 0x0000000317ff7812 */ /* 0x000fca000782c0ff */
[----:B------:R-:W-:-:S10]  /*47b0*/  HFMA2.MMA R46, R6, R65, R46 ;  /* 0x00000041062e7235 */ /* 0x000fd4000000002e */
[----:B------:R-:W-:-:S06]  /*47c0*/  HFMA2 R46, R7, R68, R46 ;  /* 0x00000044072e7231 */ /* 0x000fcc000000002e */
        /* <DEDUP_REMOVED lines=13> */
[--C-:B------:R-:W-:Y:S02]  /*48a0*/  HADD2.F32 R47, -RZ, R46.reuse.H0_H0 ;  /* 0x2000002eff2f7230 */ /* 0x100fe40000004100 */
[----:B------:R-:W-:-:S05]  /*48b0*/  HADD2.F32 R46, -RZ, R46.H1_H1 ;  /* 0x3000002eff2e7230 */ /* 0x000fca0000004100 */
[----:B------:R-:W-:Y:S01]  /*48c0*/  FADD.FTZ R69, R47, R46 ;  /* 0x0000002e2f457221 */ /* 0x000fe20000010000 */
[----:B------:R-:W-:Y:S05]  /*48d0*/  BRA.DIV ~URZ, `(.L_x_407) ;  /* 0x00003ee27f007947 */ /* 0x000fea000b800000 */
[----:B------:R0:W1:Y:S02]  /*48e0*/  SHFL.BFLY PT, R46, R69, 0x2, 0x1f ;  /* 0x0c401f00452e7f89 */ /* 0x00006400000e0000 */
.L_x_481:
[----:B01----:R-:W-:Y:S01]  /*48f0*/  FADD.FTZ R69, R69, R46 ;  /* 0x0000002e45457221 */ /* 0x003fe20000010000 */
[----:B------:R-:W-:Y:S05]  /*4900*/  BRA.DIV ~URZ, `(.L_x_408) ;  /* 0x00003f327f007947 */ /* 0x000fea000b800000 */
[----:B------:R0:W1:Y:S02]  /*4910*/  SHFL.BFLY PT, R46, R69, 0x1, 0x1f ;  /* 0x0c201f00452e7f89 */ /* 0x00006400000e0000 */
.L_x_482:
[----:B------:R-:W-:Y:S01]  /*4920*/  ISETP.GE.OR P1, PT, R57, R17, P1 ;  /* 0x000000113900720c */ /* 0x000fe20000f26670 */
        /* <DEDUP_REMOVED lines=11> */
[----:B------:R-:W-:-:S04]  /*49e0*/  @P3 IMAD R46, R46, c[0x0][0x220], R57 ;  /* 0x000088002e2e3a24 */ /* 0x000fc800078e0239 */
[----:B------:R-:W-:-:S04]  /*49f0*/  @P3 IMAD.WIDE R48, R46, R49, c[0x0][0x218] ;  /* 0x000086002e303625 */ /* 0x000fc800078e0231 */
[----:B------:R-:W-:Y:S02]  /*4a00*/  @P1 IMAD.WIDE R46, R19, R64, c[0x0][0x228] ;  /* 0x00008a00132e1625 */ /* 0x000fe400078e0240 */
[----:B------:R1:W2:Y:S04]  /*4a10*/  @P3 LDG.E.U16 R48, [R48.64] ;  /* 0x0000002430303981 */ /* 0x0002a8000c1e1500 */
[----:B------:R-:W3:Y:S01]  /*4a20*/  @P1 LDG.E.U16 R46, [R46.64] ;  /* 0x000000242e2e1981 */ /* 0x000ee2000c1e1500 */
[C---:B------:R-:W-:Y:S01]  /*4a30*/  @P1 ISETP.GE.AND P4, PT, R57.reuse, R60, PT ;  /* 0x0000003c3900120c */ /* 0x040fe20003f86270 */
[----:B------:R-:W-:Y:S01]  /*4a40*/  FMUL.FTZ R50, R50, c[0x0][0x1f0] ;  /* 0x00007c0032327a20 */ /* 0x000fe20000410000 */
[C---:B------:R-:W-:Y:S02]  /*4a50*/  @P1 IADD3 R64, R57.reuse, 0x1, -R26 ;  /* 0x0000000139401810 */ /* 0x040fe40007ffe81a */
[----:B------:R-:W-:Y:S01]  /*4a60*/  @P1 SEL R51, R22, RZ, !P4 ;  /* 0x000000ff16331207 */ /* 0x000fe20006000000 */
[----:B-1----:R-:W-:-:S04]  /*4a70*/  IMAD.IADD R49, R57, 0x1, -R4 ;  /* 0x0000000139317824 */ /* 0x002fc800078e0a04 */
[----:B------:R-:W-:-:S04]  /*4a80*/  @P1 IMAD.IADD R64, R51, 0x1, R64 ;  /* 0x0000000133401824 */ /* 0x000fc800078e0240 */
[----:B0-----:R-:W0:Y:S01]  /*4a90*/  @P1 I2F R69, R64 ;  /* 0x0000004000451306 */ /* 0x001e220000201400 */
[----:B--2---:R-:W-:Y:S02]  /*4aa0*/  @P3 HADD2.F32 R51, -RZ, R48.H0_H0 ;  /* 0x20000030ff333230 */ /* 0x004fe40000004100 */
[----:B---3--:R-:W-:-:S03]  /*4ab0*/  @P1 HADD2.F32 R81, -RZ, R46.H0_H0 ;  /* 0x2000002eff511230 */ /* 0x008fc60000004100 */
[----:B------:R-:W-:-:S04]  /*4ac0*/  @P3 FADD.FTZ R50, R50, R51 ;  /* 0x0000003332323221 */ /* 0x000fc80000010000 */
[----:B0-----:R-:W-:-:S05]  /*4ad0*/  @P1 FFMA.FTZ R50, R69, R81, R50 ;  /* 0x0000005145321223 */ /* 0x001fca0000010032 */
[----:B------:R0:W-:Y:S01]  /*4ae0*/  STS [R49.X4+0x210], R50 ;  /* 0x0002103231007388 */ /* 0x0001e20000004800 */
[----:B------:R-:W-:-:S03]  /*4af0*/  @!P0 FMNMX.FTZ R3, R3, R50, !PT ;  /* 0x0000003203038209 */ /* 0x000fc60007810000 */
.L_x_410:
[----:B------:R-:W-:Y:S05]  /*4b00*/  BSYNC B1 ;  /* 0x0000000000017941 */ /* 0x000fea0003800000 */
.L_x_409:
[----:B------:R-:W-:-:S04]  /*4b10*/  IADD3 R57, R57, 0x10, RZ ;  /* 0x0000001039397810 */ /* 0x000fc80007ffe0ff */
[----:B------:R-:W-:-:S13]  /*4b20*/  ISETP.GE.AND P0, PT, R57, R30, PT ;  /* 0x0000001e3900720c */ /* 0x000fda0003f06270 */
[----:B0-----:R-:W-:Y:S01]  /*4b30*/  @P0 CALL.REL.NOINC `(.L_x_342) ;  /* 0x0000001000000944 */ /* 0x001fe20003c00000 */
[----:B------:R-:W-:Y:S05]  /*4b40*/  BRA `(.L_x_411) ;  /* 0xffffd8d000007947 */ /* 0x000fea000383ffff */
.L_x_342:
[----:B------:R-:W-:Y:S05]  /*4b50*/  BSYNC B0 ;  /* 0x0000000000007941 */ /* 0x000fea0003800000 */
.L_x_341:
[----:B------:R-:W-:Y:S01]  /*4b60*/  SHF.R.S32.HI R6, RZ, 0x1f, R23 ;  /* 0x0000001fff067819 */ /* 0x000fe20000011417 */
[----:B------:R-:W-:Y:S05]  /*4b70*/  BRA.DIV ~URZ, `(.L_x_412) ;  /* 0x00003d427f007947 */ /* 0x000fea000b800000 */
[----:B------:R1:W2:Y:S02]  /*4b80*/  SHFL.BFLY PT, R0, R3, 0x10, 0x1f ;  /* 0x0e001f0003007f89 */ /* 0x0002a400000e0000 */
.L_x_483:
[----:B--2---:R-:W-:Y:S01]  /*4b90*/  FMNMX.FTZ R5, R0, R3, !PT ;  /* 0x0000000300057209 */ /* 0x004fe20007810000 */
[----:B------:R-:W-:Y:S05]  /*4ba0*/  BRA.DIV ~URZ, `(.L_x_413) ;  /* 0x00003d927f007947 */ /* 0x000fea000b800000 */
[----:B------:R-:W2:Y:S02]  /*4bb0*/  SHFL.BFLY PT, R0, R5, 0x8, 0x1f ;  /* 0x0d001f0005007f89 */ /* 0x000ea400000e0000 */
[----:B--2---:R-:W-:-:S05]  /*4bc0*/  FMNMX.FTZ R0, R5, R0, !PT ;  /* 0x0000000005007209 */ /* 0x004fca0007810000 */
[----:B-1----:R1:W2:Y:S02]  /*4bd0*/  SHFL.BFLY PT, R3, R0, 0x4, 0x1f ;  /* 0x0c801f0000037f89 */ /* 0x0022a400000e0000 */
.L_x_484:
[----:B------:R-:W-:Y:S01]  /*4be0*/  LEA.HI R5, R6, R23, RZ, 0x5 ;  /* 0x0000001706057211 */ /* 0x000fe200078f28ff */
[----:B------:R-:W-:Y:S01]  /*4bf0*/  WARPSYNC 0xffffffff ;  /* 0xffffffff00007948 */ /* 0x000fe20003800000 */
[----:B-12---:R-:W-:Y:S02]  /*4c00*/  FMNMX.FTZ R0, R3, R0, !PT ;  /* 0x0000000003007209 */ /* 0x006fe40007810000 */
[----:B------:R-:W-:-:S05]  /*4c10*/  LOP3.LUT R6, R5, 0xffffffe0, RZ, 0xc0, !PT ;  /* 0xffffffe005067812 */ /* 0x000fca00078ec0ff */
[----:B------:R-:W-:-:S05]  /*4c20*/  IMAD.IADD R6, R23, 0x1, -R6 ;  /* 0x0000000117067824 */ /* 0x000fca00078e0a06 */
[----:B------:R-:W-:-:S13]  /*4c30*/  ISETP.NE.AND P0, PT, R6, RZ, PT ;  /* 0x000000ff0600720c */ /* 0x000fda0003f05270 */
[----:B------:R-:W-:-:S05]  /*4c40*/  @!P0 SHF.R.S32.HI R5, RZ, 0x5, R5 ;  /* 0x00000005ff058819 */ /* 0x000fca0000011405 */
[----:B------:R1:W-:Y:S02]  /*4c50*/  @!P0 STS [R5.X4], R0 ;  /* 0x0000000005008388 */ /* 0x0003e40000004800 */
[----:B------:R-:W-:Y:S01]  /*4c60*/  BAR.SYNC.DEFER_BLOCKING 0x0 ;  /* 0x0000000000007b1d */ /* 0x000fe20000010000 */
[----:B------:R-:W-:Y:S01]  /*4c70*/  ISETP.GT.AND P0, PT, R6, 0x1, PT ;  /* 0x000000010600780c */ /* 0x000fe20003f04270 */
[----:B-1----:R-:W-:Y:S02]  /*4c80*/  IMAD.MOV.U32 R0, RZ, RZ, -0x800001 ;  /* 0xff7fffffff007424 */ /* 0x002fe400078e00ff */
[----:B0-----:R-:W-:Y:S02]  /*4c90*/  IMAD.MOV.U32 R8, RZ, RZ, RZ ;  /* 0x000000ffff087224 */ /* 0x001fe400078e00ff */
[----:B------:R-:W-:Y:S08]  /*4ca0*/  BSSY B0, `(.L_x_414) ;  /* 0x000006f000007945 */ /* 0x000ff00003800000 */
[----:B------:R-:W0:Y:S04]  /*4cb0*/  @!P0 LDS R0, [R6.X4] ;  /* 0x0000000006008984 */ /* 0x000e280000004800 */
[----:B0-----:R-:W0:Y:S02]  /*4cc0*/  SHFL.BFLY PT, R3, R0, 0x1, 0x1f ;  /* 0x0c201f0000037f89 */ /* 0x001e2400000e0000 */
[----:B0-----:R-:W-:Y:S01]  /*4cd0*/  FMNMX.FTZ R5, R3, R0, !PT ;  /* 0x0000000003057209 */ /* 0x001fe20007810000 */
[----:B------:R-:W-:-:S04]  /*4ce0*/  IMAD.IADD R3, R23, 0x1, R4 ;  /* 0x0000000117037824 */ /* 0x000fc800078e0204 */
[----:B------:R0:W1:Y:S01]  /*4cf0*/  SHFL.IDX PT, R13, R5, RZ, 0x1f ;  /* 0x00001fff050d7589 */ /* 0x00006200000e0000 */
[----:B------:R-:W-:-:S13]  /*4d00*/  ISETP.GE.AND P1, PT, R3, R26, PT ;  /* 0x0000001a0300720c */ /* 0x000fda0003f26270 */
[----:B------:R-:W-:Y:S05]  /*4d10*/  @P1 BRA `(.L_x_415) ;  /* 0x0000067000001947 */ /* 0x000fea0003800000 */
[----:B0-----:R-:W-:Y:S01]  /*4d20*/  LOP3.LUT R0, RZ, R4, RZ, 0x33, !PT ;  /* 0x00000004ff007212 */ /* 0x001fe200078e33ff */
[----:B------:R-:W-:Y:S01]  /*4d30*/  BSSY B1, `(.L_x_416) ;  /* 0x0000023000017945 */ /* 0x000fe20003800000 */
[----:B------:R-:W-:Y:S02]  /*4d40*/  IMAD.MOV.U32 R8, RZ, RZ, RZ ;  /* 0x000000ffff087224 */ /* 0x000fe400078e00ff */
[----:B------:R-:W-:Y:S01]  /*4d50*/  IADD3 R0, -R23, R26, R0 ;  /* 0x0000001a17007210 */ /* 0x000fe20007ffe100 */
[----:B------:R-:W-:-:S03]  /*4d60*/  IMAD.MOV.U32 R9, RZ, RZ, R3 ;  /* 0x000000ffff097224 */ /* 0x000fc600078e0003 */
[----:B------:R-:W-:-:S04]  /*4d70*/  LEA.HI R5, R0, 0x1, RZ, 0x1a ;  /* 0x0000000100057811 */ /* 0x000fc800078fd0ff */
[----:B------:R-:W-:-:S13]  /*4d80*/  LOP3.LUT P0, R5, R5, 0x3, RZ, 0xc0, !PT ;  /* 0x0000000305057812 */ /* 0x000fda000780c0ff */
[----:B------:R-:W-:Y:S05]  /*4d90*/  @!P0 BRA `(.L_x_417) ;  /* 0x000001c000008947 */ /* 0x000fea0003800000 */
[----:B------:R-:W-:Y:S01]  /*4da0*/  ISETP.NE.U32.AND P0, PT, RZ, c[0x0][0x200], PT ;  /* 0x00008000ff007a0c */ /* 0x000fe20003f05070 */
[----:B------:R-:W-:Y:S02]  /*4db0*/  IMAD.MOV.U32 R8, RZ, RZ, RZ ;  /* 0x000000ffff087224 */ /* 0x000fe400078e00ff */
[----:B------:R-:W-:Y:S01]  /*4dc0*/  IMAD.MOV.U32 R9, RZ, RZ, R3 ;  /* 0x000000ffff097224 */ /* 0x000fe200078e0003 */
[----:B------:R-:W-:-:S05]  /*4dd0*/  ISETP.NE.AND.EX P0, PT, RZ, c[0x0][0x204], PT, P0 ;  /* 0x00008100ff007a0c */ /* 0x000fca0003f05300 */
.L_x_421:
        /* <DEDUP_REMOVED lines=15> */
.L_x_419:
[----:B------:R-:W0:Y:S02]  /*4ed0*/  LDS R6, [R10] ;  /* 0x000000000a067984 */ /* 0x000e240000000800 */
[----:B01----:R-:W-:-:S04]  /*4ee0*/  FADD.FTZ R6, -R13, R6 ;  /* 0x000000060d067221 */ /* 0x003fc80000010100 */
[----:B------:R-:W-:-:S04]  /*4ef0*/  FMUL.FTZ R6, R6, 1.4426950216293334961 ;  /* 0x3fb8aa3b06067820 */ /* 0x000fc80000410000 */
[----:B------:R0:W1:Y:S03]  /*4f00*/  MUFU.EX2 R11, R6 ;  /* 0x00000006000b7308 */ /* 0x0000660000000800 */
.L_x_420:
[----:B------:R-:W-:Y:S05]  /*4f10*/  BSYNC B2 ;  /* 0x0000000000027941 */ /* 0x000fea0003800000 */
.L_x_418:
[----:B-1----:R1:W-:Y:S01]  /*4f20*/  STS [R10], R11 ;  /* 0x0000000b0a007388 */ /* 0x0023e20000000800 */
[----:B------:R-:W-:Y:S01]  /*4f30*/  FADD.FTZ R8, R11, R8 ;  /* 0x000000080b087221 */ /* 0x000fe20000010000 */
[----:B------:R-:W-:Y:S01]  /*4f40*/  IADD3 R9, R9, 0x40, RZ ;  /* 0x0000004009097810 */ /* 0x000fe20007ffe0ff */
[----:B------:R-:W-:Y:S05]  /*4f50*/  @P3 BRA `(.L_x_421) ;  /* 0xfffffe8000003947 */ /* 0x000fea000383ffff */
.L_x_417:
[----:B------:R-:W-:Y:S05]  /*4f60*/  BSYNC B1 ;  /* 0x0000000000017941 */ /* 0x000fea0003800000 */
.L_x_416:
[----:B------:R-:W-:-:S13]  /*4f70*/  ISETP.GE.U32.AND P0, PT, R0, 0xc0, PT ;  /* 0x000000c00000780c */ /* 0x000fda0003f06070 */
[----:B------:R-:W-:Y:S05]  /*4f80*/  @!P0 BRA `(.L_x_415) ;  /* 0x0000040000008947 */ /* 0x000fea0003800000 */
[----:B-1----:R-:W-:Y:S01]  /*4f90*/  IMAD R10, R28, c[0x0][0x1d4], RZ ;  /* 0x000075001c0a7a24 */ /* 0x002fe200078e02ff */
[----:B------:R-:W-:-:S04]  /*4fa0*/  ISETP.NE.U32.AND P0, PT, RZ, c[0x0][0x200], PT ;  /* 0x00008000ff007a0c */ /* 0x000fc80003f05070 */
[----:B------:R-:W-:Y:S02]  /*4fb0*/  ISETP.NE.AND.EX P0, PT, RZ, c[0x0][0x204], PT, P0 ;  /* 0x00008100ff007a0c */ /* 0x000fe40003f05300 */
[----:B------:R-:W-:Y:S02]  /*4fc0*/  SHF.R.S32.HI R12, RZ, 0x1f, R10 ;  /* 0x0000001fff0c7819 */ /* 0x000fe4000001140a */
.L_x_434:
        /* <DEDUP_REMOVED lines=13> */
.L_x_423:
[----:B------:R-:W0:Y:S02]  /*50a0*/  LDS R0, [R11] ;  /* 0x000000000b007984 */ /* 0x000e240000000800 */
[----:B0-----:R-:W-:-:S04]  /*50b0*/  FADD.FTZ R0, -R13, R0 ;  /* 0x000000000d007221 */ /* 0x001fc80000010100 */
[----:B------:R-:W-:-:S04]  /*50c0*/  FMUL.FTZ R0, R0, 1.4426950216293334961 ;  /* 0x3fb8aa3b00007820 */ /* 0x000fc80000410000 */
[----:B------:R0:W1:Y:S03]  /*50d0*/  MUFU.EX2 R5, R0 ;  /* 0x0000000000057308 */ /* 0x0000660000000800 */
.L_x_424:
[----:B------:R-:W-:Y:S05]  /*50e0*/  BSYNC B1 ;  /* 0x0000000000017941 */ /* 0x000fea0003800000 */
.L_x_422:
        /* <DEDUP_REMOVED lines=8> */
.L_x_426:
[----:B0-----:R-:W0:Y:S02]  /*5170*/  LDS R0, [R11+0x100] ;  /* 0x000100000b007984 */ /* 0x001e240000000800 */
[----:B0-----:R-:W-:-:S04]  /*5180*/  FADD.FTZ R0, -R13, R0 ;  /* 0x000000000d007221 */ /* 0x001fc80000010100 */
[----:B------:R-:W-:-:S06]  /*5190*/  FMUL.FTZ R0, R0, 1.4426950216293334961 ;  /* 0x3fb8aa3b00007820 */ /* 0x000fcc0000410000 */
[----:B------:R-:W0:Y:S02]  /*51a0*/  MUFU.EX2 R0, R0 ;  /* 0x0000000000007308 */ /* 0x000e240000000800 */
.L_x_427:
[----:B------:R-:W-:Y:S05]  /*51b0*/  BSYNC B1 ;  /* 0x0000000000017941 */ /* 0x000fea0003800000 */
.L_x_425:
        /* <DEDUP_REMOVED lines=8> */
.L_x_429:
[----:B0-----:R-:W0:Y:S02]  /*5240*/  LDS R0, [R11+0x200] ;  /* 0x000200000b007984 */ /* 0x001e240000000800 */
[----:B0-----:R-:W-:-:S04]  /*5250*/  FADD.FTZ R0, -R13, R0 ;  /* 0x000000000d007221 */ /* 0x001fc80000010100 */
[----:B------:R-:W-:-:S06]  /*5260*/  FMUL.FTZ R0, R0, 1.4426950216293334961 ;  /* 0x3fb8aa3b00007820 */ /* 0x000fcc0000410000 */
[----:B------:R-:W0:Y:S02]  /*5270*/  MUFU.EX2 R0, R0 ;  /* 0x0000000000007308 */ /* 0x000e240000000800 */
.L_x_430:
[----:B------:R-:W-:Y:S05]  /*5280*/  BSYNC B1 ;  /* 0x0000000000017941 */ /* 0x000fea0003800000 */
.L_x_428:
        /* <DEDUP_REMOVED lines=8> */
.L_x_432:
[----:B0-----:R-:W0:Y:S02]  /*5310*/  LDS R0, [R11+0x300] ;  /* 0x000300000b007984 */ /* 0x001e240000000800 */
[----:B0-----:R-:W-:-:S04]  /*5320*/  FADD.FTZ R0, -R13, R0 ;  /* 0x000000000d007221 */ /* 0x001fc80000010100 */
[----:B------:R-:W-:-:S06]  /*5330*/  FMUL.FTZ R0, R0, 1.4426950216293334961 ;  /* 0x3fb8aa3b00007820 */ /* 0x000fcc0000410000 */
[----:B------:R-:W0:Y:S02]  /*5340*/  MUFU.EX2 R0, R0 ;  /* 0x0000000000007308 */ /* 0x000e240000000800 */
.L_x_433:
[----:B------:R-:W-:Y:S05]  /*5350*/  BSYNC B1 ;  /* 0x0000000000017941 */ /* 0x000fea0003800000 */
.L_x_431:
[----:B0-----:R0:W-:Y:S01]  /*5360*/  STS [R11+0x300], R0 ;  /* 0x000300000b007388 */ /* 0x0011e20000000800 */
[----:B------:R-:W-:Y:S01]  /*5370*/  FADD.FTZ R8, R15, R0 ;  /* 0x000000000f087221 */ /* 0x000fe20000010000 */
[----:B------:R-:W-:Y:S05]  /*5380*/  @!P3 BRA `(.L_x_434) ;  /* 0xfffffc400000b947 */ /* 0x000fea000383ffff */
.L_x_415:
[----:B0-----:R-:W-:Y:S05]  /*5390*/  BSYNC B0 ;  /* 0x0000000000007941 */ /* 0x001fea0003800000 */
.L_x_414:
[----:B-1----:R-:W0:Y:S01]  /*53a0*/  SHFL.BFLY PT, R5, R8, 0x10, 0x1f ;  /* 0x0e001f0008057f89 */ /* 0x002e2200000e0000 */
[----:B------:R-:W-:Y:S01]  /*53b0*/  LOP3.LUT P0, R10, R23, 0x1f, RZ, 0xc0, !PT ;  /* 0x0000001f170a7812 */ /* 0x000fe2000780c0ff */
[----:B------:R-:W1:Y:S01]  /*53c0*/  LDC.U8 R11, c[0x0][0x26c] ;  /* 0x00009b00ff0b7b82 */ /* 0x000e620000000000 */
        /* <DEDUP_REMOVED lines=20> */
[----:B0-----:R-:W-:Y:S02]  /*5510*/  FADD.FTZ R9, R6, R9 ;  /* 0x0000000906097221 */ /* 0x001fe40000010000 */
[----:B------:R-:W-:-:S03]  /*5520*/  CS2R R6, SRZ ;  /* 0x0000000000067805 */ /* 0x000fc6000001ff00 */
[----:B------:R-:W-:Y:S04]  /*5530*/  @!P0 STS [R8+0x8], R9 ;  /* 0x0000080908008388 */ /* 0x000fe80000000800 */
[----:B------:R-:W-:Y:S01]  /*5540*/  BAR.SYNC.DEFER_BLOCKING 0x0 ;  /* 0x0000000000007b1d */ /* 0x000fe20000010000 */
[----:B-1----:R-:W-:-:S13]  /*5550*/  ISETP.NE.AND P0, PT, R11, RZ, PT ;  /* 0x000000ff0b00720c */ /* 0x002fda0003f05270 */
[----:B------:R-:W-:-:S04]  /*5560*/  @P0 IMAD.MOV.U32 R5, RZ, RZ, c[0x0][0x268] ;  /* 0x00009a00ff050624 */ /* 0x000fc800078e00ff */
[----:B------:R-:W-:-:S04]  /*5570*/  @P0 IMAD R18, R18, R5, c[0x0][0x1ec] ;  /* 0x00007b0012120624 */ /* 0x000fc800078e0205 */
[----:B------:R-:W-:Y:S01]  /*5580*/  @P0 IMAD R5, R18, c[0x0][0x1d4], RZ ;  /* 0x0000750012050a24 */ /* 0x000fe200078e02ff */
[----:B------:R-:W0:Y:S03]  /*5590*/  @!P3 LDS R9, [R10.X4+0x8] ;  /* 0x000008000a09b984 */ /* 0x000e260000004800 */
[--C-:B------:R-:W-:Y:S01]  /*55a0*/  @P0 IMAD.MOV.U32 R6, RZ, RZ, R5.reuse ;  /* 0x000000ffff060224 */ /* 0x100fe200078e0005 */
[----:B------:R-:W-:Y:S01]  /*55b0*/  @P0 SHF.R.S32.HI R7, RZ, 0x1f, R5 ;  /* 0x0000001fff070819 */ /* 0x000fe20000011405 */
[----:B0-----:R-:W0:Y:S02]  /*55c0*/  SHFL.BFLY PT, R0, R9, 0x1, 0x1f ;  /* 0x0c201f0009007f89 */ /* 0x001e2400000e0000 */
[----:B0-----:R-:W-:-:S06]  /*55d0*/  FADD.FTZ R0, R0, R9 ;  /* 0x0000000900007221 */ /* 0x001fcc0000010000 */
[----:B------:R-:W0:Y:S01]  /*55e0*/  SHFL.IDX PT, R0, R0, RZ, 0x1f ;  /* 0x00001fff00007589 */ /* 0x000e2200000e0000 */
[----:B------:R-:W-:Y:S05]  /*55f0*/  @P1 BRA `(.L_x_436) ;  /* 0x0000044000001947 */ /* 0x000fea0003800000 */
[----:B------:R-:W-:Y:S01]  /*5600*/  LOP3.LUT R5, RZ, R4, RZ, 0x33, !PT ;  /* 0x00000004ff057212 */ /* 0x000fe200078e33ff */
[----:B0-----:R-:W-:Y:S01]  /*5610*/  FADD.FTZ R0, R0, 9.9999999747524270788e-07 ;  /* 0x358637bd00007421 */ /* 0x001fe20000010000 */
[----:B------:R-:W-:Y:S02]  /*5620*/  BSSY B1, `(.L_x_437) ;  /* 0x0000017000017945 */ /* 0x000fe40003800000 */
[----:B------:R-:W-:Y:S01]  /*5630*/  IADD3 R5, -R23, R26, R5 ;  /* 0x0000001a17057210 */ /* 0x000fe20007ffe105 */
[----:B------:R0:W1:Y:S03]  /*5640*/  MUFU.RCP R13, R0 ;  /* 0x00000000000d7308 */ /* 0x0000660000001000 */
[C---:B------:R-:W-:Y:S02]  /*5650*/  LEA.HI R8, R5.reuse, 0x1, RZ, 0x1a ;  /* 0x0000000105087811 */ /* 0x040fe400078fd0ff */
[----:B------:R-:W-:-:S02]  /*5660*/  ISETP.GE.U32.AND P1, PT, R5, 0xc0, PT ;  /* 0x000000c00500780c */ /* 0x000fc40003f26070 */
[----:B------:R-:W-:-:S13]  /*5670*/  LOP3.LUT P3, R8, R8, 0x3, RZ, 0xc0, !PT ;  /* 0x0000000308087812 */ /* 0x000fda000786c0ff */
[----:B------:R-:W-:Y:S05]  /*5680*/  @!P3 BRA `(.L_x_438) ;  /* 0x000001000000b947 */ /* 0x000fea0003800000 */
[----:B01----:R-:W-:Y:S02]  /*5690*/  IMAD.MOV.U32 R0, RZ, RZ, R8 ;  /* 0x000000ffff007224 */ /* 0x003fe400078e0008 */
.L_x_439:
        /* <DEDUP_REMOVED lines=15> */
.L_x_438:
[----:B01----:R-:W-:Y:S05]  /*5790*/  BSYNC B1 ;  /* 0x0000000000017941 */ /* 0x003fea0003800000 */
.L_x_437:
        /* <DEDUP_REMOVED lines=8> */
.L_x_440:
        /* <DEDUP_REMOVED lines=34> */
.L_x_436:
[----:B------:R-:W-:Y:S05]  /*5a40*/  BSYNC B0 ;  /* 0x0000000000007941 */ /* 0x000fea0003800000 */
.L_x_435:
[----:B------:R-:W1:Y:S01]  /*5a50*/  S2R R3, SR_CTAID.X ;  /* 0x0000000000037919 */ /* 0x000e620000002500 */
[----:B------:R-:W-:Y:S01]  /*5a60*/  SHF.R.S32.HI R6, RZ, 0x1f, R23 ;  /* 0x0000001fff067819 */ /* 0x000fe20000011417 */
[----:B------:R-:W-:Y:S01]  /*5a70*/  BSSY B0, `(.L_x_441) ;  /* 0x0000020000007945 */ /* 0x000fe20003800000 */
[----:B0-----:R-:W-:Y:S01]  /*5a80*/  SHF.R.S32.HI R0, RZ, 0x1f, R17 ;  /* 0x0000001fff007819 */ /* 0x001fe20000011411 */
[----:B------:R-:W-:Y:S01]  /*5a90*/  CS2R R10, SRZ ;  /* 0x00000000000a7805 */ /* 0x000fe2000001ff00 */
        /* <DEDUP_REMOVED lines=11> */
[----:B------:R-:W-:Y:S01]  /*5b50*/  ISETP.NE.OR P3, PT, R7, R8, P1 ;  /* 0x000000080700720c */ /* 0x000fe20000f65670 */
[----:B-1----:R-:W-:Y:S01]  /*5b60*/  IMAD R5, R28, c[0x0][0x1d8], R3 ;  /* 0x000076001c057a24 */ /* 0x002fe200078e0203 */
[----:B------:R-:W-:Y:S02]  /*5b70*/  ISETP.GT.AND P1, PT, R0, 0xd, PT ;  /* 0x0000000d0000780c */ /* 0x000fe40003f24270 */
[----:B------:R-:W-:Y:S01]  /*5b80*/  SHF.R.S32.HI R20, RZ, 0x1f, R55 ;  /* 0x0000001fff147819 */ /* 0x000fe20000011437 */
[----:B------:R-:W-:-:S04]  /*5b90*/  IMAD R9, R5, 0x70, RZ ;  /* 0x0000007005097824 */ /* 0x000fc800078e02ff */
[----:B------:R-:W-:Y:S02]  /*5ba0*/  IMAD R18, R9, c[0x0][0x1d4], R6 ;  /* 0x0000750009127a24 */ /* 0x000fe400078e0206 */
[----:B------:R-:W-:-:S03]  /*5bb0*/  CS2R R8, SRZ ;  /* 0x0000000000087805 */ /* 0x000fc6000001ff00 */
        /* <DEDUP_REMOVED lines=10> */
.L_x_443:
[----:B-----5:R0:W-:Y:S02]  /*5c60*/  STS.128 [R0.X16+0x110], R8 ;  /* 0x0001100800007388 */ /* 0x0201e4000000cc00 */
.L_x_442:
[----:B------:R-:W-:Y:S05]  /*5c70*/  BSYNC B0 ;  /* 0x0000000000007941 */ /* 0x000fea0003800000 */
.L_x_441:
[----:B------:R-:W-:Y:S01]  /*5c80*/  BAR.SYNC.DEFER_BLOCKING 0x0 ;  /* 0x0000000000007b1d */ /* 0x000fe20000010000 */
[----:B------:R-:W-:Y:S02]  /*5c90*/  IMAD.MOV.U32 R48, RZ, RZ, RZ ;  /* 0x000000ffff307224 */ /* 0x000fe400078e00ff */
[----:B------:R-:W-:Y:S02]  /*5ca0*/  IMAD.MOV.U32 R29, RZ, RZ, RZ ;  /* 0x000000ffff1d7224 */ /* 0x000fe400078e00ff */
[----:B------:R-:W-:Y:S01]  /*5cb0*/  IMAD.MOV.U32 R46, RZ, RZ, RZ ;  /* 0x000000ffff2e7224 */ /* 0x000fe200078e00ff */
[----:B------:R-:W-:Y:S01]  /*5cc0*/  BSSY B0, `(.L_x_444) ;  /* 0x00001c4000007945 */ /* 0x000fe20003800000 */
[----:B------:R-:W-:Y:S02]  /*5cd0*/  IMAD.MOV.U32 R27, RZ, RZ, RZ ;  /* 0x000000ffff1b7224 */ /* 0x000fe400078e00ff */
[----:B------:R-:W-:Y:S02]  /*5ce0*/  IMAD.MOV.U32 R44, RZ, RZ, RZ ;  /* 0x000000ffff2c7224 */ /* 0x000fe400078e00ff */
[----:B------:R-:W-:-:S02]  /*5cf0*/  IMAD.MOV.U32 R25, RZ, RZ, RZ ;  /* 0x000000ffff197224 */ /* 0x000fc400078e00ff */
[----:B------:R-:W-:Y:S02]  /*5d00*/  IMAD.MOV.U32 R42, RZ, RZ, RZ ;  /* 0x000000ffff2a7224 */ /* 0x000fe400078e00ff */
[----:B------:R-:W-:Y:S01]  /*5d10*/  IMAD.MOV.U32 R21, RZ, RZ, RZ ;  /* 0x000000ffff157224 */ /* 0x000fe200078e00ff */
[----:B------:R-:W-:Y:S05]  /*5d20*/  @P1 BRA `(.L_x_445) ;  /* 0x00001bd000001947 */ /* 0x000fea0003800000 */
[----:B------:R-:W-:Y:S01]  /*5d30*/  IMAD.IADD R22, R7, 0x1, R4 ;  /* 0x0000000107167824 */ /* 0x000fe200078e0204 */
[----:B------:R-:W-:Y:S01]  /*5d40*/  IMNMX R45, R17, c[0x0][0x1d4], PT ;  /* 0x00007500112d7a17 */ /* 0x000fe20003800200 */
[----:B------:R-:W-:Y:S01]  /*5d50*/  BSSY B1, `(.L_x_446) ;  /* 0x00000b9000017945 */ /* 0x000fe20003800000 */
[----:B------:R-:W-:Y:S01]  /*5d60*/  LEA R43, R7, UR6, 0x1 ;  /* 0x00000006072b7c11 */ /* 0x000fe2000f8e08ff */
[----:B------:R-:W-:Y:S02]  /*5d70*/  IMAD R12, R22, 0x70, RZ ;  /* 0x00000070160c7824 */ /* 0x000fe400078e02ff */
        /* <DEDUP_REMOVED lines=13> */
[----:B------:R-:W-:Y:S02]  /*5e50*/  IMAD.MOV.U32 R41, RZ, RZ, 0x2 ;  /* 0x00000002ff297424 */ /* 0x000fe400078e00ff */
[----:B------:R-:W-:Y:S01]  /*5e60*/  IMNMX R13, R13, UR5, !PT ;  /* 0x000000050d0d7c17 */ /* 0x000fe2000f800200 */
[----:B------:R-:W-:Y:S02]  /*5e70*/  IMAD R40, R15, 0x70, R6 ;  /* 0x000000700f287824 */ /* 0x000fe400078e0206 */
[----:B------:R-:W-:-:S02]  /*5e80*/  IMAD.MOV.U32 R21, RZ, RZ, RZ ;  /* 0x000000ffff157224 */ /* 0x000fc400078e00ff */
[----:B------:R-:W-:Y:S02]  /*5e90*/  IMAD.IADD R49, R12, 0x1, -R13 ;  /* 0x000000010c317824 */ /* 0x000fe400078e0a0d */
[----:B------:R-:W-:Y:S02]  /*5ea0*/  IMAD.MOV.U32 R47, RZ, RZ, R22 ;  /* 0x000000ffff2f7224 */ /* 0x000fe400078e0016 */
[----:B------:R-:W-:Y:S01]  /*5eb0*/  IMAD.MOV.U32 R42, RZ, RZ, RZ ;  /* 0x000000ffff2a7224 */ /* 0x000fe200078e00ff */
[----:B------:R-:W-:Y:S01]  /*5ec0*/  LOP3.LUT P3, RZ, R49, 0x4, RZ, 0xc0, !PT ;  /* 0x0000000431ff7812 */ /* 0x000fe2000786c0ff */
[----:B------:R-:W-:Y:S02]  /*5ed0*/  IMAD.MOV.U32 R25, RZ, RZ, RZ ;  /* 0x000000ffff197224 */ /* 0x000fe400078e00ff */
[----:B------:R-:W-:Y:S02]  /*5ee0*/  IMAD.MOV.U32 R44, RZ, RZ, RZ ;  /* 0x000000ffff2c7224 */ /* 0x000fe400078e00ff */
[----:B------:R-:W-:-:S02]  /*5ef0*/  IMAD.MOV.U32 R27, RZ, RZ, RZ ;  /* 0x000000ffff1b7224 */ /* 0x000fc400078e00ff */
[----:B------:R-:W-:Y:S02]  /*5f00*/  IMAD.MOV.U32 R46, RZ, RZ, RZ ;  /* 0x000000ffff2e7224 */ /* 0x000fe400078e00ff */
[----:B------:R-:W-:Y:S02]  /*5f10*/  IMAD.MOV.U32 R29, RZ, RZ, RZ ;  /* 0x000000ffff1d7224 */ /* 0x000fe400078e00ff */
[----:B------:R-:W-:Y:S02]  /*5f20*/  IMAD.MOV.U32 R48, RZ, RZ, RZ ;  /* 0x000000ffff307224 */ /* 0x000fe400078e00ff */
[----:B------:R-:W-:Y:S01]  /*5f30*/  IMAD.WIDE R40, R40, R41, c[0x0][0x238] ;  /* 0x00008e0028287625 */ /* 0x000fe200078e0229 */
        /* <DEDUP_REMOVED lines=34> */
.L_x_450:
[----:B-----5:R-:W-:Y:S01]  /*6160*/  HADD2.F32 R25, -RZ, R12.H1_H1 ;  /* 0x3000000cff197230 */ /* 0x020fe20000004100 */
[----:B------:R-:W-:Y:S01]  /*6170*/  IADD3 R47, R22, 0x4, RZ ;  /* 0x00000004162f7810 */ /* 0x000fe20007ffe0ff */
[--C-:B------:R-:W-:Y:S02]  /*6180*/  HADD2.F32 R27, -RZ, R13.reuse.H0_H0 ;  /* 0x2000000dff1b7230 */ /* 0x100fe40000004100 */
[----:B------:R-:W-:Y:S01]  /*6190*/  HADD2.F32 R29, -RZ, R14.H0_H0 ;  /* 0x2000000eff1d7230 */ /* 0x000fe20000004100 */
[C---:B------:R-:W-:Y:S01]  /*61a0*/  FFMA.FTZ R42, R48.reuse, R25, RZ ;  /* 0x00000019302a7223 */ /* 0x040fe200000100ff */
[----:B------:R-:W-:Y:S01]  /*61b0*/  HADD2.F32 R21, -RZ, R12.H0_H0 ;  /* 0x2000000cff157230 */ /* 0x000fe20000004100 */
[C---:B------:R-:W-:Y:S01]  /*61c0*/  FFMA.FTZ R25, R48.reuse, R27, RZ ;  /* 0x0000001b30197223 */ /* 0x040fe200000100ff */
[----:B-1----:R-:W-:Y:S01]  /*61d0*/  HADD2.F32 R13, -RZ, R13.H1_H1 ;  /* 0x3000000dff0d7230 */ /* 0x002fe20000004100 */
        /* <DEDUP_REMOVED lines=9> */
.L_x_449:
[----:B------:R-:W-:Y:S05]  /*6270*/  BSYNC B2 ;  /* 0x0000000000027941 */ /* 0x000fea0003800000 */
.L_x_448:
[----:B------:R-:W-:-:S13]  /*6280*/  LOP3.LUT P3, RZ, R49, 0xfffffffc, RZ, 0xc0, !PT ;  /* 0xfffffffc31ff7812 */ /* 0x000fda000786c0ff */
[----:B------:R-:W-:Y:S05]  /*6290*/  @!P3 BRA `(.L_x_447) ;  /* 0x000006400000b947 */ /* 0x000fea0003800000 */
[----:B------:R-:W-:Y:S01]  /*62a0*/  ULDC UR5, c[0x0][0x1ec] ;  /* 0x00007b0000057ab9 */ /* 0x000fe20000000800 */
[----:B------:R-:W-:Y:S01]  /*62b0*/  IMAD R54, R28, c[0x0][0x1d4], RZ ;  /* 0x000075001c367a24 */ /* 0x000fe200078e02ff */
[----:B------:R-:W-:-:S06]  /*62c0*/  UISETP.NE.AND UP0, UPT, URZ, UR5, UPT ;  /* 0x000000053f00728c */ /* 0x000fcc000bf05270 */
[----:B------:R-:W-:Y:S02]  /*62d0*/  PLOP3.LUT P2, PT, PT, PT, UP0, 0x80, 0x0 ;  /* 0x000000000000781c */ /* 0x000fe40003f4f008 */
.L_x_453:
        /* <DEDUP_REMOVED lines=32> */
.L_x_451:
[----:B------:R-:W2:Y:S01]  /*64e0*/  LDG.E R52, [R52.64+0x10] ;  /* 0x0000102434347981 */ /* 0x000ea2000c1e1900 */
[----:B------:R-:W-:Y:S02]  /*64f0*/  IMAD.MOV.U32 R33, RZ, RZ, 0x70 ;  /* 0x00000070ff217424 */ /* 0x000fe400078e00ff */
[----:B------:R-:W-:-:S05]  /*6500*/  IMAD.IADD R36, R47, 0x1, -R4 ;  /* 0x000000012f247824 */ /* 0x000fca00078e0a04 */
[----:B------:R-:W-:-:S05]  /*6510*/  LEA R39, R36, UR4, 0x1 ;  /* 0x0000000424277c11 */ /* 0x000fca000f8e08ff */
[----:B------:R-:W3:Y:S01]  /*6520*/  LDS.U16 R37, [R39+0x210] ;  /* 0x0002100027257984 */ /* 0x000ee20000000400 */
[----:B--2---:R-:W-:-:S04]  /*6530*/  IMAD R32, R52, c[0x0][0x1d8], RZ ;  /* 0x0000760034207a24 */ /* 0x004fc800078e02ff */
[----:B------:R-:W-:-:S04]  /*6540*/  IMAD R32, R32, c[0x0][0x1d4], R47 ;  /* 0x0000750020207a24 */ /* 0x000fc800078e022f */
[----:B------:R-:W-:-:S05]  /*6550*/  IMAD R32, R32, R33, 0x1c0 ;  /* 0x000001c020207424 */ /* 0x000fca00078e0221 */
[----:B------:R-:W-:-:S04]  /*6560*/  IADD3 R33, P3, R55, R32, RZ ;  /* 0x0000002037217210 */ /* 0x000fc80007f7e0ff */
[----:B------:R-:W-:Y:S02]  /*6570*/  LEA.HI.X.SX32 R34, R32, R20, 0x1, P3 ;  /* 0x0000001420227211 */ /* 0x000fe400018f0eff */
[----:B------:R-:W-:-:S04]  /*6580*/  LEA R32, P3, R33, c[0x0][0x1a0], 0x1 ;  /* 0x0000680021207a11 */ /* 0x000fc800078608ff */
[----:B------:R-:W-:-:S06]  /*6590*/  LEA.HI.X R33, R33, c[0x0][0x1a4], R34, 0x1, P3 ;  /* 0x0000690021217a11 */ /* 0x000fcc00018f0c22 */
[----:B------:R-:W5:Y:S02]  /*65a0*/  LDG.E.128 R32, [R32.64] ;  /* 0x0000002420207981 */ /* 0x000f64000c1e1d00 */
[--C-:B-----5:R-:W-:Y:S02]  /*65b0*/  HADD2.F32 R38, -RZ, R12.reuse.H0_H0 ;  /* 0x2000000cff267230 */ /* 0x120fe40000004100 */
[----:B---3--:R-:W-:Y:S02]  /*65c0*/  HADD2.F32 R37, -RZ, R37.H0_H0 ;  /* 0x20000025ff257230 */ /* 0x008fe40000004100 */
[----:B-1----:R-:W-:Y:S02]  /*65d0*/  HADD2.F32 R12, -RZ, R12.H1_H1 ;  /* 0x3000000cff0c7230 */ /* 0x002fe40000004100 */
[----:B------:R-:W-:Y:S01]  /*65e0*/  HADD2.F32 R52, -RZ, R13.H0_H0 ;  /* 0x2000000dff347230 */ /* 0x000fe20000004100 */
[C---:B------:R-:W-:Y:S01]  /*65f0*/  FFMA.FTZ R49, R37.reuse, R38, R21 ;  /* 0x0000002625317223 */ /* 0x040fe20000010015 */
[--C-:B------:R-:W-:Y:S01]  /*6600*/  HADD2.F32 R56, -RZ, R14.reuse.H0_H0 ;  /* 0x2000000eff387230 */ /* 0x100fe20000004100 */
        /* <DEDUP_REMOVED lines=9> */
[----:B------:R-:W-:Y:S01]  /*66a0*/  LEA R42, R36, UR6, 0x1 ;  /* 0x00000006242a7c11 */ /* 0x000fe2000f8e08ff */
[----:B------:R-:W-:-:S02]  /*66b0*/  FFMA.FTZ R46, R37, R14, R46 ;  /* 0x0000000e252e7223 */ /* 0x000fc4000001002e */
        /* <DEDUP_REMOVED lines=13> */
.L_x_452:
        /* <DEDUP_REMOVED lines=21> */
.L_x_447:
[----:B------:R-:W-:Y:S05]  /*68e0*/  BSYNC B1 ;  /* 0x0000000000017941 */ /* 0x000fea0003800000 */
.L_x_446:
        /* <DEDUP_REMOVED lines=69> */
.L_x_458:
        /* <DEDUP_REMOVED lines=16> */
.L_x_457:
[----:B------:R-:W-:Y:S05]  /*6e40*/  BSYNC B2 ;  /* 0x0000000000027941 */ /* 0x000fea0003800000 */
.L_x_456:
[----:B------:R-:W-:Y:S02]  /*6e50*/  IADD3 R22, R22, 0x4, RZ ;  /* 0x0000000416167810 */ /* 0x000fe40007ffe0ff */
.L_x_455:
[----:B------:R-:W-:Y:S05]  /*6e60*/  BSYNC B1 ;  /* 0x0000000000017941 */ /* 0x000fea0003800000 */
.L_x_454:
[----:B------:R-:W-:-:S13]  /*6e70*/  LOP3.LUT P3, RZ, R45, 0xfffffffc, RZ, 0xc0, !PT ;  /* 0xfffffffc2dff7812 */ /* 0x000fda000786c0ff */
[----:B------:R-:W-:Y:S05]  /*6e80*/  @!P3 BRA `(.L_x_445) ;  /* 0x00000a700000b947 */ /* 0x000fea0003800000 */
[----:B------:R-:W-:Y:S01]  /*6e90*/  LEA R13, R22, UR4, 0x1 ;  /* 0x00000004160d7c11 */ /* 0x000fe2000f8e08ff */
[----:B------:R-:W-:Y:S02]  /*6ea0*/  IMAD.MOV.U32 R45, RZ, RZ, 0x70 ;  /* 0x00000070ff2d7424 */ /* 0x000fe400078e00ff */
[----:B------:R-:W-:Y:S02]  /*6eb0*/  IMAD.MOV.U32 R43, RZ, RZ, RZ ;  /* 0x000000ffff2b7224 */ /* 0x000fe400078e00ff */
[----:B------:R-:W-:Y:S02]  /*6ec0*/  IMAD R50, R4, -0x2, R13 ;  /* 0xfffffffe04327824 */ /* 0x000fe400078e020d */
[----:B------:R-:W-:-:S05]  /*6ed0*/  IMAD R45, R22, R45, 0x1c0 ;  /* 0x000001c0162d7424 */ /* 0x000fca00078e022d */
.L_x_465:
        /* <DEDUP_REMOVED lines=64> */
.L_x_461:
        /* <DEDUP_REMOVED lines=16> */
.L_x_460:
[----:B------:R-:W-:Y:S05]  /*73e0*/  BSYNC B1 ;  /* 0x0000000000017941 */ /* 0x000fea0003800000 */
.L_x_459:
[----:B------:R-:W-:Y:S01]  /*73f0*/  IADD3 R35, R22, 0x4, RZ ;  /* 0x0000000416237810 */ /* 0x000fe20007ffe0ff */
[----:B------:R-:W-:Y:S03]  /*7400*/  BSSY B1, `(.L_x_462) ;  /* 0x000004a000017945 */ /* 0x000fe60003800000 */
[----:B------:R-:W-:-:S13]  /*7410*/  ISETP.GE.AND P3, PT, R35, c[0x0][0x1d4], PT ;  /* 0x0000750023007a0c */ /* 0x000fda0003f66270 */
[----:B------:R-:W-:Y:S05]  /*7420*/  @!P3 BRA `(.L_x_463) ;  /* 0x000004700000b947 */ /* 0x000fea0003800000 */
[----:B------:R-:W-:Y:S01]  /*7430*/  IABS R15, c[0x0][0x1d4] ;  /* 0x00007500000f7a13 */ /* 0x000fe20000000000 */
[----:B------:R-:W1:Y:S01]  /*7440*/  LDS.U16 R47, [R47+0x218] ;  /* 0x000218002f2f7984 */ /* 0x000e620000000400 */
        /* <DEDUP_REMOVED lines=53> */
.L_x_464:
        /* <DEDUP_REMOVED lines=16> */
.L_x_463:
[----:B------:R-:W-:Y:S05]  /*78a0*/  BSYNC B1 ;  /* 0x0000000000017941 */ /* 0x000fea0003800000 */
.L_x_462:
[----:B------:R-:W-:Y:S02]  /*78b0*/  IADD3 R22, R22, 0x8, RZ ;  /* 0x0000000816167810 */ /* 0x000fe40007ffe0ff */
[----:B------:R-:W-:Y:S02]  /*78c0*/  IADD3 R43, R43, 0x10, RZ ;  /* 0x000000102b2b7810 */ /* 0x000fe40007ffe0ff */
[----:B------:R-:W-:Y:S02]  /*78d0*/  ISETP.GE.AND P3, PT, R22, R17, PT ;  /* 0x000000111600720c */ /* 0x000fe40003f66270 */
[----:B------:R-:W-:-:S11]  /*78e0*/  IADD3 R45, R45, 0x380, RZ ;  /* 0x000003802d2d7810 */ /* 0x000fd60007ffe0ff */
[----:B------:R-:W-:Y:S05]  /*78f0*/  @!P3 BRA `(.L_x_465) ;  /* 0xfffff5e00000b947 */ /* 0x000fea000383ffff */
.L_x_445:
[----:B------:R-:W-:Y:S05]  /*7900*/  BSYNC B0 ;  /* 0x0000000000007941 */ /* 0x000fea0003800000 */
.L_x_444:
[----:B------:R-:W-:Y:S01]  /*7910*/  ISETP.GT.OR P0, PT, R0, 0xd, P0 ;  /* 0x0000000d0000780c */ /* 0x000fe20000704670 */
[----:B------:R-:W-:-:S12]  /*7920*/  BSSY B0, `(.L_x_466) ;  /* 0x0000034000007945 */ /* 0x000fd80003800000 */
[----:B------:R-:W-:Y:S05]  /*7930*/  @P0 BRA `(.L_x_467) ;  /* 0x0000032000000947 */ /* 0x000fea0003800000 */
[----:B------:R-:W-:-:S04]  /*7940*/  IMAD.MOV.U32 R13, RZ, RZ, 0x70 ;  /* 0x00000070ff0d7424 */ /* 0x000fc800078e00ff */
[----:B------:R-:W-:-:S05]  /*7950*/  IMAD R26, R26, R13, -0x70 ;  /* 0xffffff901a1a7424 */ /* 0x000fca00078e020d */
[----:B0-----:R-:W-:-:S04]  /*7960*/  IADD3 R0, P0, R18, R26, RZ ;  /* 0x0000001a12007210 */ /* 0x001fc80007f1e0ff */
        /* <DEDUP_REMOVED lines=30> */
.L_x_469:
[----:B------:R-:W-:Y:S05]  /*7b50*/  BSYNC B1 ;  /* 0x0000000000017941 */ /* 0x000fea0003800000 */
.L_x_468:
[----:B-----5:R-:W-:Y:S02]  /*7b60*/  HADD2.F32 R4, -RZ, R13.H0_H0 ;  /* 0x2000000dff047230 */ /* 0x020fe40000004100 */
[----:B------:R-:W-:Y:S02]  /*7b70*/  HADD2.F32 R10, -RZ, R15.H0_H0 ;  /* 0x2000000fff0a7230 */ /* 0x000fe40000004100 */
[--C-:B0-----:R-:W-:Y:S01]  /*7b80*/  HADD2.F32 R2, -RZ, R12.reuse.H0_H0 ;  /* 0x2000000cff027230 */ /* 0x101fe20000004100 */
        /* <DEDUP_REMOVED lines=8> */
[C---:B------:R-:W-:Y:S01]  /*7c10*/  FFMA.FTZ R44, R0.reuse, R13, R44 ;  /* 0x0000000d002c7223 */ /* 0x040fe2000001002c */
[----:B------:R-:W-:Y:S01]  /*7c20*/  HADD2.F32 R15, -RZ, R15.H1_H1 ;  /* 0x3000000fff0f7230 */ /* 0x000fe20000004100 */
[----:B------:R-:W-:-:S02]  /*7c30*/  FFMA.FTZ R27, R0, R8, R27 ;  /* 0x00000008001b7223 */ /* 0x000fc4000001001b */
[C---:B------:R-:W-:Y:S02]  /*7c40*/  FFMA.FTZ R46, R0.reuse, R9, R46 ;  /* 0x00000009002e7223 */ /* 0x040fe4000001002e */
[----:B------:R-:W-:Y:S02]  /*7c50*/  FFMA.FTZ R48, R0, R15, R48 ;  /* 0x0000000f00307223 */ /* 0x000fe40000010030 */
.L_x_467:
[----:B------:R-:W-:Y:S05]  /*7c60*/  BSYNC B0 ;  /* 0x0000000000007941 */ /* 0x000fea0003800000 */
.L_x_466:
[----:B------:R-:W-:Y:S06]  /*7c70*/  BAR.SYNC.DEFER_BLOCKING 0x0 ;  /* 0x0000000000007b1d */ /* 0x000fec0000010000 */
[----:B------:R-:W-:Y:S05]  /*7c80*/  @P1 BRA `(.L_x_470) ;  /* 0x0000043000001947 */ /* 0x000fea0003800000 */
[----:B0-----:R-:W-:Y:S01]  /*7c90*/  LOP3.LUT R0, R23, 0xffffffe0, RZ, 0xc0, !PT ;  /* 0xffffffe017007812 */ /* 0x001fe200078ec0ff */
[----:B------:R-:W-:Y:S01]  /*7ca0*/  IMAD R7, R7, 0x70, R6 ;  /* 0x0000007007077824 */ /* 0x000fe200078e0206 */
[----:B------:R-:W-:-:S02]  /*7cb0*/  LOP3.LUT R2, R23, 0xfffffff0, RZ, 0xc0, !PT ;  /* 0xfffffff017027812 */ /* 0x000fc400078ec0ff */
[----:B------:R-:W-:Y:S02]  /*7cc0*/  ISETP.NE.AND P0, PT, R0, 0x20, PT ;  /* 0x000000200000780c */ /* 0x000fe40003f05270 */
[C---:B------:R-:W-:Y:S02]  /*7cd0*/  ISETP.GT.AND P4, PT, R23.reuse, 0x1f, PT ;  /* 0x0000001f1700780c */ /* 0x040fe40003f84270 */
[----:B------:R-:W-:Y:S02]  /*7ce0*/  ISETP.NE.AND P2, PT, R2, 0x10, PT ;  /* 0x000000100200780c */ /* 0x000fe40003f45270 */
[----:B------:R-:W-:Y:S02]  /*7cf0*/  ISETP.GT.AND P3, PT, R23, 0xf, PT ;  /* 0x0000000f1700780c */ /* 0x000fe40003f64270 */
[----:B------:R-:W-:-:S05]  /*7d00*/  LEA R7, R7, 0x210, 0x1 ;  /* 0x0000021007077811 */ /* 0x000fca00078e08ff */
[----:B------:R-:W-:Y:S05]  /*7d10*/  @P0 BRA `(.L_x_471) ;  /* 0x0000005000000947 */ /* 0x000fea0003800000 */
[----:B------:R-:W-:Y:S02]  /*7d20*/  F2FP.PACK_AB R8, R42, R21 ;  /* 0x000000152a08723e */ /* 0x000fe400000000ff */
[----:B------:R-:W-:Y:S02]  /*7d30*/  F2FP.PACK_AB R9, R44, R25 ;  /* 0x000000192c09723e */ /* 0x000fe400000000ff */
[----:B------:R-:W-:Y:S02]  /*7d40*/  F2FP.PACK_AB R10, R46, R27 ;  /* 0x0000001b2e0a723e */ /* 0x000fe400000000ff */
[----:B------:R-:W-:-:S05]  /*7d50*/  F2FP.PACK_AB R11, R48, R29 ;  /* 0x0000001d300b723e */ /* 0x000fca00000000ff */
[----:B------:R0:W-:Y:S02]  /*7d60*/  STS.128 [R7+-0x1c0], R8 ;  /* 0xfffe400807007388 */ /* 0x0001e40000000c00 */
.L_x_471:
[----:B------:R-:W-:Y:S01]  /*7d70*/  WARPSYNC 0xffffffff ;  /* 0xffffffff00007948 */ /* 0x000fe20003800000 */
[----:B------:R-:W-:Y:S06]  /*7d80*/  BAR.SYNC.DEFER_BLOCKING 0x0 ;  /* 0x0000000000007b1d */ /* 0x000fec0000010000 */
[----:B------:R-:W-:Y:S01]  /*7d90*/  BSSY B0, `(.L_x_472) ;  /* 0x0000013000007945 */ /* 0x000fe20003800000 */
        /* <DEDUP_REMOVED lines=10> */
[--C-:B------:R-:W-:Y:S01]  /*7e40*/  HADD2.F32 R4, -RZ, R10.reuse.H0_H0 ;  /* 0x2000000aff047230 */ /* 0x100fe20000004100 */
[----:B------:R-:W-:Y:S01]  /*7e50*/  FADD.FTZ R29, R29, R8 ;  /* 0x000000081d1d7221 */ /* 0x000fe20000010000 */
[----:B------:R-:W-:Y:S01]  /*7e60*/  HADD2.F32 R13, -RZ, R10.H1_H1 ;  /* 0x3000000aff0d7230 */ /* 0x000fe20000004100 */
[----:B------:R-:W-:Y:S01]  /*7e70*/  FADD.FTZ R44, R44, R9 ;  /* 0x000000092c2c7221 */ /* 0x000fe20000010000 */
[----:B------:R-:W-:Y:S01]  /*7e80*/  HADD2.F32 R11, -RZ, R11.H1_H1 ;  /* 0x3000000bff0b7230 */ /* 0x000fe20000004100 */
[----:B------:R-:W-:-:S02]  /*7e90*/  FADD.FTZ R27, R27, R4 ;  /* 0x000000041b1b7221 */ /* 0x000fc40000010000 */
[----:B------:R-:W-:Y:S02]  /*7ea0*/  FADD.FTZ R46, R46, R13 ;  /* 0x0000000d2e2e7221 */ /* 0x000fe40000010000 */
[----:B------:R-:W-:Y:S02]  /*7eb0*/  FADD.FTZ R48, R48, R11 ;  /* 0x0000000b30307221 */ /* 0x000fe40000010000 */
.L_x_473:
[----:B------:R-:W-:Y:S05]  /*7ec0*/  BSYNC B0 ;  /* 0x0000000000007941 */ /* 0x000fea0003800000 */
.L_x_472:
        /* <DEDUP_REMOVED lines=8> */
.L_x_475:
[----:B------:R-:W-:Y:S05]  /*7f50*/  BSYNC B0 ;  /* 0x0000000000007941 */ /* 0x000fea0003800000 */
.L_x_474:
        /* <DEDUP_REMOVED lines=20> */
.L_x_477:
[----:B------:R-:W-:Y:S05]  /*80a0*/  BSYNC B0 ;  /* 0x0000000000007941 */ /* 0x000fea0003800000 */
.L_x_476:
[----:B------:R-:W-:Y:S06]  /*80b0*/  BAR.SYNC.DEFER_BLOCKING 0x0 ;  /* 0x0000000000007b1d */ /* 0x000fec0000010000 */
.L_x_470:
        /* <DEDUP_REMOVED lines=17> */
.L_x_478:
[----:B------:R-:W-:Y:S02]  /*81d0*/  IMAD.MOV.U32 R2, RZ, RZ, c[0x0][0x250] ;  /* 0x00009400ff027624 */ /* 0x000fe400078e00ff */
[----:B------:R-:W-:-:S05]  /*81e0*/  IMAD.MOV.U32 R3, RZ, RZ, c[0x0][0x254] ;  /* 0x00009500ff037624 */ /* 0x000fca00078e00ff */
[----:B------:R-:W2:Y:S01]  /*81f0*/  LDG.E R2, [R2.64] ;  /* 0x0000002402027981 */ /* 0x000ea2000c1e1900 */
[----:B0-----:R-:W-:Y:S02]  /*8200*/  IMAD R10, R5, 0x70, R6 ;  /* 0x00000070050a7824 */ /* 0x001fe400078e0206 */
        /* <DEDUP_REMOVED lines=21> */
[----:B------:R-:W-:Y:S01]  /*8360*/  SHF.L.U64.HI R3, R11, 0x8, RZ ;  /* 0x000000080b037819 */ /* 0x000fe200000102ff */
[----:B------:R-:W-:Y:S01]  /*8370*/  IMAD.U32 R5, R9, 0x10000, RZ ;  /* 0x0001000009057824 */ /* 0x000fe200078e00ff */
[----:B------:R-:W-:Y:S01]  /*8380*/  LOP3.LUT R8, R4, 0xff, RZ, 0xc0, !PT ;  /* 0x000000ff04087812 */ /* 0x000fe200078ec0ff */
[----:B------:R-:W2:Y:S01]  /*8390*/  F2I.S8.NTZ R21, R21 ;  /* 0x0000001500157305 */ /* 0x000ea20000202100 */
[----:B0-----:R-:W-:Y:S02]  /*83a0*/  PRMT R0, R27, 0x8880, RZ ;  /* 0x000088801b007816 */ /* 0x001fe400000000ff */
[----:B------:R-:W-:Y:S02]  /*83b0*/  SHF.L.U64.HI R4, R9, 0x10, RZ ;  /* 0x0000001009047819 */ /* 0x000fe400000102ff */
[----:B------:R-:W-:Y:S02]  /*83c0*/  SHF.L.U64.HI R7, R8, 0x18, RZ ;  /* 0x0000001808077819 */ /* 0x000fe400000102ff */
[----:B------:R-:W-:Y:S01]  /*83d0*/  PRMT R0, R0, 0x7710, RZ ;  /* 0x0000771000007816 */ /* 0x000fe200000000ff */
[----:B------:R-:W0:Y:S01]  /*83e0*/  F2I.S8.NTZ R29, R29 ;  /* 0x0000001d001d7305 */ /* 0x000e220000202100 */
[----:B------:R-:W-:-:S02]  /*83f0*/  LOP3.LUT R7, R7, R4, R3, 0xfe, !PT ;  /* 0x0000000407077212 */ /* 0x000fc400078efe03 */
        /* <DEDUP_REMOVED lines=9> */
[----:B------:R-:W-:Y:S02]  /*8490*/  PRMT R6, R0, 0x6540, R11 ;  /* 0x0000654000067816 */ /* 0x000fe4000000000b */
[----:B------:R-:W-:Y:S02]  /*84a0*/  PRMT R3, R29, 0x7710, RZ ;  /* 0x000077101d037816 */ /* 0x000fe400000000ff */
[----:B------:R-:W-:Y:S02]  /*84b0*/  LOP3.LUT R0, R4, 0xffff00ff, R7, 0xf8, !PT ;  /* 0xffff00ff04007812 */ /* 0x000fe400078ef807 */
        /* <DEDUP_REMOVED lines=11> */
.L_x_336:
[----:B------:R-:W-:Y:S01]  /*8570*/  IMAD.MOV.U32 R48, RZ, RZ, R15 ;  /* 0x000000ffff307224 */ /* 0x000fe200078e000f */
[----:B------:R-:W-:Y:S01]  /*8580*/  MOV R46, 0x85d0 ;  /* 0x000085d0002e7802 */ /* 0x000fe20000000f00 */
[----:B------:R-:W-:Y:S02]  /*8590*/  IMAD.MOV.U32 R49, RZ, RZ, 0x10 ;  /* 0x00000010ff317424 */ /* 0x000fe400078e00ff */
[----:B------:R-:W-:Y:S02]  /*85a0*/  IMAD.MOV.U32 R50, RZ, RZ, 0x1f ;  /* 0x0000001fff327424 */ /* 0x000fe400078e00ff */
[----:B------:R-:W-:Y:S02]  /*85b0*/  IMAD.MOV.U32 R51, RZ, RZ, -0x1 ;  /* 0xffffffffff337424 */ /* 0x000fe400078e00ff */
[----:B0-----:R-:W-:Y:S05]  /*85c0*/  CALL.REL.NOINC `($__internal_2_$__cuda_sm70_shflsync_bfly_p) ;  /* 0x0000046000007944 */ /* 0x001fea0003c00000 */
[----:B-1----:R-:W-:Y:S01]  /*85d0*/  IMAD.MOV.U32 R0, RZ, RZ, R48 ;  /* 0x000000ffff007224 */ /* 0x002fe200078e0030 */
[----:B0-----:R-:W-:Y:S05]  /*85e0*/  BRA `(.L_x_479) ;  /* 0xffff982000007947 */ /* 0x001fea000383ffff */
.L_x_337:
[----:B------:R-:W-:Y:S01]  /*85f0*/  IMAD.MOV.U32 R48, RZ, RZ, R15 ;  /* 0x000000ffff307224 */ /* 0x000fe200078e000f */
[----:B------:R-:W-:Y:S01]  /*8600*/  MOV R46, 0x8650 ;  /* 0x00008650002e7802 */ /* 0x000fe20000000f00 */
[----:B------:R-:W-:-:S02]  /*8610*/  IMAD.MOV.U32 R49, RZ, RZ, 0x8 ;  /* 0x00000008ff317424 */ /* 0x000fc400078e00ff */
[----:B------:R-:W-:Y:S02]  /*8620*/  IMAD.MOV.U32 R50, RZ, RZ, 0x1f ;  /* 0x0000001fff327424 */ /* 0x000fe400078e00ff */
[----:B------:R-:W-:Y:S02]  /*8630*/  IMAD.MOV.U32 R51, RZ, RZ, -0x1 ;  /* 0xffffffffff337424 */ /* 0x000fe400078e00ff */
[----:B0-----:R-:W-:Y:S05]  /*8640*/  CALL.REL.NOINC `($__internal_2_$__cuda_sm70_shflsync_bfly_p) ;  /* 0x000003e000007944 */ /* 0x001fea0003c00000 */
[----:B-1----:R-:W-:Y:S01]  /*8650*/  FADD.FTZ R15, R15, R48 ;  /* 0x000000300f0f7221 */ /* 0x002fe20000010000 */
[----:B------:R-:W-:Y:S01]  /*8660*/  MOV R46, 0x86c0 ;  /* 0x000086c0002e7802 */ /* 0x000fe20000000f00 */
[----:B0-----:R-:W-:Y:S02]  /*8670*/  IMAD.MOV.U32 R49, RZ, RZ, 0x4 ;  /* 0x00000004ff317424 */ /* 0x001fe400078e00ff */
[----:B------:R-:W-:Y:S02]  /*8680*/  IMAD.MOV.U32 R50, RZ, RZ, 0x1f ;  /* 0x0000001fff327424 */ /* 0x000fe400078e00ff */
[----:B------:R-:W-:Y:S02]  /*8690*/  IMAD.MOV.U32 R51, RZ, RZ, -0x1 ;  /* 0xffffffffff337424 */ /* 0x000fe400078e00ff */
[----:B------:R-:W-:-:S02]  /*86a0*/  IMAD.MOV.U32 R48, RZ, RZ, R15 ;  /* 0x000000ffff307224 */ /* 0x000fc400078e000f */
[----:B------:R-:W-:Y:S05]  /*86b0*/  CALL.REL.NOINC `($__internal_2_$__cuda_sm70_shflsync_bfly_p) ;  /* 0x0000037000007944 */ /* 0x000fea0003c00000 */
[----:B-1----:R-:W-:Y:S01]  /*86c0*/  FADD.FTZ R15, R15, R48 ;  /* 0x000000300f0f7221 */ /* 0x002fe20000010000 */
[----:B------:R-:W-:Y:S01]  /*86d0*/  MOV R46, 0x8730 ;  /* 0x00008730002e7802 */ /* 0x000fe20000000f00 */
[----:B0-----:R-:W-:-:S02]  /*86e0*/  IMAD.MOV.U32 R49, RZ, RZ, 0x2 ;  /* 0x00000002ff317424 */ /* 0x001fc400078e00ff */
[----:B------:R-:W-:Y:S02]  /*86f0*/  IMAD.MOV.U32 R50, RZ, RZ, 0x1f ;  /* 0x0000001fff327424 */ /* 0x000fe400078e00ff */
[----:B------:R-:W-:Y:S02]  /*8700*/  IMAD.MOV.U32 R51, RZ, RZ, -0x1 ;  /* 0xffffffffff337424 */ /* 0x000fe400078e00ff */
[----:B------:R-:W-:Y:S02]  /*8710*/  IMAD.MOV.U32 R48, RZ, RZ, R15 ;  /* 0x000000ffff307224 */ /* 0x000fe400078e000f */
[----:B------:R-:W-:Y:S05]  /*8720*/  CALL.REL.NOINC `($__internal_2_$__cuda_sm70_shflsync_bfly_p) ;  /* 0x0000030000007944 */ /* 0x000fea0003c00000 */
[----:B-1----:R-:W-:Y:S01]  /*8730*/  FADD.FTZ R4, R15, R48 ;  /* 0x000000300f047221 */ /* 0x002fe20000010000 */
[----:B------:R-:W-:Y:S01]  /*8740*/  MOV R46, 0x87a0 ;  /* 0x000087a0002e7802 */ /* 0x000fe20000000f00 */
[----:B0-----:R-:W-:Y:S02]  /*8750*/  IMAD.MOV.U32 R49, RZ, RZ, 0x1 ;  /* 0x00000001ff317424 */ /* 0x001fe400078e00ff */
[----:B------:R-:W-:Y:S02]  /*8760*/  IMAD.MOV.U32 R50, RZ, RZ, 0x1f ;  /* 0x0000001fff327424 */ /* 0x000fe400078e00ff */
[----:B------:R-:W-:-:S02]  /*8770*/  IMAD.MOV.U32 R51, RZ, RZ, -0x1 ;  /* 0xffffffffff337424 */ /* 0x000fc400078e00ff */
[----:B------:R-:W-:Y:S02]  /*8780*/  IMAD.MOV.U32 R48, RZ, RZ, R4 ;  /* 0x000000ffff307224 */ /* 0x000fe400078e0004 */
[----:B------:R-:W-:Y:S05]  /*8790*/  CALL.REL.NOINC `($__internal_2_$__cuda_sm70_shflsync_bfly_p) ;  /* 0x0000029000007944 */ /* 0x000fea0003c00000 */
[----:B-1----:R-:W-:Y:S01]  /*87a0*/  IMAD.MOV.U32 R5, RZ, RZ, R48 ;  /* 0x000000ffff057224 */ /* 0x002fe200078e0030 */
[----:B0-----:R-:W-:Y:S05]  /*87b0*/  BRA `(.L_x_480) ;  /* 0xffff96e000007947 */ /* 0x001fea000383ffff */
.L_x_407:
[----:B------:R-:W-:Y:S01]  /*87c0*/  IMAD.MOV.U32 R48, RZ, RZ, R69 ;  /* 0x000000ffff307224 */ /* 0x000fe200078e0045 */
[----:B------:R-:W-:Y:S01]  /*87d0*/  MOV R46, 0x8820 ;  /* 0x00008820002e7802 */ /* 0x000fe20000000f00 */
[----:B------:R-:W-:Y:S02]  /*87e0*/  IMAD.MOV.U32 R49, RZ, RZ, 0x2 ;  /* 0x00000002ff317424 */ /* 0x000fe400078e00ff */
[----:B------:R-:W-:Y:S02]  /*87f0*/  IMAD.MOV.U32 R50, RZ, RZ, 0x1f ;  /* 0x0000001fff327424 */ /* 0x000fe400078e00ff */
[----:B------:R-:W-:Y:S02]  /*8800*/  IMAD.MOV.U32 R51, RZ, RZ, -0x1 ;  /* 0xffffffffff337424 */ /* 0x000fe400078e00ff */
[----:B------:R-:W-:Y:S05]  /*8810*/  CALL.REL.NOINC `($__internal_2_$__cuda_sm70_shflsync_bfly_p) ;  /* 0x0000021000007944 */ /* 0x000fea0003c00000 */
[----:B-1----:R-:W-:Y:S01]  /*8820*/  IMAD.MOV.U32 R46, RZ, RZ, R48 ;  /* 0x000000ffff2e7224 */ /* 0x002fe200078e0030 */
[----:B0-----:R-:W-:Y:S05]  /*8830*/  BRA `(.L_x_481) ;  /* 0xffffc0b000007947 */ /* 0x001fea000383ffff */
.L_x_408:
[----:B------:R-:W-:Y:S01]  /*8840*/  IMAD.MOV.U32 R48, RZ, RZ, R69 ;  /* 0x000000ffff307224 */ /* 0x000fe200078e0045 */
[----:B------:R-:W-:Y:S01]  /*8850*/  MOV R46, 0x88a0 ;  /* 0x000088a0002e7802 */ /* 0x000fe20000000f00 */
[----:B------:R-:W-:-:S02]  /*8860*/  IMAD.MOV.U32 R49, RZ, RZ, 0x1 ;  /* 0x00000001ff317424 */ /* 0x000fc400078e00ff */
[----:B------:R-:W-:Y:S02]  /*8870*/  IMAD.MOV.U32 R50, RZ, RZ, 0x1f ;  /* 0x0000001fff327424 */ /* 0x000fe400078e00ff */
[----:B------:R-:W-:Y:S02]  /*8880*/  IMAD.MOV.U32 R51, RZ, RZ, -0x1 ;  /* 0xffffffffff337424 */ /* 0x000fe400078e00ff */
[----:B------:R-:W-:Y:S05]  /*8890*/  CALL.REL.NOINC `($__internal_2_$__cuda_sm70_shflsync_bfly_p) ;  /* 0x0000019000007944 */ /* 0x000fea0003c00000 */
[----:B-1----:R-:W-:Y:S01]  /*88a0*/  IMAD.MOV.U32 R46, RZ, RZ, R48 ;  /* 0x000000ffff2e7224 */ /* 0x002fe200078e0030 */
[----:B0-----:R-:W-:Y:S05]  /*88b0*/  BRA `(.L_x_482) ;  /* 0xffffc06000007947 */ /* 0x001fea000383ffff */
.L_x_412:
        /* <DEDUP_REMOVED lines=8> */
.L_x_413:
[----:B------:R-:W-:Y:S01]  /*8940*/  IMAD.MOV.U32 R48, RZ, RZ, R5 ;  /* 0x000000ffff307224 */ /* 0x000fe200078e0005 */
[----:B------:R-:W-:Y:S01]  /*8950*/  MOV R46, 0x89a0 ;  /* 0x000089a0002e7802 */ /* 0x000fe20000000f00 */
[----:B------:R-:W-:-:S02]  /*8960*/  IMAD.MOV.U32 R49, RZ, RZ, 0x8 ;  /* 0x00000008ff317424 */ /* 0x000fc400078e00ff */
[----:B------:R-:W-:Y:S02]  /*8970*/  IMAD.MOV.U32 R50, RZ, RZ, 0x1f ;  /* 0x0000001fff327424 */ /* 0x000fe400078e00ff */
[----:B------:R-:W-:Y:S02]  /*8980*/  IMAD.MOV.U32 R51, RZ, RZ, -0x1 ;  /* 0xffffffffff337424 */ /* 0x000fe400078e00ff */
[----:B01----:R-:W-:Y:S05]  /*8990*/  CALL.REL.NOINC `($__internal_2_$__cuda_sm70_shflsync_bfly_p) ;  /* 0x0000009000007944 */ /* 0x003fea0003c00000 */
[----:B-1----:R-:W-:Y:S01]  /*89a0*/  FMNMX.FTZ R0, R5, R48, !PT ;  /* 0x0000003005007209 */ /* 0x002fe20007810000 */
[----:B0-----:R-:W-:Y:S01]  /*89b0*/  IMAD.MOV.U32 R49, RZ, RZ, 0x4 ;  /* 0x00000004ff317424 */ /* 0x001fe200078e00ff */
[----:B------:R-:W-:Y:S01]  /*89c0*/  MOV R46, 0x8a10 ;  /* 0x00008a10002e7802 */ /* 0x000fe20000000f00 */
[----:B------:R-:W-:Y:S02]  /*89d0*/  IMAD.MOV.U32 R50, RZ, RZ, 0x1f ;  /* 0x0000001fff327424 */ /* 0x000fe400078e00ff */
[----:B------:R-:W-:Y:S02]  /*89e0*/  IMAD.MOV.U32 R51, RZ, RZ, -0x1 ;  /* 0xffffffffff337424 */ /* 0x000fe400078e00ff */
[----:B------:R-:W-:Y:S02]  /*89f0*/  IMAD.MOV.U32 R48, RZ, RZ, R0 ;  /* 0x000000ffff307224 */ /* 0x000fe400078e0000 */
[----:B------:R-:W-:Y:S05]  /*8a00*/  CALL.REL.NOINC `($__internal_2_$__cuda_sm70_shflsync_bfly_p) ;  /* 0x0000002000007944 */ /* 0x000fea0003c00000 */
[----:B-1----:R-:W-:Y:S01]  /*8a10*/  IMAD.MOV.U32 R3, RZ, RZ, R48 ;  /* 0x000000ffff037224 */ /* 0x002fe200078e0030 */
[----:B0-----:R-:W-:Y:S05]  /*8a20*/  BRA `(.L_x_484) ;  /* 0xffffc1b000007947 */ /* 0x001fea000383ffff */
        .weak           $__internal_2_$__cuda_sm70_shflsync_bfly_p
        .type           $__internal_2_$__cuda_sm70_shflsync_bfly_p,@function
        .size           $__internal_2_$__cuda_sm70_shflsync_bfly_p,(.L_x_3253 - $__internal_2_$__cuda_sm70_shflsync_bfly_p)
$__internal_2_$__cuda_sm70_shflsync_bfly_p:
[----:B------:R-:W-:Y:S01]  /*8a30*/  IMAD.MOV.U32 R47, RZ, RZ, 0x0 ;  /* 0x00000000ff2f7424 */ /* 0x000fe200078e00ff */
[----:B------:R-:W-:Y:S04]  /*8a40*/  WARPSYNC R51 ;  /* 0x0000003300007348 */ /* 0x000fe80003800000 */
[----:B------:R0:W1:Y:S01]  /*8a50*/  SHFL.BFLY PT, R48, R48, R49, R50 ;  /* 0x0c00003130307389 */ /* 0x00006200000e0032 */
[----:B------:R-:W-:Y:S05]  /*8a60*/  RET.REL.NODEC R46 `(_ZN4mmha33masked_multihead_attention_kernelItLi112ELi128ELi4ELi16ELi64ELb1ELb1EEEv26Multihead_attention_paramsIT_XT5_EE) ;  /* 0xffff75902e007950 */ /* 0x000fea0003c3ffff */
.L_x_485:
        /* <DEDUP_REMOVED lines=9> */
.L_x_3253:


//--------------------- .text._ZN4mmha33masked_multihead_attention_kernelItLi112ELi128ELi1ELi16ELi256ELb1ELb0EEEv26Multihead_attention_paramsIT_XT5_EE --------------------------
	.section	.text._ZN4mmha33masked_multihead_attention_kernelItLi112ELi128ELi1ELi16ELi256ELb1ELb0EEEv26Multihead_attention_paramsIT_XT5_EE,"ax",@progbits
	.sectioninfo	@"SHI_REGISTERS=231"
	.align	128
        .global         _ZN4mmha33masked_multihead_attention_kernelItLi112ELi128ELi1ELi16ELi256ELb1ELb0EEEv26Multihead_attention_paramsIT_XT5_EE
        .type           _ZN4mmha33masked_multihead_attention_kernelItLi112ELi128ELi1ELi16ELi256ELb1ELb0EEEv26Multihead_attention_paramsIT_XT5_EE,@function
        .size           _ZN4mmha33masked_multihead_attention_kernelItLi112ELi128ELi1ELi16ELi256ELb1ELb0EEEv26Multihead_attention_paramsIT_XT5_EE,(.L_x_3254 - _ZN4mmha33masked_multihead_attention_kernelItLi112ELi128ELi1ELi16ELi256ELb1ELb0EEEv26Multihead_attention_paramsIT_XT5_EE)
        .other          _ZN4mmha33masked_multihead_attention_kernelItLi112ELi128ELi1ELi16ELi256ELb1ELb0EEEv26Multihead_attention_paramsIT_XT5_EE,@"STO_CUDA_ENTRY STV_DEFAULT"
_ZN4mmha33masked_multihead_attention_kernelItLi112ELi128ELi1ELi16ELi256ELb1ELb0EEEv26Multihead_attention_paramsIT_XT5_EE:
.text._ZN4mmha33masked_multihead_attention_kernelItLi112ELi128ELi1ELi16ELi256ELb1ELb0EEEv26Multihead_attention_paramsIT_XT5_EE:
        /* <DEDUP_REMOVED lines=11> */
.L_x_486:
        /* <DEDUP_REMOVED lines=54> */
[C---:B------:R-:W-:Y:S01]  /*0410*/  @P3 LEA R10, P4, R2.reuse, c[0x0][0x1f8], 0x2 ;  /* 0x00007e00020a3a11 */ /* 0x040fe200078810ff */
        /* <DEDUP_REMOVED lines=72> */
.L_x_488:
[----:B-1----:R-:W-:Y:S05]  /*08a0*/  BSYNC B0 ;  /* 0x0000000000007941 */ /* 0x002fea0003800000 */
.L_x_487:
        /* <DEDUP_REMOVED lines=10> */
.L_x_490:
[----:B------:R-:W-:Y:S05]  /*0950*/  BSYNC B0 ;  /* 0x0000000000007941 */ /* 0x000fea0003800000 */
.L_x_489:
        /* <DEDUP_REMOVED lines=70> */
.L_x_493:
        /* <DEDUP_REMOVED lines=9> */
.L_x_494:
        /* <DEDUP_REMOVED lines=61> */
.L_x_498:
        /* <DEDUP_REMOVED lines=61> */
.L_x_501:
[----:B------:R-:W-:Y:S05]  /*15f0*/  BSYNC B2 ;  /* 0x0000000000027941 */ /* 0x000fea0003800000 */
.L_x_500:
[C-C-:B------:R-:W-:Y:S02]  /*1600*/  PRMT R0, R28.reuse, 0x5410, R29.reuse ;  /* 0x000054101c007816 */ /* 0x140fe4000000001d */
[----:B------:R-:W-:-:S03]  /*1610*/  PRMT R3, R28, 0x7632, R29 ;  /* 0x000076321c037816 */ /* 0x000fc6000000001d */
[----:B------:R0:W-:Y:S04]  /*1620*/  STS [R21], R0 ;  /* 0x0000000015007388 */ /* 0x0001e80000000800 */
[----:B------:R0:W-:Y:S02]  /*1630*/  STS [R36], R3 ;  /* 0x0000000324007388 */ /* 0x0001e40000000800 */
.L_x_499:
[----:B------:R-:W-:Y:S05]  /*1640*/  BSYNC B1 ;  /* 0x0000000000017941 */ /* 0x000fea0003800000 */
.L_x_497:
[C-C-:B0-----:R-:W-:Y:S02]  /*1650*/  PRMT R0, R32.reuse, 0x5410, R33.reuse ;  /* 0x0000541020007816 */ /* 0x141fe40000000021 */
[----:B------:R-:W-:-:S03]  /*1660*/  PRMT R3, R32, 0x7632, R33 ;  /* 0x0000763220037816 */ /* 0x000fc60000000021 */
[----:B------:R0:W-:Y:S04]  /*1670*/  STS [R15], R0 ;  /* 0x000000000f007388 */ /* 0x0001e80000000800 */
[----:B------:R0:W-:Y:S02]  /*1680*/  STS [R20], R3 ;  /* 0x0000000314007388 */ /* 0x0001e40000000800 */
.L_x_496:
[----:B------:R-:W-:Y:S05]  /*1690*/  BSYNC B0 ;  /* 0x0000000000007941 */ /* 0x000fea0003800000 */
.L_x_495:
[----:B------:R-:W-:Y:S06]  /*16a0*/  BAR.SYNC.DEFER_BLOCKING 0x0 ;  /* 0x0000000000007b1d */ /* 0x000fec0000010000 */
[----:B------:R-:W-:Y:S01]  /*16b0*/  BSSY B0, `(.L_x_502) ;  /* 0x0000005000007945 */ /* 0x000fe20003800000 */
[----:B------:R-:W-:Y:S05]  /*16c0*/  @!P6 BRA `(.L_x_503) ;  /* 0x000000300000e947 */ /* 0x000fea0003800000 */
[----:B------:R-:W-:Y:S01]  /*16d0*/  ISETP.NE.AND P0, PT, RZ, c[0x0][0x1ec], PT ;  /* 0x00007b00ff007a0c */ /* 0x000fe20003f05270 */
[----:B0-----:R0:W1:-:S12]  /*16e0*/  LDS.64 R32, [R13] ;  /* 0x000000000d207984 */ /* 0x0010580000000a00 */
[----:B------:R0:W2:Y:S02]  /*16f0*/  @!P0 LDS.64 R28, [R14] ;  /* 0x000000000e1c8984 */ /* 0x0000a40000000a00 */
.L_x_503:
[----:B------:R-:W-:Y:S05]  /*1700*/  BSYNC B0 ;  /* 0x0000000000007941 */ /* 0x000fea0003800000 */
.L_x_502:
[----:B------:R-:W-:Y:S06]  /*1710*/  BAR.SYNC.DEFER_BLOCKING 0x0 ;  /* 0x0000000000007b1d */ /* 0x000fec0000010000 */
[----:B------:R-:W-:Y:S05]  /*1720*/  BRA `(.L_x_492) ;  /* 0x000005c000007947 */ /* 0x000fea0003800000 */
.L_x_491:
        /* <DEDUP_REMOVED lines=41> */
.L_x_504:
        /* <DEDUP_REMOVED lines=50> */
.L_x_505:
[----:B------:R-:W-:Y:S05]  /*1ce0*/  BSYNC B0 ;  /* 0x0000000000007941 */ /* 0x000fea0003800000 */
.L_x_492:
        /* <DEDUP_REMOVED lines=20> */
.L_x_623:
        /* <DEDUP_REMOVED lines=9> */
.L_x_624:
[----:B-1----:R-:W-:Y:S02]  /*1ec0*/  FADD.FTZ R0, R5, R6 ;  /* 0x0000000605007221 */ /* 0x002fe40000010000 */
.L_x_507:
[----:B------:R-:W-:Y:S05]  /*1ed0*/  BSYNC B0 ;  /* 0x0000000000007941 */ /* 0x000fea0003800000 */
.L_x_506:
        /* <DEDUP_REMOVED lines=18> */
.L_x_511:
[----:B------:R0:W-:Y:S02]  /*2000*/  STS [R6.X4+0x240], R219 ;  /* 0x000240db06007388 */ /* 0x0001e40000004800 */
.L_x_510:
        /* <DEDUP_REMOVED lines=46> */
.L_x_512:
[----:B-1234-:R-:W-:Y:S01]  /*22f0*/  BSSY B0, `(.L_x_513) ;  /* 0x00002a9000007945 */ /* 0x01efe20003800000 */
[----:B------:R-:W-:Y:S01]  /*2300*/  IMAD R7, R7, 0x70, RZ ;  /* 0x0000007007077824 */ /* 0x000fe200078e02ff */
[----:B------:R-:W-:Y:S05]  /*2310*/  @P0 BRA `(.L_x_514) ;  /* 0x00002a6000000947 */ /* 0x000fea0003800000 */
[----:B------:R-:W-:Y:S01]  /*2320*/  IABS R0, c[0x0][0x1d4] ;  /* 0x0000750000007a13 */ /* 0x000fe20000000000 */
[----:B------:R-:W-:-:S02]  /*2330*/  IMAD R217, R217, c[0x0][0x1d4], RZ ;  /* 0x00007500d9d97a24 */ /* 0x000fc400078e02ff */
[----:B------:R-:W-:Y:S01]  /*2340*/  IMAD.MOV.U32 R218, RZ, RZ, c[0x0][0x1e8] ;  /* 0x00007a00ffda7624 */ /* 0x000fe200078e00ff */
[----:B0-----:R-:W0:Y:S01]  /*2350*/  I2F.RP R6, R0 ;  /* 0x0000000000067306 */ /* 0x001e220000209400 */
[----:B------:R-:W-:Y:S01]  /*2360*/  IMAD.MOV.U32 R27, RZ, RZ, c[0x0][0x1d4] ;  /* 0x00007500ff1b7624 */ /* 0x000fe200078e00ff */
[----:B------:R-:W-:Y:S02]  /*2370*/  SHF.R.S32.HI R20, RZ, 0x1f, R217 ;  /* 0x0000001fff147819 */ /* 0x000fe400000114d9 */
[----:B------:R-:W-:Y:S01]  /*2380*/  IADD3 R218, R218, c[0x0][0x210], RZ ;  /* 0x00008400dada7a10 */ /* 0x000fe20007ffe0ff */
[----:B------:R-:W-:-:S03]  /*2390*/  IMAD R27, R27, 0x70, RZ ;  /* 0x000000701b1b7824 */ /* 0x000fc600078e02ff */
[----:B0-----:R-:W0:Y:S02]  /*23a0*/  MUFU.RCP R6, R6 ;  /* 0x0000000600067308 */ /* 0x001e240000001000 */
[----:B0-----:R-:W-:Y:S01]  /*23b0*/  IADD3 R4, R6, 0xffffffe, RZ ;  /* 0x0ffffffe06047810 */ /* 0x001fe20007ffe0ff */
[----:B------:R-:W-:-:S05]  /*23c0*/  IMAD R6, R7, c[0x0][0x1d4], RZ ;  /* 0x0000750007067a24 */ /* 0x000fca00078e02ff */
[----:B------:R0:W1:Y:S02]  /*23d0*/  F2I.FTZ.U32.TRUNC.NTZ R5, R4 ;  /* 0x0000000400057305 */ /* 0x000064000021f000 */
[----:B0-----:R-:W-:Y:S02]  /*23e0*/  IMAD.MOV.U32 R4, RZ, RZ, RZ ;  /* 0x000000ffff047224 */ /* 0x001fe400078e00ff */
[----:B-1----:R-:W-:-:S04]  /*23f0*/  IMAD.MOV R3, RZ, RZ, -R5 ;  /* 0x000000ffff037224 */ /* 0x002fc800078e0a05 */
[----:B------:R-:W-:-:S04]  /*2400*/  IMAD R3, R3, R0, RZ ;  /* 0x0000000003037224 */ /* 0x000fc800078e02ff */
[----:B------:R-:W-:Y:S01]  /*2410*/  IMAD.HI.U32 R3, R5, R3, R4 ;  /* 0x0000000305037227 */ /* 0x000fe200078e0004 */
[----:B------:R-:W-:-:S03]  /*2420*/  SHF.R.S32.HI R4, RZ, 0x1f, R6 ;  /* 0x0000001fff047819 */ /* 0x000fc60000011406 */
.L_x_549:
[----:B------:R-:W-:-:S04]  /*2430*/  ISETP.NE.U32.AND P0, PT, RZ, c[0x0][0x200], PT ;  /* 0x00008000ff007a0c */ /* 0x000fc80003f05070 */
[----:B------:R-:W-:-:S13]  /*2440*/  ISETP.NE.AND.EX P0, PT, RZ, c[0x0][0x204], PT, P0 ;  /* 0x00008100ff007a0c */ /* 0x000fda0003f05300 */
[----:B------:R-:W-:Y:S01]  /*2450*/  @P0 IMAD R212, R2, c[0x0][0x1d4], RZ ;  /* 0x0000750002d40a24 */ /* 0x000fe200078e02ff */
[----:B0-----:R-:W-:-:S04]  /*2460*/  @P0 SHF.R.S32.HI R5, RZ, 0x1f, R21 ;  /* 0x0000001fff050819 */ /* 0x001fc80000011415 */
[--C-:B------:R-:W-:Y:S02]  /*2470*/  @P0 SHF.R.S32.HI R214, RZ, 0x1f, R212.reuse ;  /* 0x0000001fffd60819 */ /* 0x100fe400000114d4 */
[----:B------:R-:W-:-:S04]  /*2480*/  @P0 IADD3 R212, P1, P3, R21, c[0x0][0x200], R212 ;  /* 0x0000800015d40a10 */ /* 0x000fc80007b3e0d4 */
[----:B------:R-:W-:-:S05]  /*2490*/  @P0 IADD3.X R213, R5, c[0x0][0x204], R214, P1, P3 ;  /* 0x0000810005d50a10 */ /* 0x000fca0000fe64d6 */
[----:B------:R-:W2:Y:S01]  /*24a0*/  @P0 LDG.E.U8 R212, [R212.64] ;  /* 0x00000024d4d40981 */ /* 0x000ea2000c1e1100 */
[----:B------:R-:W-:Y:S01]  /*24b0*/  IABS R214, R21 ;  /* 0x0000001500d67213 */ /* 0x000fe20000000000 */
[----:B------:R-:W-:Y:S01]  /*24c0*/  IMAD R224, R17, c[0x0][0x1d8], R18 ;  /* 0x0000760011e07a24 */ /* 0x000fe200078e0212 */
[----:B------:R-:W-:Y:S01]  /*24d0*/  IABS R222, c[0x0][0x1d4] ;  /* 0x0000750000de7a13 */ /* 0x000fe20000000000 */
[----:B------:R-:W-:Y:S01]  /*24e0*/  BSSY B1, `(.L_x_515) ;  /* 0x0000036000017945 */ /* 0x000fe20003800000 */
[----:B------:R-:W-:Y:S01]  /*24f0*/  ISETP.GE.AND P4, PT, R21, RZ, PT ;  /* 0x000000ff1500720c */ /* 0x000fe20003f86270 */
[----:B------:R-:W-:-:S04]  /*2500*/  IMAD.HI.U32 R5, R3, R214, RZ ;  /* 0x000000d603057227 */ /* 0x000fc800078e00ff */
[----:B------:R-:W-:-:S04]  /*2510*/  IMAD.MOV R5, RZ, RZ, -R5 ;  /* 0x000000ffff057224 */ /* 0x000fc800078e0a05 */
[----:B------:R-:W-:Y:S02]  /*2520*/  IMAD R223, R222, R5, R214 ;  /* 0x00000005dedf7224 */ /* 0x000fe400078e02d6 */
[----:B------:R-:W-:-:S03]  /*2530*/  IMAD.MOV.U32 R5, RZ, RZ, 0x70 ;  /* 0x00000070ff057424 */ /* 0x000fc600078e00ff */
[----:B------:R-:W-:Y:S01]  /*2540*/  ISETP.GT.U32.AND P1, PT, R0, R223, PT ;  /* 0x000000df0000720c */ /* 0x000fe20003f24070 */
[----:B------:R-:W-:Y:S02]  /*2550*/  IMAD R224, R224, R5, 0x8 ;  /* 0x00000008e0e07424 */ /* 0x000fe400078e0205 */
[----:B------:R-:W-:-:S04]  /*2560*/  IMAD.MOV.U32 R5, RZ, RZ, 0x2 ;  /* 0x00000002ff057424 */ /* 0x000fc800078e00ff */
[----:B------:R-:W-:-:S06]  /*2570*/  IMAD.WIDE R224, R224, R5, c[0x0][0x230] ;  /* 0x00008c00e0e07625 */ /* 0x000fcc00078e0205 */
[----:B------:R-:W-:Y:S01]  /*2580*/  @!P1 IMAD.IADD R223, R223, 0x1, -R222 ;  /* 0x00000001dfdf9824 */ /* 0x000fe200078e0ade */
[----:B------:R-:W-:-:S04]  /*2590*/  ISETP.NE.AND P1, PT, RZ, c[0x0][0x1d4], PT ;  /* 0x00007500ff007a0c */ /* 0x000fc80003f25270 */
[----:B------:R-:W-:-:S13]  /*25a0*/  ISETP.GT.U32.AND P3, PT, R0, R223, PT ;  /* 0x000000df0000720c */ /* 0x000fda0003f64070 */
[----:B------:R-:W-:Y:S01]  /*25b0*/  @!P3 IMAD.IADD R223, R223, 0x1, -R222 ;  /* 0x00000001dfdfb824 */ /* 0x000fe200078e0ade */
[----:B------:R-:W-:Y:S01]  /*25c0*/  ISETP.GE.AND P3, PT, R21, R25, PT ;  /* 0x000000191500720c */ /* 0x000fe20003f66270 */
[----:B------:R-:W-:Y:S02]  /*25d0*/  IMAD.MOV.U32 R222, RZ, RZ, c[0x0][0x1d4] ;  /* 0x00007500ffde7624 */ /* 0x000fe400078e00ff */
[----:B------:R-:W-:Y:S01]  /*25e0*/  @!P4 IMAD.MOV R223, RZ, RZ, -R223 ;  /* 0x000000ffffdfc224 */ /* 0x000fe200078e0adf */
[----:B------:R-:W-:-:S05]  /*25f0*/  @!P1 LOP3.LUT R223, RZ, c[0x0][0x1d4], RZ, 0x33, !PT ;  /* 0x00007500ffdf9a12 */ /* 0x000fca00078e33ff */
[----:B------:R-:W-:Y:S01]  /*2600*/  IMAD R221, R222, 0xf, R223 ;  /* 0x0000000fdedd7824 */ /* 0x000fe200078e02df */
[----:B--2---:R-:W-:-:S03]  /*2610*/  ISETP.NE.AND P0, PT, R212, RZ, P0 ;  /* 0x000000ffd400720c */ /* 0x004fc60000705270 */
[----:B-----5:R-:W-:Y:S05]  /*2620*/  @P3 BRA `(.L_x_516) ;  /* 0x0000021000003947 */ /* 0x020fea0003800000 */
[----:B------:R-:W-:Y:S01]  /*2630*/  IMAD.SHL.U32 R228, R223, 0x8, RZ ;  /* 0x00000008dfe47824 */ /* 0x000fe200078e00ff */
[----:B------:R-:W-:-:S04]  /*2640*/  CS2R R154, SRZ ;  /* 0x00000000009a7805 */ /* 0x000fc8000001ff00 */
[----:B------:R-:W-:-:S13]  /*2650*/  ISETP.GE.AND P1, PT, R228, R27, PT ;  /* 0x0000001be400720c */ /* 0x000fda0003f26270 */
[----:B------:R-:W-:-:S04]  /*2660*/  @!P1 IADD3 R152, P2, R6, R228, RZ ;  /* 0x000000e406989210 */ /* 0x000fc80007f5e0ff */
[----:B------:R-:W-:Y:S02]  /*2670*/  @!P1 LEA.HI.X.SX32 R153, R228, R4, 0x1, P2 ;  /* 0x00000004e4999211 */ /* 0x000fe400010f0eff */
[----:B------:R-:W-:-:S04]  /*2680*/  @!P1 LEA R212, P2, R152, c[0x0][0x198], 0x1 ;  /* 0x0000660098d49a11 */ /* 0x000fc800078408ff */
        /* <DEDUP_REMOVED lines=27> */
.L_x_516:
[----:B0-----:R-:W-:Y:S05]  /*2840*/  BSYNC B1 ;  /* 0x0000000000017941 */ /* 0x001fea0003800000 */
.L_x_515:
[----:B------:R-:W-:Y:S01]  /*2850*/  BSSY B1, `(.L_x_517) ;  /* 0x000001f000017945 */ /* 0x000fe20003800000 */
[----:B------:R-:W-:Y:S05]  /*2860*/  @P3 BRA `(.L_x_518) ;  /* 0x000001d000003947 */ /* 0x000fea0003800000 */
[----:B------:R-:W-:Y:S01]  /*2870*/  IADD3 R8, R223, c[0x0][0x1d4], RZ ;  /* 0x00007500df087a10 */ /* 0x000fe20007ffe0ff */
[----:B------:R-:W-:-:S04]  /*2880*/  CS2R R10, SRZ ;  /* 0x00000000000a7805 */ /* 0x000fc8000001ff00 */
[----:B------:R-:W-:-:S05]  /*2890*/  IMAD.SHL.U32 R227, R8, 0x8, RZ ;  /* 0x0000000808e37824 */ /* 0x000fca00078e00ff */
        /* <DEDUP_REMOVED lines=26> */
.L_x_518:
[----:B0-----:R-:W-:Y:S05]  /*2a40*/  BSYNC B1 ;  /* 0x0000000000017941 */ /* 0x001fea0003800000 */
.L_x_517:
[----:B------:R-:W-:Y:S01]  /*2a50*/  BSSY B1, `(.L_x_519) ;  /* 0x0000021000017945 */ /* 0x000fe20003800000 */
[----:B------:R-:W-:Y:S05]  /*2a60*/  @P3 BRA `(.L_x_520) ;  /* 0x000001f000003947 */ /* 0x000fea0003800000 */
[----:B------:R-:W-:Y:S01]  /*2a70*/  IMAD.MOV.U32 R156, RZ, RZ, c[0x0][0x1d4] ;  /* 0x00007500ff9c7624 */ /* 0x000fe200078e00ff */
[----:B------:R-:W-:-:S03]  /*2a80*/  CS2R R158, SRZ ;  /* 0x00000000009e7805 */ /* 0x000fc6000001ff00 */
[----:B------:R-:W-:-:S04]  /*2a90*/  IMAD R156, R156, 0x2, R223 ;  /* 0x000000029c9c7824 */ /* 0x000fc800078e02df */
        /* <DEDUP_REMOVED lines=28> */
.L_x_520:
[----:B0-----:R-:W-:Y:S05]  /*2c60*/  BSYNC B1 ;  /* 0x0000000000017941 */ /* 0x001fea0003800000 */
.L_x_519:
[----:B------:R-:W-:Y:S01]  /*2c70*/  BSSY B1, `(.L_x_521) ;  /* 0x0000020000017945 */ /* 0x000fe20003800000 */
[----:B------:R-:W-:Y:S05]  /*2c80*/  @P3 BRA `(.L_x_522) ;  /* 0x000001e000003947 */ /* 0x000fea0003800000 */
[----:B------:R-:W-:Y:S01]  /*2c90*/  IMAD R160, R222, 0x3, R223 ;  /* 0x00000003dea07824 */ /* 0x000fe200078e02df */
[----:B------:R-:W-:-:S03]  /*2ca0*/  CS2R R162, SRZ ;  /* 0x0000000000a27805 */ /* 0x000fc6000001ff00 */
        /* <DEDUP_REMOVED lines=28> */
.L_x_522:
[----:B0-----:R-:W-:Y:S05]  /*2e70*/  BSYNC B1 ;  /* 0x0000000000017941 */ /* 0x001fea0003800000 */
.L_x_521:
        /* <DEDUP_REMOVED lines=32> */
.L_x_524:
[----:B0-----:R-:W-:Y:S05]  /*3080*/  BSYNC B1 ;  /* 0x0000000000017941 */ /* 0x001fea0003800000 */
.L_x_523:
        /* <DEDUP_REMOVED lines=32> */
.L_x_526:
[----:B0-----:R-:W-:Y:S05]  /*3290*/  BSYNC B1 ;  /* 0x0000000000017941 */ /* 0x001fea0003800000 */
.L_x_525:
        /* <DEDUP_REMOVED lines=32> */
.L_x_528:
[----:B0-----:R-:W-:Y:S05]  /*34a0*/  BSYNC B1 ;  /* 0x0000000000017941 */ /* 0x001fea0003800000 */
.L_x_527:
        /* <DEDUP_REMOVED lines=32> */
.L_x_530:
[----:B0-----:R-:W-:Y:S05]  /*36b0*/  BSYNC B1 ;  /* 0x0000000000017941 */ /* 0x001fea0003800000 */
.L_x_529:
        /* <DEDUP_REMOVED lines=32> */
.L_x_532:
[----:B0-----:R-:W-:Y:S05]  /*38c0*/  BSYNC B1 ;  /* 0x0000000000017941 */ /* 0x001fea0003800000 */
.L_x_531:
        /* <DEDUP_REMOVED lines=32> */
.L_x_534:
[----:B0-----:R-:W-:Y:S05]  /*3ad0*/  BSYNC B1 ;  /* 0x0000000000017941 */ /* 0x001fea0003800000 */
.L_x_533:
        /* <DEDUP_REMOVED lines=32> */
.L_x_536:
[----:B0-----:R-:W-:Y:S05]  /*3ce0*/  BSYNC B1 ;  /* 0x0000000000017941 */ /* 0x001fea0003800000 */
.L_x_535:
        /* <DEDUP_REMOVED lines=32> */
.L_x_538:
[----:B0-----:R-:W-:Y:S05]  /*3ef0*/  BSYNC B1 ;  /* 0x0000000000017941 */ /* 0x001fea0003800000 */
.L_x_537:
        /* <DEDUP_REMOVED lines=32> */
.L_x_540:
[----:B0-----:R-:W-:Y:S05]  /*4100*/  BSYNC B1 ;  /* 0x0000000000017941 */ /* 0x001fea0003800000 */
.L_x_539:
        /* <DEDUP_REMOVED lines=32> */
.L_x_542:
[----:B0-----:R-:W-:Y:S05]  /*4310*/  BSYNC B1 ;  /* 0x0000000000017941 */ /* 0x001fea0003800000 */
.L_x_541:
        /* <DEDUP_REMOVED lines=32> */
.L_x_544:
[----:B0-----:R-:W-:Y:S05]  /*4520*/  BSYNC B1 ;  /* 0x0000000000017941 */ /* 0x001fea0003800000 */
.L_x_543:
[----:B------:R-:W-:Y:S01]  /*4530*/  BSSY B1, `(.L_x_545) ;  /* 0x000001f000017945 */ /* 0x000fe20003800000 */
[----:B------:R-:W-:Y:S05]  /*4540*/  @P3 BRA `(.L_x_546) ;  /* 0x000001d000003947 */ /* 0x000fea0003800000 */
        /* <DEDUP_REMOVED lines=29> */
.L_x_546:
[----:B0-----:R-:W-:Y:S05]  /*4720*/  BSYNC B1 ;  /* 0x0000000000017941 */ /* 0x001fea0003800000 */
.L_x_545:
        /* <DEDUP_REMOVED lines=96> */
.L_x_548:
[----:B------:R-:W-:Y:S05]  /*4d30*/  BSYNC B1 ;  /* 0x0000000000017941 */ /* 0x000fea0003800000 */
.L_x_547:
[----:B------:R-:W-:-:S04]  /*4d40*/  IADD3 R21, R21, 0x100, RZ ;  /* 0x0000010015157810 */ /* 0x000fc80007ffe0ff */
[----:B------:R-:W-:-:S13]  /*4d50*/  ISETP.GE.AND P0, PT, R21, R220, PT ;  /* 0x000000dc1500720c */ /* 0x000fda0003f06270 */
[----:B------:R-:W-:Y:S01]  /*4d60*/  @P0 CALL.REL.NOINC `(.L_x_514) ;  /* 0x0000001000000944 */ /* 0x000fe20003c00000 */
[----:B------:R-:W-:Y:S05]  /*4d70*/  BRA `(.L_x_549) ;  /* 0xffffd6b000007947 */ /* 0x000fea000383ffff */
.L_x_514:
[----:B------:R-:W-:Y:S05]  /*4d80*/  BSYNC B0 ;  /* 0x0000000000007941 */ /* 0x000fea0003800000 */
.L_x_513:
        /* <DEDUP_REMOVED lines=13> */
[----:B------:R-:W1:Y:S02]  /*4e60*/  SHFL.BFLY PT, R4, R3, 0x4, 0x1f ;  /* 0x0c801f0003047f89 */ /* 0x000e6400000e0000 */
[----:B-1----:R-:W-:-:S05]  /*4e70*/  FMNMX.FTZ R4, R3, R4, !PT ;  /* 0x0000000403047209 */ /* 0x002fca0007810000 */
[----:B0-----:R-:W0:Y:S02]  /*4e80*/  SHFL.BFLY PT, R5, R4, 0x2, 0x1f ;  /* 0x0c401f0004057f89 */ /* 0x001e2400000e0000 */
[----:B0-----:R-:W-:-:S05]  /*4e90*/  FMNMX.FTZ R5, R4, R5, !PT ;  /* 0x0000000504057209 */ /* 0x001fca0007810000 */
[----:B------:R-:W0:Y:S02]  /*4ea0*/  SHFL.BFLY PT, R6, R5, 0x1, 0x1f ;  /* 0x0c201f0005067f89 */ /* 0x000e2400000e0000 */
[----:B0-----:R-:W-:Y:S01]  /*4eb0*/  FMNMX.FTZ R9, R5, R6, !PT ;  /* 0x0000000605097209 */ /* 0x001fe20007810000 */
[----:B------:R-:W-:-:S04]  /*4ec0*/  IMAD.MOV.U32 R6, RZ, RZ, RZ ;  /* 0x000000ffff067224 */ /* 0x000fc800078e00ff */
[----:B------:R0:W-:Y:S04]  /*4ed0*/  @!P0 STS [R8.X4], R9 ;  /* 0x0000000908008388 */ /* 0x0001e80000004800 */
[----:B------:R-:W-:Y:S01]  /*4ee0*/  BAR.SYNC.DEFER_BLOCKING 0x0 ;  /* 0x0000000000007b1d */ /* 0x000fe20000010000 */
[----:B0-----:R-:W-:-:S05]  /*4ef0*/  IMAD.IADD R9, R19, 0x1, R216 ;  /* 0x0000000113097824 */ /* 0x001fca00078e02d8 */
[----:B------:R-:W0:Y:S01]  /*4f00*/  @!P1 LDS R0, [R12.X4] ;  /* 0x000000000c009984 */ /* 0x000e220000004800 */
[----:B------:R-:W-:-:S03]  /*4f10*/  ISETP.GE.AND P1, PT, R9, R16, PT ;  /* 0x000000100900720c */ /* 0x000fc60003f26270 */
[----:B0-----:R-:W0:Y:S02]  /*4f20*/  SHFL.BFLY PT, R3, R0, 0x4, 0x1f ;  /* 0x0c801f0000037f89 */ /* 0x001e2400000e0000 */
[----:B0-----:R-:W-:-:S05]  /*4f30*/  FMNMX.FTZ R3, R3, R0, !PT ;  /* 0x0000000003037209 */ /* 0x001fca0007810000 */
[----:B------:R-:W0:Y:S02]  /*4f40*/  SHFL.BFLY PT, R4, R3, 0x2, 0x1f ;  /* 0x0c401f0003047f89 */ /* 0x000e2400000e0000 */
        /* <DEDUP_REMOVED lines=15> */
.L_x_557:
[----:B-1----:R-:W-:Y:S01]  /*5040*/  IMAD.IADD R4, R9, 0x1, -R216 ;  /* 0x0000000109047824 */ /* 0x002fe200078e0ad8 */
[----:B------:R-:W-:Y:S01]  /*5050*/  IADD3 R3, R3, -0x1, RZ ;  /* 0xffffffff03037810 */ /* 0x000fe20007ffe0ff */
[----:B------:R-:W-:Y:S03]  /*5060*/  BSSY B2, `(.L_x_554) ;  /* 0x0000011000027945 */ /* 0x000fe60003800000 */
[----:B------:R-:W-:Y:S02]  /*5070*/  ISETP.NE.AND P3, PT, R3, RZ, PT ;  /* 0x000000ff0300720c */ /* 0x000fe40003f65270 */
[----:B--2---:R-:W-:Y:S01]  /*5080*/  LEA R8, R4, 0x240, 0x2 ;  /* 0x0000024004087811 */ /* 0x004fe200078e10ff */
[----:B------:R-:W-:Y:S05]  /*5090*/  @!P0 BRA `(.L_x_555) ;  /* 0x0000009000008947 */ /* 0x000fea0003800000 */
[----:B------:R-:W-:Y:S01]  /*50a0*/  IMAD R4, R2, c[0x0][0x1d4], RZ ;  /* 0x0000750002047a24 */ /* 0x000fe200078e02ff */
[----:B0-----:R-:W-:-:S04]  /*50b0*/  SHF.R.S32.HI R5, RZ, 0x1f, R9 ;  /* 0x0000001fff057819 */ /* 0x001fc80000011409 */
[--C-:B------:R-:W-:Y:S02]  /*50c0*/  SHF.R.S32.HI R12, RZ, 0x1f, R4.reuse ;  /* 0x0000001fff0c7819 */ /* 0x100fe40000011404 */
[----:B------:R-:W-:-:S04]  /*50d0*/  IADD3 R4, P4, P5, R9, c[0x0][0x200], R4 ;  /* 0x0000800009047a10 */ /* 0x000fc80007d9e004 */
[----:B------:R-:W-:-:S05]  /*50e0*/  IADD3.X R5, R5, c[0x0][0x204], R12, P4, P5 ;  /* 0x0000810005057a10 */ /* 0x000fca00027ea40c */
[----:B------:R-:W2:Y:S02]  /*50f0*/  LDG.E.U8 R4, [R4.64] ;  /* 0x0000002404047981 */ /* 0x000ea4000c1e1100 */
[----:B--2---:R-:W-:-:S13]  /*5100*/  ISETP.NE.AND P4, PT, R4, RZ, PT ;  /* 0x000000ff0400720c */ /* 0x004fda0003f85270 */
[----:B------:R-:W-:Y:S01]  /*5110*/  @P4 IMAD.MOV.U32 R11, RZ, RZ, RZ ;  /* 0x000000ffff0b4224 */ /* 0x000fe200078e00ff */
[----:B------:R-:W-:Y:S05]  /*5120*/  @P4 BRA `(.L_x_556) ;  /* 0x0000004000004947 */ /* 0x000fea0003800000 */
.L_x_555:
[----:B------:R-:W2:Y:S02]  /*5130*/  LDS R4, [R8] ;  /* 0x0000000008047984 */ /* 0x000ea40000000800 */
[----:B-12---:R-:W-:-:S04]  /*5140*/  FADD.FTZ R4, -R13, R4 ;  /* 0x000000040d047221 */ /* 0x006fc80000010100 */
[----:B------:R-:W-:-:S04]  /*5150*/  FMUL.FTZ R4, R4, 1.4426950216293334961 ;  /* 0x3fb8aa3b04047820 */ /* 0x000fc80000410000 */
[----:B------:R1:W2:Y:S03]  /*5160*/  MUFU.EX2 R11, R4 ;  /* 0x00000004000b7308 */ /* 0x0002a60000000800 */
.L_x_556:
[----:B------:R-:W-:Y:S05]  /*5170*/  BSYNC B2 ;  /* 0x0000000000027941 */ /* 0x000fea0003800000 */
.L_x_554:
[----:B--2---:R2:W-:Y:S01]  /*5180*/  STS [R8], R11 ;  /* 0x0000000b08007388 */ /* 0x0045e20000000800 */
[----:B------:R-:W-:Y:S01]  /*5190*/  FADD.FTZ R6, R11, R6 ;  /* 0x000000060b067221 */ /* 0x000fe20000010000 */
[----:B------:R-:W-:Y:S01]  /*51a0*/  IADD3 R9, R9, 0x100, RZ ;  /* 0x0000010009097810 */ /* 0x000fe20007ffe0ff */
[----:B------:R-:W-:Y:S05]  /*51b0*/  @P3 BRA `(.L_x_557) ;  /* 0xfffffe8000003947 */ /* 0x000fea000383ffff */
.L_x_553:
[----:B------:R-:W-:Y:S05]  /*51c0*/  BSYNC B1 ;  /* 0x0000000000017941 */ /* 0x000fea0003800000 */
.L_x_552:
[----:B------:R-:W-:-:S13]  /*51d0*/  ISETP.GE.U32.AND P0, PT, R0, 0x300, PT ;  /* 0x000003000000780c */ /* 0x000fda0003f06070 */
[----:B------:R-:W-:Y:S05]  /*51e0*/  @!P0 BRA `(.L_x_551) ;  /* 0x0000040000008947 */ /* 0x000fea0003800000 */
[----:B--2---:R-:W-:Y:S01]  /*51f0*/  IMAD R8, R2, c[0x0][0x1d4], RZ ;  /* 0x0000750002087a24 */ /* 0x004fe200078e02ff */
[----:B------:R-:W-:-:S04]  /*5200*/  ISETP.NE.U32.AND P0, PT, RZ, c[0x0][0x200], PT ;  /* 0x00008000ff007a0c */ /* 0x000fc80003f05070 */
[----:B------:R-:W-:Y:S02]  /*5210*/  ISETP.NE.AND.EX P0, PT, RZ, c[0x0][0x204], PT, P0 ;  /* 0x00008100ff007a0c */ /* 0x000fe40003f05300 */
[----:B------:R-:W-:Y:S02]  /*5220*/  SHF.R.S32.HI R12, RZ, 0x1f, R8 ;  /* 0x0000001fff0c7819 */ /* 0x000fe40000011408 */
.L_x_570:
[----:B-1----:R-:W-:Y:S01]  /*5230*/  SHF.R.S32.HI R3, RZ, 0x1f, R9 ;  /* 0x0000001fff037819 */ /* 0x002fe20000011409 */
[C---:B0-----:R-:W-:Y:S01]  /*5240*/  IMAD.IADD R0, R9.reuse, 0x1, -R216 ;  /* 0x0000000109007824 */ /* 0x041fe200078e0ad8 */
[C---:B-1----:R-:W-:Y:S01]  /*5250*/  IADD3 R4, P4, P5, R9.reuse, c[0x0][0x200], R8 ;  /* 0x0000800009047a10 */ /* 0x042fe20007d9e008 */
[----:B------:R-:W-:Y:S01]  /*5260*/  BSSY B1, `(.L_x_558) ;  /* 0x000000e000017945 */ /* 0x000fe20003800000 */
[----:B------:R-:W-:Y:S02]  /*5270*/  IADD3 R9, R9, 0x400, RZ ;  /* 0x0000040009097810 */ /* 0x000fe40007ffe0ff */
[----:B0-----:R-:W-:Y:S02]  /*5280*/  IADD3.X R5, R3, c[0x0][0x204], R12, P4, P5 ;  /* 0x0000810003057a10 */ /* 0x001fe400027ea40c */
[----:B------:R-:W-:-:S02]  /*5290*/  ISETP.GE.AND P3, PT, R9, R16, PT ;  /* 0x000000100900720c */ /* 0x000fc40003f66270 */
[----:B------:R-:W-:Y:S01]  /*52a0*/  LEA R11, R0, 0x240, 0x2 ;  /* 0x00000240000b7811 */ /* 0x000fe200078e10ff */
[----:B------:R-:W-:Y:S05]  /*52b0*/  @!P0 BRA `(.L_x_559) ;  /* 0x0000004000008947 */ /* 0x000fea0003800000 */
[----:B------:R-:W2:Y:S02]  /*52c0*/  LDG.E.U8 R0, [R4.64] ;  /* 0x0000002404007981 */ /* 0x000ea4000c1e1100 */
[----:B--2---:R-:W-:-:S13]  /*52d0*/  ISETP.NE.AND P4, PT, R0, RZ, PT ;  /* 0x000000ff0000720c */ /* 0x004fda0003f85270 */
[----:B------:R-:W-:Y:S01]  /*52e0*/  @P4 IMAD.MOV.U32 R3, RZ, RZ, RZ ;  /* 0x000000ffff034224 */ /* 0x000fe200078e00ff */
[----:B------:R-:W-:Y:S05]  /*52f0*/  @P4 BRA `(.L_x_560) ;  /* 0x0000004000004947 */ /* 0x000fea0003800000 */
.L_x_559:
[----:B------:R-:W0:Y:S02]  /*5300*/  LDS R0, [R11] ;  /* 0x000000000b007984 */ /* 0x000e240000000800 */
[----:B0-----:R-:W-:-:S04]  /*5310*/  FADD.FTZ R0, -R13, R0 ;  /* 0x000000000d007221 */ /* 0x001fc80000010100 */
[----:B------:R-:W-:-:S04]  /*5320*/  FMUL.FTZ R0, R0, 1.4426950216293334961 ;  /* 0x3fb8aa3b00007820 */ /* 0x000fc80000410000 */
[----:B------:R0:W1:Y:S03]  /*5330*/  MUFU.EX2 R3, R0 ;  /* 0x0000000000037308 */ /* 0x0000660000000800 */
.L_x_560:
[----:B------:R-:W-:Y:S05]  /*5340*/  BSYNC B1 ;  /* 0x0000000000017941 */ /* 0x000fea0003800000 */
.L_x_558:
        /* <DEDUP_REMOVED lines=8> */
.L_x_562:
[----:B0-----:R-:W0:Y:S02]  /*53d0*/  LDS R0, [R11+0x400] ;  /* 0x000400000b007984 */ /* 0x001e240000000800 */
[----:B0-----:R-:W-:-:S04]  /*53e0*/  FADD.FTZ R0, -R13, R0 ;  /* 0x000000000d007221 */ /* 0x001fc80000010100 */
[----:B------:R-:W-:-:S06]  /*53f0*/  FMUL.FTZ R0, R0, 1.4426950216293334961 ;  /* 0x3fb8aa3b00007820 */ /* 0x000fcc0000410000 */
[----:B------:R-:W0:Y:S02]  /*5400*/  MUFU.EX2 R0, R0 ;  /* 0x0000000000007308 */ /* 0x000e240000000800 */
.L_x_563:
[----:B------:R-:W-:Y:S05]  /*5410*/  BSYNC B1 ;  /* 0x0000000000017941 */ /* 0x000fea0003800000 */
.L_x_561:
        /* <DEDUP_REMOVED lines=8> */
.L_x_565:
[----:B0-----:R-:W0:Y:S02]  /*54a0*/  LDS R0, [R11+0x800] ;  /* 0x000800000b007984 */ /* 0x001e240000000800 */
[----:B0-----:R-:W-:-:S04]  /*54b0*/  FADD.FTZ R0, -R13, R0 ;  /* 0x000000000d007221 */ /* 0x001fc80000010100 */
[----:B------:R-:W-:-:S06]  /*54c0*/  FMUL.FTZ R0, R0, 1.4426950216293334961 ;  /* 0x3fb8aa3b00007820 */ /* 0x000fcc0000410000 */
[----:B------:R-:W0:Y:S02]  /*54d0*/  MUFU.EX2 R0, R0 ;  /* 0x0000000000007308 */ /* 0x000e240000000800 */
.L_x_566:
[----:B------:R-:W-:Y:S05]  /*54e0*/  BSYNC B1 ;  /* 0x0000000000017941 */ /* 0x000fea0003800000 */
.L_x_564:
        /* <DEDUP_REMOVED lines=8> */
.L_x_568:
[----:B0-----:R-:W0:Y:S02]  /*5570*/  LDS R0, [R11+0xc00] ;  /* 0x000c00000b007984 */ /* 0x001e240000000800 */
[----:B0-----:R-:W-:-:S04]  /*5580*/  FADD.FTZ R0, -R13, R0 ;  /* 0x000000000d007221 */ /* 0x001fc80000010100 */
[----:B------:R-:W-:-:S06]  /*5590*/  FMUL.FTZ R0, R0, 1.4426950216293334961 ;  /* 0x3fb8aa3b00007820 */ /* 0x000fcc0000410000 */
[----:B------:R-:W0:Y:S02]  /*55a0*/  MUFU.EX2 R0, R0 ;  /* 0x0000000000007308 */ /* 0x000e240000000800 */
.L_x_569:
[----:B------:R-:W-:Y:S05]  /*55b0*/  BSYNC B1 ;  /* 0x0000000000017941 */ /* 0x000fea0003800000 */
.L_x_567:
[----:B0-----:R0:W-:Y:S01]  /*55c0*/  STS [R11+0xc00], R0 ;  /* 0x000c00000b007388 */ /* 0x0011e20000000800 */
[----:B------:R-:W-:Y:S01]  /*55d0*/  FADD.FTZ R6, R15, R0 ;  /* 0x000000000f067221 */ /* 0x000fe20000010000 */
[----:B------:R-:W-:Y:S05]  /*55e0*/  @!P3 BRA `(.L_x_570) ;  /* 0xfffffc400000b947 */ /* 0x000fea000383ffff */
.L_x_551:
[----:B------:R-:W-:Y:S05]  /*55f0*/  BSYNC B0 ;  /* 0x0000000000007941 */ /* 0x000fea0003800000 */
.L_x_550:
[----:B-1----:R-:W1:Y:S01]  /*5600*/  SHFL.BFLY PT, R3, R6, 0x10, 0x1f ;  /* 0x0e001f0006037f89 */ /* 0x002e6200000e0000 */
[----:B--2---:R-:W-:Y:S01]  /*5610*/  LOP3.LUT P0, R8, R19, 0x1f, RZ, 0xc0, !PT ;  /* 0x0000001f13087812 */ /* 0x004fe2000780c0ff */
[----:B------:R-:W2:Y:S01]  /*5620*/  LDC.U8 R12, c[0x0][0x26c] ;  /* 0x00009b00ff0c7b82 */ /* 0x000ea20000000000 */
        /* <DEDUP_REMOVED lines=11> */
[----:B0-----:R-:W0:Y:S01]  /*56e0*/  SHFL.BFLY PT, R0, R3, 0x8, 0x1f ;  /* 0x0d001f0003007f89 */ /* 0x001e2200000e0000 */
        /* <DEDUP_REMOVED lines=9> */
[----:B------:R-:W-:Y:S04]  /*5780*/  @!P0 STS [R6+0x20], R9 ;  /* 0x0000200906008388 */ /* 0x000fe80000000800 */
[----:B------:R-:W-:Y:S01]  /*5790*/  BAR.SYNC.DEFER_BLOCKING 0x0 ;  /* 0x0000000000007b1d */ /* 0x000fe20000010000 */
[----:B--2---:R-:W-:-:S05]  /*57a0*/  ISETP.NE.AND P0, PT, R12, RZ, PT ;  /* 0x000000ff0c00720c */ /* 0x004fca0003f05270 */
        /* <DEDUP_REMOVED lines=26> */
.L_x_575:
[C---:B------:R-:W-:Y:S01]  /*5950*/  IMAD.IADD R14, R3.reuse, 0x1, -R216 ;  /* 0x00000001030e7824 */ /* 0x040fe200078e0ad8 */
[C---:B0-----:R-:W-:Y:S02]  /*5960*/  @P0 IADD3 R9, P3, R3.reuse, R4, RZ ;  /* 0x0000000403090210 */ /* 0x041fe40007f7e0ff */
[----:B------:R-:W-:Y:S02]  /*5970*/  IADD3 R0, R0, -0x1, RZ ;  /* 0xffffffff00007810 */ /* 0x000fe40007ffe0ff */
[----:B------:R-:W0:Y:S02]  /*5980*/  LDS R6, [R14.X4+0x240] ;  /* 0x000240000e067984 */ /* 0x000e240000004800 */
[----:B0-----:R-:W-:Y:S01]  /*5990*/  FMUL.FTZ R15, R6, R13 ;  /* 0x0000000d060f7220 */ /* 0x001fe20000410000 */
[----:B------:R-:W-:Y:S02]  /*59a0*/  @P0 LEA.HI.X.SX32 R6, R3, R5, 0x1, P3 ;  /* 0x0000000503060211 */ /* 0x000fe400018f0eff */
[----:B------:R-:W-:-:S02]  /*59b0*/  @P0 LEA R8, P3, R9, c[0x0][0x260], 0x2 ;  /* 0x0000980009080a11 */ /* 0x000fc400078610ff */
[----:B------:R-:W-:Y:S02]  /*59c0*/  F2FP.PACK_AB R11, RZ, R15 ;  /* 0x0000000fff0b723e */ /* 0x000fe400000000ff */
[----:B------:R-:W-:Y:S02]  /*59d0*/  @P0 LEA.HI.X R9, R9, c[0x0][0x264], R6, 0x2, P3 ;  /* 0x0000990009090a11 */ /* 0x000fe400018f1406 */
[----:B------:R-:W-:Y:S02]  /*59e0*/  LEA R6, R14, UR6, 0x1 ;  /* 0x000000060e067c11 */ /* 0x000fe4000f8e08ff */
[----:B------:R-:W-:Y:S01]  /*59f0*/  ISETP.NE.AND P3, PT, R0, RZ, PT ;  /* 0x000000ff0000720c */ /* 0x000fe20003f65270 */
[----:B------:R0:W-:Y:S01]  /*5a00*/  @P0 STG.E [R8.64], R15 ;  /* 0x0000000f08000986 */ /* 0x0001e2000c101924 */
[----:B------:R-:W-:-:S03]  /*5a10*/  IADD3 R3, R3, 0x100, RZ ;  /* 0x0000010003037810 */ /* 0x000fc60007ffe0ff */
[----:B------:R0:W-:Y:S08]  /*5a20*/  STS.U16 [R6], R11 ;  /* 0x0000000b06007388 */ /* 0x0001f00000000400 */
[----:B------:R-:W-:Y:S05]  /*5a30*/  @P3 BRA `(.L_x_575) ;  /* 0xffffff1000003947 */ /* 0x000fea000383ffff */
.L_x_574:
[----:B01----:R-:W-:Y:S05]  /*5a40*/  BSYNC B1 ;  /* 0x0000000000017941 */ /* 0x003fea0003800000 */
.L_x_573:
        /* <DEDUP_REMOVED lines=8> */
.L_x_576:
        /* <DEDUP_REMOVED lines=34> */
.L_x_572:
[----:B------:R-:W-:Y:S05]  /*5cf0*/  BSYNC B0 ;  /* 0x0000000000007941 */ /* 0x000fea0003800000 */
.L_x_571:
[----:B------:R-:W1:Y:S01]  /*5d00*/  S2R R14, SR_CTAID.X ;  /* 0x00000000000e7919 */ /* 0x000e620000002500 */
[----:B------:R-:W-:Y:S01]  /*5d10*/  SHF.R.S32.HI R0, RZ, 0x1f, R25 ;  /* 0x0000001fff007819 */ /* 0x000fe20000011419 */
[----:B------:R-:W-:Y:S01]  /*5d20*/  BSSY B0, `(.L_x_577) ;  /* 0x000001f000007945 */ /* 0x000fe20003800000 */
[----:B------:R-:W-:Y:S01]  /*5d30*/  LEA.HI R10, R10, R19, RZ, 0x4 ;  /* 0x000000130a0a7211 */ /* 0x000fe200078f20ff */
[----:B------:R-:W-:Y:S01]  /*5d40*/  CS2R R8, SRZ ;  /* 0x0000000000087805 */ /* 0x000fe2000001ff00 */
[----:B------:R-:W-:-:S02]  /*5d50*/  LEA.HI R3, R0, R25, RZ, 0x4 ;  /* 0x0000001900037211 */ /* 0x000fc400078f20ff */
[----:B------:R-:W-:Y:S02]  /*5d60*/  LOP3.LUT R0, R10, 0xfffffff0, RZ, 0xc0, !PT ;  /* 0xfffffff00a007812 */ /* 0x000fe400078ec0ff */
[----:B------:R-:W-:Y:S02]  /*5d70*/  LOP3.LUT R4, R3, 0xfffffff0, RZ, 0xc0, !PT ;  /* 0xfffffff003047812 */ /* 0x000fe400078ec0ff */
[----:B------:R-:W-:Y:S01]  /*5d80*/  SHF.R.S32.HI R21, RZ, 0x4, R10 ;  /* 0x00000004ff157819 */ /* 0x000fe2000001140a */
[----:B------:R-:W-:Y:S01]  /*5d90*/  IMAD.IADD R27, R19, 0x1, -R0 ;  /* 0x00000001131b7824 */ /* 0x000fe200078e0a00 */
[----:B------:R-:W-:Y:S01]  /*5da0*/  CS2R R10, SRZ ;  /* 0x00000000000a7805 */ /* 0x000fe2000001ff00 */
        /* <DEDUP_REMOVED lines=8> */
[----:B------:R-:W-:-:S03]  /*5e30*/  SHF.R.S32.HI R33, RZ, 0x1f, R32 ;  /* 0x0000001fff217819 */ /* 0x000fc60000011420 */
        /* <DEDUP_REMOVED lines=12> */
.L_x_579:
[----:B-----5:R1:W-:Y:S02]  /*5f00*/  STS.128 [R27.X16+0x140], R8 ;  /* 0x000140081b007388 */ /* 0x0203e4000000cc00 */
.L_x_578:
[----:B------:R-:W-:Y:S05]  /*5f10*/  BSYNC B0 ;  /* 0x0000000000007941 */ /* 0x000fea0003800000 */
.L_x_577:
[----:B------:R-:W-:Y:S01]  /*5f20*/  BAR.SYNC.DEFER_BLOCKING 0x0 ;  /* 0x0000000000007b1d */ /* 0x000fe20000010000 */
[----:B------:R-:W-:Y:S01]  /*5f30*/  IMAD.MOV.U32 R15, RZ, RZ, RZ ;  /* 0x000000ffff0f7224 */ /* 0x000fe200078e00ff */
[----:B------:R-:W-:Y:S01]  /*5f40*/  CS2R R12, SRZ ;  /* 0x00000000000c7805 */ /* 0x000fe2000001ff00 */
[----:B0-----:R-:W-:Y:S01]  /*5f50*/  CS2R R6, SRZ ;  /* 0x0000000000067805 */ /* 0x001fe2000001ff00 */
[----:B------:R-:W-:Y:S01]  /*5f60*/  CS2R R4, SRZ ;  /* 0x0000000000047805 */ /* 0x000fe2000001ff00 */
[----:B------:R-:W-:Y:S01]  /*5f70*/  IMAD.MOV.U32 R0, RZ, RZ, RZ ;  /* 0x000000ffff007224 */ /* 0x000fe200078e00ff */
[----:B------:R-:W-:Y:S01]  /*5f80*/  BSSY B0, `(.L_x_580) ;  /* 0x0000186000007945 */ /* 0x000fe20003800000 */
[----:B------:R-:W-:Y:S05]  /*5f90*/  @P0 BRA `(.L_x_581) ;  /* 0x0000184000000947 */ /* 0x000fea0003800000 */
[----:B------:R-:W-:Y:S01]  /*5fa0*/  IMAD.IADD R34, R21, 0x1, R216 ;  /* 0x0000000115227824 */ /* 0x000fe200078e02d8 */
[----:B------:R-:W-:Y:S01]  /*5fb0*/  IMNMX R35, R25, c[0x0][0x1d4], PT ;  /* 0x0000750019237a17 */ /* 0x000fe20003800200 */
[----:B------:R-:W-:Y:S01]  /*5fc0*/  BSSY B1, `(.L_x_582) ;  /* 0x000009b000017945 */ /* 0x000fe20003800000 */
[----:B------:R-:W-:Y:S01]  /*5fd0*/  LEA R40, R21, UR6, 0x1 ;  /* 0x0000000615287c11 */ /* 0x000fe2000f8e08ff */
[----:B------:R-:W-:-:S05]  /*5fe0*/  IMAD R29, R34, 0x70, RZ ;  /* 0x00000070221d7824 */ /* 0x000fca00078e02ff */
[----:B------:R-:W-:Y:S02]  /*5ff0*/  SHF.R.S32.HI R30, RZ, 0x1f, R29 ;  /* 0x0000001fff1e7819 */ /* 0x000fe4000001141d */
[----:B------:R-:W-:-:S04]  /*6000*/  IADD3 R15, P3, R18, R29, RZ ;  /* 0x0000001d120f7210 */ /* 0x000fc80007f7e0ff */
[----:B------:R-:W-:Y:S01]  /*6010*/  LEA R22, P4, R15, c[0x0][0x1a0], 0x1 ;  /* 0x000068000f167a11 */ /* 0x000fe200078808ff */
[----:B------:R-:W-:Y:S01]  /*6020*/  IMAD.X R28, R20, 0x1, R30, P3 ;  /* 0x00000001141c7824 */ /* 0x000fe200018e061e */
[----:B------:R-:W-:-:S04]  /*6030*/  ISETP.GE.AND P3, PT, R34, R35, PT ;  /* 0x000000232200720c */ /* 0x000fc80003f66270 */
[----:B------:R-:W-:Y:S01]  /*6040*/  LEA.HI.X R23, R15, c[0x0][0x1a4], R28, 0x1, P4 ;  /* 0x000069000f177a11 */ /* 0x000fe200020f0c1c */
[----:B------:R-:W-:-:S08]  /*6050*/  IMAD.MOV.U32 R15, RZ, RZ, RZ ;  /* 0x000000ffff0f7224 */ /* 0x000fd000078e00ff */
        /* <DEDUP_REMOVED lines=14> */
[----:B------:R-:W-:Y:S01]  /*6140*/  IMAD.MOV.U32 R0, RZ, RZ, RZ ;  /* 0x000000ffff007224 */ /* 0x000fe200078e00ff */
[----:B------:R-:W-:Y:S01]  /*6150*/  CS2R R4, SRZ ;  /* 0x0000000000047805 */ /* 0x000fe2000001ff00 */
[----:B------:R-:W-:Y:S01]  /*6160*/  IMAD.MOV.U32 R15, RZ, RZ, RZ ;  /* 0x000000ffff0f7224 */ /* 0x000fe200078e00ff */
[----:B------:R-:W-:Y:S01]  /*6170*/  LOP3.LUT P3, RZ, R28, 0x10, RZ, 0xc0, !PT ;  /* 0x000000101cff7812 */ /* 0x000fe2000786c0ff */
[----:B------:R-:W-:-:S12]  /*6180*/  IMAD.WIDE R36, R36, R37, c[0x0][0x238] ;  /* 0x00008e0024247625 */ /* 0x000fd800078e0225 */
[----:B------:R-:W-:Y:S05]  /*6190*/  @P3 BRA `(.L_x_585) ;  /* 0x0000028000003947 */ /* 0x000fea0003800000 */
[----:B------:R-:W-:Y:S01]  /*61a0*/  IADD3 R29, P2, R32, R29, RZ ;  /* 0x0000001d201d7210 */ /* 0x000fe20007f5e0ff */
[----:B------:R-:W0:Y:S04]  /*61b0*/  LDS.U16 R0, [R40] ;  /* 0x0000000028007984 */ /* 0x000e280000000400 */
[----:B------:R-:W-:Y:S01]  /*61c0*/  IMAD.X R30, R33, 0x1, R30, P2 ;  /* 0x00000001211e7824 */ /* 0x000fe200010e061e */
[----:B------:R-:W-:-:S04]  /*61d0*/  LEA R4, P2, R29, c[0x0][0x1a0], 0x1 ;  /* 0x000068001d047a11 */ /* 0x000fc800078408ff */
[----:B------:R-:W-:-:S06]  /*61e0*/  LEA.HI.X R5, R29, c[0x0][0x1a4], R30, 0x1, P2 ;  /* 0x000069001d057a11 */ /* 0x000fcc00010f0c1e */
[----:B------:R-:W5:Y:S01]  /*61f0*/  LDG.E.128 R4, [R4.64] ;  /* 0x0000002404047981 */ /* 0x000f62000c1e1d00 */
[----:B------:R-:W-:Y:S02]  /*6200*/  ULDC UR5, c[0x0][0x1ec] ;  /* 0x00007b0000057ab9 */ /* 0x000fe40000000800 */
[----:B------:R-:W-:-:S06]  /*6210*/  UISETP.NE.AND UP0, UPT, URZ, UR5, UPT ;  /* 0x000000053f00728c */ /* 0x000fcc000bf05270 */
[----:B------:R-:W-:Y:S01]  /*6220*/  PLOP3.LUT P2, PT, PT, PT, UP0, 0x80, 0x0 ;  /* 0x000000000000781c */ /* 0x000fe20003f4f008 */
[----:B0-----:R-:W-:-:S12]  /*6230*/  HADD2.F32 R15, -RZ, R0.H0_H0 ;  /* 0x20000000ff0f7230 */ /* 0x001fd80000004100 */
[----:B------:R-:W-:Y:S05]  /*6240*/  @P2 BRA `(.L_x_586) ;  /* 0x000000c000002947 */ /* 0x000fea0003800000 */
[----:B------:R-:W-:Y:S01]  /*6250*/  ISETP.NE.AND P5, PT, R26, RZ, PT ;  /* 0x000000ff1a00720c */ /* 0x000fe20003fa5270 */
[----:B------:R-:W0:-:S12]  /*6260*/  LDS.128 R44, [R27.X16+0x140] ;  /* 0x000140001b2c7984 */ /* 0x000e18000000cc00 */
[----:B------:R-:W2:Y:S01]  /*6270*/  @P5 LDG.E.128 R48, [R36.64] ;  /* 0x0000002424305981 */ /* 0x000ea2000c1e1d00 */
[----:B0----5:R-:W-:Y:S01]  /*6280*/  HFMA2.MMA R4, R4, 1, 1, R44 ;  /* 0x3c003c0004047835 */ /* 0x021fe2000000002c */
        /* <DEDUP_REMOVED lines=8> */
.L_x_586:
[--C-:B-----5:R-:W-:Y:S01]  /*6310*/  HADD2.F32 R0, -RZ, R4.reuse.H0_H0 ;  /* 0x20000004ff007230 */ /* 0x120fe20000004100 */
[----:B------:R-:W-:Y:S01]  /*6320*/  IADD3 R41, R34, 0x10, RZ ;  /* 0x0000001022297810 */ /* 0x000fe20007ffe0ff */
[----:B0-----:R-:W-:Y:S02]  /*6330*/  HADD2.F32 R4, -RZ, R4.H1_H1 ;  /* 0x30000004ff047230 */ /* 0x001fe40000004100 */
[--C-:B------:R-:W-:Y:S01]  /*6340*/  HADD2.F32 R12, -RZ, R5.reuse.H0_H0 ;  /* 0x20000005ff0c7230 */ /* 0x100fe20000004100 */
[C---:B------:R-:W-:Y:S01]  /*6350*/  FFMA.FTZ R0, R15.reuse, R0, RZ ;  /* 0x000000000f007223 */ /* 0x040fe200000100ff */
[----:B------:R-:W-:Y:S01]  /*6360*/  HADD2.F32 R30, -RZ, R5.H1_H1 ;  /* 0x30000005ff1e7230 */ /* 0x000fe20000004100 */
[C---:B------:R-:W-:Y:S01]  /*6370*/  FFMA.FTZ R5, R15.reuse, R4, RZ ;  /* 0x000000040f057223 */ /* 0x040fe200000100ff */
[--C-:B------:R-:W-:Y:S01]  /*6380*/  HADD2.F32 R38, -RZ, R6.reuse.H0_H0 ;  /* 0x20000006ff267230 */ /* 0x100fe20000004100 */
[----:B------:R-:W-:Y:S01]  /*6390*/  FFMA.FTZ R4, R15, R12, RZ ;  /* 0x0000000c0f047223 */ /* 0x000fe200000100ff */
[----:B------:R-:W-:-:S02]  /*63a0*/  HADD2.F32 R42, -RZ, R6.H1_H1 ;  /* 0x30000006ff2a7230 */ /* 0x000fc40000004100 */
[--C-:B------:R-:W-:Y:S01]  /*63b0*/  HADD2.F32 R44, -RZ, R7.reuse.H0_H0 ;  /* 0x20000007ff2c7230 */ /* 0x100fe20000004100 */
[C---:B------:R-:W-:Y:S01]  /*63c0*/  FFMA.FTZ R6, R15.reuse, R38, RZ ;  /* 0x000000260f067223 */ /* 0x040fe200000100ff */
[----:B------:R-:W-:Y:S01]  /*63d0*/  HADD2.F32 R46, -RZ, R7.H1_H1 ;  /* 0x30000007ff2e7230 */ /* 0x000fe20000004100 */
[C---:B------:R-:W-:Y:S02]  /*63e0*/  FFMA.FTZ R7, R15.reuse, R30, RZ ;  /* 0x0000001e0f077223 */ /* 0x040fe400000100ff */
[C---:B------:R-:W-:Y:S02]  /*63f0*/  FFMA.FTZ R13, R15.reuse, R42, RZ ;  /* 0x0000002a0f0d7223 */ /* 0x040fe400000100ff */
[C---:B------:R-:W-:Y:S02]  /*6400*/  FFMA.FTZ R12, R15.reuse, R44, RZ ;  /* 0x0000002c0f0c7223 */ /* 0x040fe400000100ff */
[----:B------:R-:W-:Y:S02]  /*6410*/  FFMA.FTZ R15, R15, R46, RZ ;  /* 0x0000002e0f0f7223 */ /* 0x000fe400000100ff */
.L_x_585:
[----:B------:R-:W-:Y:S05]  /*6420*/  BSYNC B2 ;  /* 0x0000000000027941 */ /* 0x000fea0003800000 */
.L_x_584:
[----:B------:R-:W-:-:S13]  /*6430*/  LOP3.LUT P3, RZ, R28, 0xfffffff0, RZ, 0xc0, !PT ;  /* 0xfffffff01cff7812 */ /* 0x000fda000786c0ff */
[----:B------:R-:W-:Y:S05]  /*6440*/  @!P3 BRA `(.L_x_583) ;  /* 0x000005200000b947 */ /* 0x000fea0003800000 */
[----:B------:R-:W-:Y:S02]  /*6450*/  ULDC UR5, c[0x0][0x1ec] ;  /* 0x00007b0000057ab9 */ /* 0x000fe40000000800 */
[----:B------:R-:W-:-:S06]  /*6460*/  UISETP.NE.AND UP0, UPT, URZ, UR5, UPT ;  /* 0x000000053f00728c */ /* 0x000fcc000bf05270 */
[----:B------:R-:W-:Y:S02]  /*6470*/  PLOP3.LUT P2, PT, PT, PT, UP0, 0x80, 0x0 ;  /* 0x000000000000781c */ /* 0x000fe40003f4f008 */
.L_x_589:
[----:B------:R-:W-:Y:S01]  /*6480*/  IMAD R29, R41, 0x70, RZ ;  /* 0x00000070291d7824 */ /* 0x000fe200078e02ff */
[----:B------:R-:W-:-:S04]  /*6490*/  ISETP.NE.AND P5, PT, R26, RZ, PT ;  /* 0x000000ff1a00720c */ /* 0x000fc80003fa5270 */
[----:B------:R-:W-:Y:S02]  /*64a0*/  SHF.R.S32.HI R28, RZ, 0x1f, R29 ;  /* 0x0000001fff1c7819 */ /* 0x000fe4000001141d */
[-C--:B------:R-:W-:Y:S02]  /*64b0*/  IADD3 R39, P3, R32, R29.reuse, RZ ;  /* 0x0000001d20277210 */ /* 0x080fe40007f7e0ff */
[----:B------:R-:W-:-:S03]  /*64c0*/  IADD3 R30, P4, R18, R29, RZ ;  /* 0x0000001d121e7210 */ /* 0x000fc60007f9e0ff */
[--C-:B------:R-:W-:Y:S02]  /*64d0*/  IMAD.X R42, R33, 0x1, R28.reuse, P3 ;  /* 0x00000001212a7824 */ /* 0x100fe400018e061c */
[----:B------:R-:W-:Y:S01]  /*64e0*/  IMAD.X R31, R20, 0x1, R28, P4 ;  /* 0x00000001141f7824 */ /* 0x000fe200020e061c */
[C---:B------:R-:W-:Y:S02]  /*64f0*/  LEA R28, P3, R39.reuse, c[0x0][0x1a0], 0x1 ;  /* 0x00006800271c7a11 */ /* 0x040fe400078608ff */
[C---:B------:R-:W-:Y:S02]  /*6500*/  LEA R38, P4, R30.reuse, c[0x0][0x1a0], 0x1 ;  /* 0x000068001e267a11 */ /* 0x040fe400078808ff */
[----:B------:R-:W-:Y:S02]  /*6510*/  LEA.HI.X R29, R39, c[0x0][0x1a4], R42, 0x1, P3 ;  /* 0x00006900271d7a11 */ /* 0x000fe400018f0c2a */
[----:B------:R-:W-:-:S03]  /*6520*/  LEA.HI.X R39, R30, c[0x0][0x1a4], R31, 0x1, P4 ;  /* 0x000069001e277a11 */ /* 0x000fc600020f0c1f */
[----:B------:R0:W5:Y:S01]  /*6530*/  LDG.E.128 R44, [R28.64] ;  /* 0x000000241c2c7981 */ /* 0x000162000c1e1d00 */
[----:B------:R-:W-:Y:S05]  /*6540*/  @P2 BRA `(.L_x_587) ;  /* 0x000000b000002947 */ /* 0x000fea0003800000 */
[----:B------:R-:W2:Y:S04]  /*6550*/  @P5 LDG.E.128 R52, [R36.64] ;  /* 0x0000002424345981 */ /* 0x000ea8000c1e1d00 */
[----:B------:R-:W3:Y:S02]  /*6560*/  LDS.128 R48, [R27.X16+0x140] ;  /* 0x000140001b307984 */ /* 0x000ee4000000cc00 */
[----:B---3-5:R-:W-:Y:S01]  /*6570*/  HFMA2.MMA R44, R44, 1, 1, R48 ;  /* 0x3c003c002c2c7835 */ /* 0x028fe20000000030 */
        /* <DEDUP_REMOVED lines=8> */
.L_x_587:
[----:B0-----:R-:W5:Y:S01]  /*6600*/  LDG.E.128 R28, [R28.64+0xe00] ;  /* 0x000e00241c1c7981 */ /* 0x001f62000c1e1d00 */
[----:B------:R-:W-:Y:S01]  /*6610*/  IMAD.IADD R42, R41, 0x1, -R216 ;  /* 0x00000001292a7824 */ /* 0x000fe200078e0ad8 */
[--C-:B-----5:R-:W-:Y:S02]  /*6620*/  HADD2.F32 R49, -RZ, R45.reuse.H0_H0 ;  /* 0x2000002dff317230 */ /* 0x120fe40000004100 */
[----:B------:R-:W-:Y:S02]  /*6630*/  HADD2.F32 R50, -RZ, R45.H1_H1 ;  /* 0x3000002dff327230 */ /* 0x000fe40000004100 */
[----:B------:R-:W-:Y:S01]  /*6640*/  LEA R53, R42, UR4, 0x1 ;  /* 0x000000042a357c11 */ /* 0x000fe2000f8e08ff */
[----:B------:R-:W-:Y:S02]  /*6650*/  HADD2.F32 R48, -RZ, R44.H0_H0 ;  /* 0x2000002cff307230 */ /* 0x000fe40000004100 */
[----:B--2---:R-:W-:Y:S02]  /*6660*/  HADD2.F32 R45, -RZ, R46.H0_H0 ;  /* 0x2000002eff2d7230 */ /* 0x004fe40000004100 */
[----:B------:R-:W0:Y:S01]  /*6670*/  LDS.U16 R43, [R53+0x240] ;  /* 0x00024000352b7984 */ /* 0x000e220000000400 */
[----:B------:R-:W-:-:S02]  /*6680*/  HADD2.F32 R44, -RZ, R44.H1_H1 ;  /* 0x3000002cff2c7230 */ /* 0x000fc40000004100 */
[----:B------:R-:W-:Y:S02]  /*6690*/  HADD2.F32 R46, -RZ, R46.H1_H1 ;  /* 0x3000002eff2e7230 */ /* 0x000fe40000004100 */
[--C-:B------:R-:W-:Y:S02]  /*66a0*/  HADD2.F32 R51, -RZ, R47.reuse.H0_H0 ;  /* 0x2000002fff337230 */ /* 0x100fe40000004100 */
[----:B------:R-:W-:Y:S02]  /*66b0*/  HADD2.F32 R52, -RZ, R47.H1_H1 ;  /* 0x3000002fff347230 */ /* 0x000fe40000004100 */
[----:B0-----:R-:W-:-:S05]  /*66c0*/  HADD2.F32 R43, -RZ, R43.H0_H0 ;  /* 0x2000002bff2b7230 */ /* 0x001fca0000004100 */
[C---:B------:R-:W-:Y:S01]  /*66d0*/  FFMA.FTZ R48, R43.reuse, R48, R0 ;  /* 0x000000302b307223 */ /* 0x040fe20000010000 */
[----:B------:R-:W-:Y:S01]  /*66e0*/  LEA R0, R42, UR6, 0x1 ;  /* 0x000000062a007c11 */ /* 0x000fe2000f8e08ff */
[C---:B------:R-:W-:Y:S02]  /*66f0*/  FFMA.FTZ R47, R43.reuse, R44, R5 ;  /* 0x0000002c2b2f7223 */ /* 0x040fe40000010005 */
[C---:B------:R-:W-:Y:S02]  /*6700*/  FFMA.FTZ R49, R43.reuse, R49, R4 ;  /* 0x000000312b317223 */ /* 0x040fe40000010004 */
[C---:B------:R-:W-:Y:S02]  /*6710*/  FFMA.FTZ R50, R43.reuse, R50, R7 ;  /* 0x000000322b327223 */ /* 0x040fe40000010007 */
[C---:B------:R-:W-:Y:S02]  /*6720*/  FFMA.FTZ R45, R43.reuse, R45, R6 ;  /* 0x0000002d2b2d7223 */ /* 0x040fe40000010006 */
[----:B------:R-:W-:-:S02]  /*6730*/  FFMA.FTZ R13, R43, R46, R13 ;  /* 0x0000002e2b0d7223 */ /* 0x000fc4000001000d */
[C---:B------:R-:W-:Y:S02]  /*6740*/  FFMA.FTZ R51, R43.reuse, R51, R12 ;  /* 0x000000332b337223 */ /* 0x040fe4000001000c */
[----:B------:R-:W-:Y:S01]  /*6750*/  FFMA.FTZ R52, R43, R52, R15 ;  /* 0x000000342b347223 */ /* 0x000fe2000001000f */
[----:B------:R-:W-:Y:S05]  /*6760*/  @P2 BRA `(.L_x_588) ;  /* 0x000000b000002947 */ /* 0x000fea0003800000 */
[----:B------:R-:W2:Y:S04]  /*6770*/  @P5 LDG.E.128 R4, [R36.64] ;  /* 0x0000002424045981 */ /* 0x000ea8000c1e1d00 */
[----:B------:R-:W0:Y:S02]  /*6780*/  LDS.128 R56, [R27.X16+0x140] ;  /* 0x000140001b387984 */ /* 0x000e24000000cc00 */
[----:B0-----:R-:W-:Y:S01]  /*6790*/  HFMA2.MMA R28, R28, 1, 1, R56 ;  /* 0x3c003c001c1c7835 */ /* 0x001fe20000000038 */
        /* <DEDUP_REMOVED lines=8> */
.L_x_588:
[----:B------:R-:W2:Y:S01]  /*6820*/  LDS.U16 R0, [R0+0x20] ;  /* 0x0000200000007984 */ /* 0x000ea20000000400 */
[----:B------:R-:W-:Y:S01]  /*6830*/  IADD3 R41, R41, 0x20, RZ ;  /* 0x0000002029297810 */ /* 0x000fe20007ffe0ff */
[----:B------:R-:W-:Y:S02]  /*6840*/  HADD2.F32 R4, -RZ, R28.H0_H0 ;  /* 0x2000001cff047230 */ /* 0x000fe40000004100 */
[--C-:B------:R-:W-:Y:S01]  /*6850*/  HADD2.F32 R6, -RZ, R29.reuse.H0_H0 ;  /* 0x2000001dff067230 */ /* 0x100fe20000004100 */
[----:B------:R-:W-:Y:S01]  /*6860*/  ISETP.GE.AND P3, PT, R41, R35, PT ;  /* 0x000000232900720c */ /* 0x000fe20003f66270 */
[----:B------:R-:W-:Y:S02]  /*6870*/  HADD2.F32 R12, -RZ, R29.H1_H1 ;  /* 0x3000001dff0c7230 */ /* 0x000fe40000004100 */
[----:B0-----:R-:W-:Y:S02]  /*6880*/  HADD2.F32 R38, -RZ, R30.H0_H0 ;  /* 0x2000001eff267230 */ /* 0x001fe40000004100 */
[----:B------:R-:W-:-:S02]  /*6890*/  HADD2.F32 R28, -RZ, R28.H1_H1 ;  /* 0x3000001cff1c7230 */ /* 0x000fc40000004100 */
        /* <DEDUP_REMOVED lines=13> */
.L_x_583:
[----:B------:R-:W-:Y:S05]  /*6970*/  BSYNC B1 ;  /* 0x0000000000017941 */ /* 0x000fea0003800000 */
.L_x_582:
[----:B------:R-:W-:-:S13]  /*6980*/  ISETP.GE.AND P3, PT, R34, R25, PT ;  /* 0x000000192200720c */ /* 0x000fda0003f66270 */
[----:B------:R-:W-:Y:S05]  /*6990*/  @P3 BRA `(.L_x_581) ;  /* 0x00000e4000003947 */ /* 0x000fea0003800000 */
[----:B------:R-:W-:Y:S01]  /*69a0*/  IADD3 R29, -R21, -0x2, R16 ;  /* 0xfffffffe151d7810 */ /* 0x000fe20007ffe110 */
[----:B------:R-:W-:Y:S01]  /*69b0*/  IMAD R28, R17, c[0x0][0x1d8], R14 ;  /* 0x00007600111c7a24 */ /* 0x000fe200078e020e */
[----:B------:R-:W-:Y:S03]  /*69c0*/  BSSY B1, `(.L_x_590) ;  /* 0x000004a000017945 */ /* 0x000fe60003800000 */
[----:B------:R-:W-:Y:S02]  /*69d0*/  IMAD.IADD R35, R29, 0x1, -R216 ;  /* 0x000000011d237824 */ /* 0x000fe400078e0ad8 */
[----:B------:R-:W-:Y:S02]  /*69e0*/  IMAD.MOV.U32 R29, RZ, RZ, 0x2 ;  /* 0x00000002ff1d7424 */ /* 0x000fe400078e00ff */
[----:B------:R-:W-:Y:S01]  /*69f0*/  IMAD R28, R28, 0x70, R3 ;  /* 0x000000701c1c7824 */ /* 0x000fe200078e0203 */
[----:B------:R-:W-:-:S03]  /*6a00*/  LOP3.LUT P3, RZ, R35, 0x10, RZ, 0xc0, !PT ;  /* 0x0000001023ff7812 */ /* 0x000fc6000786c0ff */
[----:B------:R-:W-:-:S10]  /*6a10*/  IMAD.WIDE R28, R28, R29, c[0x0][0x238] ;  /* 0x00008e001c1c7625 */ /* 0x000fd400078e021d */
[----:B------:R-:W-:Y:S05]  /*6a20*/  @P3 BRA `(.L_x_591) ;  /* 0x0000043000003947 */ /* 0x000fea0003800000 */
[----:B------:R-:W-:Y:S01]  /*6a30*/  ISETP.GE.AND P3, PT, R34, c[0x0][0x1d4], PT ;  /* 0x0000750022007a0c */ /* 0x000fe20003f66270 */
[----:B------:R-:W-:-:S12]  /*6a40*/  BSSY B2, `(.L_x_592) ;  /* 0x0000040000027945 */ /* 0x000fd80003800000 */
[----:B------:R-:W-:Y:S05]  /*6a50*/  @!P3 BRA `(.L_x_593) ;  /* 0x000003e00000b947 */ /* 0x000fea0003800000 */
[----:B------:R-:W-:Y:S01]  /*6a60*/  IABS R37, c[0x0][0x1d4] ;  /* 0x0000750000257a13 */ /* 0x000fe20000000000 */
[----:B------:R-:W0:Y:S01]  /*6a70*/  LDS.U16 R40, [R40] ;  /* 0x0000000028287984 */ /* 0x000e220000000400 */
        /* <DEDUP_REMOVED lines=20> */
[----:B------:R-:W-:-:S05]  /*6bc0*/  @!P4 LOP3.LUT R30, RZ, c[0x0][0x1d4], RZ, 0x33, !PT ;  /* 0x00007500ff1eca12 */ /* 0x000fca00078e33ff */
[----:B------:R-:W-:-:S05]  /*6bd0*/  IMAD R30, R30, 0x70, RZ ;  /* 0x000000701e1e7824 */ /* 0x000fca00078e02ff */
[----:B------:R-:W-:-:S04]  /*6be0*/  IADD3 R31, P2, R32, R30, RZ ;  /* 0x0000001e201f7210 */ /* 0x000fc80007f5e0ff */
[----:B------:R-:W-:Y:S02]  /*6bf0*/  LEA.HI.X.SX32 R36, R30, R33, 0x1, P2 ;  /* 0x000000211e247211 */ /* 0x000fe400010f0eff */
[----:B------:R-:W-:-:S04]  /*6c00*/  LEA R30, P2, R31, c[0x0][0x1a0], 0x1 ;  /* 0x000068001f1e7a11 */ /* 0x000fc800078408ff */
[----:B------:R-:W-:-:S05]  /*6c10*/  LEA.HI.X R31, R31, c[0x0][0x1a4], R36, 0x1, P2 ;  /* 0x000069001f1f7a11 */ /* 0x000fca00010f0c24 */
[----:B------:R2:W5:Y:S01]  /*6c20*/  LDG.E.128 R36, [R30.64] ;  /* 0x000000241e247981 */ /* 0x000562000c1e1d00 */
[----:B------:R-:W-:Y:S01]  /*6c30*/  ULDC UR5, c[0x0][0x1ec] ;  /* 0x00007b0000057ab9 */ /* 0x000fe20000000800 */
[----:B0-----:R-:W-:Y:S01]  /*6c40*/  HADD2.F32 R44, -RZ, R40.H0_H0 ;  /* 0x20000028ff2c7230 */ /* 0x001fe20000004100 */
[----:B------:R-:W-:-:S06]  /*6c50*/  UISETP.NE.AND UP0, UPT, URZ, UR5, UPT ;  /* 0x000000053f00728c */ /* 0x000fcc000bf05270 */
[----:B------:R-:W-:-:S13]  /*6c60*/  PLOP3.LUT P2, PT, PT, PT, UP0, 0x80, 0x0 ;  /* 0x000000000000781c */ /* 0x000fda0003f4f008 */
[----:B------:R-:W-:Y:S05]  /*6c70*/  @P2 BRA `(.L_x_594) ;  /* 0x000000c000002947 */ /* 0x000fea0003800000 */
[----:B--2---:R-:W-:Y:S01]  /*6c80*/  ISETP.NE.AND P5, PT, R26, RZ, PT ;  /* 0x000000ff1a00720c */ /* 0x004fe20003fa5270 */
        /* <DEDUP_REMOVED lines=11> */
.L_x_594:
[----:B0-2--5:R-:W-:Y:S02]  /*6d40*/  HADD2.F32 R23, -RZ, R36.H0_H0 ;  /* 0x20000024ff177230 */ /* 0x025fe40000004100 */
        /* <DEDUP_REMOVED lines=15> */
.L_x_593:
[----:B------:R-:W-:Y:S05]  /*6e40*/  BSYNC B2 ;  /* 0x0000000000027941 */ /* 0x000fea0003800000 */
.L_x_592:
[----:B------:R-:W-:Y:S02]  /*6e50*/  IADD3 R34, R34, 0x10, RZ ;  /* 0x0000001022227810 */ /* 0x000fe40007ffe0ff */
.L_x_591:
[----:B------:R-:W-:Y:S05]  /*6e60*/  BSYNC B1 ;  /* 0x0000000000017941 */ /* 0x000fea0003800000 */
.L_x_590:
[----:B------:R-:W-:-:S13]  /*6e70*/  LOP3.LUT P3, RZ, R35, 0xfffffff0, RZ, 0xc0, !PT ;  /* 0xfffffff023ff7812 */ /* 0x000fda000786c0ff */
[----:B------:R-:W-:Y:S05]  /*6e80*/  @!P3 BRA `(.L_x_581) ;  /* 0x000009500000b947 */ /* 0x000fea0003800000 */
[----:B------:R-:W-:Y:S01]  /*6e90*/  LEA R23, R34, UR4, 0x1 ;  /* 0x0000000422177c11 */ /* 0x000fe2000f8e08ff */
[----:B------:R-:W-:Y:S02]  /*6ea0*/  IMAD.MOV.U32 R35, RZ, RZ, 0x70 ;  /* 0x00000070ff237424 */ /* 0x000fe400078e00ff */
[----:B------:R-:W-:Y:S02]  /*6eb0*/  IMAD.MOV.U32 R36, RZ, RZ, RZ ;  /* 0x000000ffff247224 */ /* 0x000fe400078e00ff */
[----:B------:R-:W-:Y:S02]  /*6ec0*/  IMAD R53, R216, -0x2, R23 ;  /* 0xfffffffed8357824 */ /* 0x000fe400078e0217 */
[----:B------:R-:W-:-:S05]  /*6ed0*/  IMAD R35, R34, R35, 0x700 ;  /* 0x0000070022237424 */ /* 0x000fca00078e0223 */
.L_x_601:
        /* <DEDUP_REMOVED lines=11> */
[----:B------:R-:W0:Y:S01]  /*6f90*/  I2F.RP R38, R37 ;  /* 0x0000002500267306 */ /* 0x000e220000209400 */
[----:B------:R-:W-:Y:S02]  /*6fa0*/  ISETP.GE.AND P3, PT, R34, RZ, PT ;  /* 0x000000ff2200720c */ /* 0x000fe40003f66270 */
[----:B------:R-:W-:-:S05]  /*6fb0*/  ISETP.NE.AND P4, PT, RZ, c[0x0][0x1d4], PT ;  /* 0x00007500ff007a0c */ /* 0x000fca0003f85270 */
[----:B0-----:R-:W0:Y:S02]  /*6fc0*/  MUFU.RCP R38, R38 ;  /* 0x0000002600267308 */ /* 0x001e240000001000 */
[----:B0-----:R-:W-:-:S06]  /*6fd0*/  IADD3 R39, R38, 0xffffffe, RZ ;  /* 0x0ffffffe26277810 */ /* 0x001fcc0007ffe0ff */
[----:B------:R-:W0:Y:S02]  /*6fe0*/  F2I.FTZ.U32.TRUNC.NTZ R23, R39 ;  /* 0x0000002700177305 */ /* 0x000e24000021f000 */
[----:B0-----:R-:W-:-:S04]  /*6ff0*/  IMAD.MOV R22, RZ, RZ, -R23 ;  /* 0x000000ffff167224 */ /* 0x001fc800078e0a17 */
        /* <DEDUP_REMOVED lines=11> */
[----:B------:R-:W0:Y:S02]  /*70b0*/  LDS.U16 R37, [R52+0x240] ;  /* 0x0002400034257984 */ /* 0x000e240000000400 */
        /* <DEDUP_REMOVED lines=8> */
[----:B------:R-:W-:Y:S02]  /*7140*/  ULDC UR5, c[0x0][0x1ec] ;  /* 0x00007b0000057ab9 */ /* 0x000fe40000000800 */
[----:B------:R-:W-:-:S06]  /*7150*/  UISETP.NE.AND UP0, UPT, URZ, UR5, UPT ;  /* 0x000000053f00728c */ /* 0x000fcc000bf05270 */
[----:B------:R-:W-:Y:S01]  /*7160*/  PLOP3.LUT P2, PT, PT, PT, UP0, 0x80, 0x0 ;  /* 0x000000000000781c */ /* 0x000fe20003f4f008 */
[----:B0-----:R-:W-:-:S12]  /*7170*/  HADD2.F32 R37, -RZ, R37.H0_H0 ;  /* 0x20000025ff257230 */ /* 0x001fd80000004100 */
        /* <DEDUP_REMOVED lines=13> */
.L_x_597:
[----:B--2--5:R-:W-:Y:S02]  /*7250*/  HADD2.F32 R22, -RZ, R40.H0_H0 ;  /* 0x20000028ff167230 */ /* 0x024fe40000004100 */
[--C-:B------:R-:W-:Y:S02]  /*7260*/  HADD2.F32 R23, -RZ, R41.reuse.H0_H0 ;  /* 0x20000029ff177230 */ /* 0x100fe40000004100 */
[----:B------:R-:W-:Y:S01]  /*7270*/  HADD2.F32 R38, -RZ, R41.H1_H1 ;  /* 0x30000029ff267230 */ /* 0x000fe20000004100 */
[C---:B------:R-:W-:Y:S01]  /*7280*/  FFMA.FTZ R0, R37.reuse, R22, R0 ;  /* 0x0000001625007223 */ /* 0x040fe20000010000 */
[----:B------:R-:W-:Y:S01]  /*7290*/  HADD2.F32 R39, -RZ, R42.H0_H0 ;  /* 0x2000002aff277230 */ /* 0x000fe20000004100 */
[C---:B------:R-:W-:Y:S01]  /*72a0*/  FFMA.FTZ R4, R37.reuse, R23, R4 ;  /* 0x0000001725047223 */ /* 0x040fe20000010004 */
[----:B0-----:R-:W-:Y:S01]  /*72b0*/  HADD2.F32 R40, -RZ, R40.H1_H1 ;  /* 0x30000028ff287230 */ /* 0x001fe20000004100 */
        /* <DEDUP_REMOVED lines=9> */
.L_x_596:
[----:B------:R-:W-:Y:S05]  /*7350*/  BSYNC B1 ;  /* 0x0000000000017941 */ /* 0x000fea0003800000 */
.L_x_595:
[----:B------:R-:W-:Y:S01]  /*7360*/  IADD3 R42, R34, 0x10, RZ ;  /* 0x00000010222a7810 */ /* 0x000fe20007ffe0ff */
[----:B------:R-:W-:Y:S03]  /*7370*/  BSSY B1, `(.L_x_598) ;  /* 0x0000041000017945 */ /* 0x000fe60003800000 */
[----:B------:R-:W-:-:S13]  /*7380*/  ISETP.GE.AND P3, PT, R42, c[0x0][0x1d4], PT ;  /* 0x000075002a007a0c */ /* 0x000fda0003f66270 */
        /* <DEDUP_REMOVED lines=47> */
.L_x_600:
[----:B--2--5:R-:W-:Y:S02]  /*7680*/  HADD2.F32 R22, -RZ, R40.H0_H0 ;  /* 0x20000028ff167230 */ /* 0x024fe40000004100 */
[----:B0-----:R-:W-:Y:S02]  /*7690*/  HADD2.F32 R31, -RZ, R42.H0_H0 ;  /* 0x2000002aff1f7230 */ /* 0x001fe40000004100 */
        /* <DEDUP_REMOVED lines=14> */
.L_x_599:
[----:B------:R-:W-:Y:S05]  /*7780*/  BSYNC B1 ;  /* 0x0000000000017941 */ /* 0x000fea0003800000 */
.L_x_598:
[----:B------:R-:W-:Y:S02]  /*7790*/  IADD3 R34, R34, 0x20, RZ ;  /* 0x0000002022227810 */ /* 0x000fe40007ffe0ff */
[----:B------:R-:W-:Y:S02]  /*77a0*/  IADD3 R36, R36, 0x40, RZ ;  /* 0x0000004024247810 */ /* 0x000fe40007ffe0ff */
[----:B------:R-:W-:Y:S02]  /*77b0*/  ISETP.GE.AND P3, PT, R34, R25, PT ;  /* 0x000000192200720c */ /* 0x000fe40003f66270 */
[----:B------:R-:W-:-:S11]  /*77c0*/  IADD3 R35, R35, 0xe00, RZ ;  /* 0x00000e0023237810 */ /* 0x000fd60007ffe0ff */
[----:B------:R-:W-:Y:S05]  /*77d0*/  @!P3 BRA `(.L_x_601) ;  /* 0xfffff7000000b947 */ /* 0x000fea000383ffff */
.L_x_581:
[----:B------:R-:W-:Y:S05]  /*77e0*/  BSYNC B0 ;  /* 0x0000000000007941 */ /* 0x000fea0003800000 */
.L_x_580:
        /* <DEDUP_REMOVED lines=8> */
[----:B------:R-:W-:-:S05]  /*7870*/  LEA.HI.X R23, R16, c[0x0][0x1a4], R23, 0x1, P1 ;  /* 0x0000690010177a11 */ /* 0x000fca00008f0c17 */
[----:B------:R0:W5:Y:S01]  /*7880*/  LDG.E.128 R28, [R22.64] ;  /* 0x00000024161c7981 */ /* 0x000162000c1e1d00 */
[----:B------:R-:W-:Y:S01]  /*7890*/  IMAD.IADD R16, R25, 0x1, -R216 ;  /* 0x0000000119107824 */ /* 0x000fe200078e0ad8 */
[----:B------:R-:W-:Y:S04]  /*78a0*/  BSSY B1, `(.L_x_604) ;  /* 0x0000019000017945 */ /* 0x000fe80003800000 */
[----:B------:R-:W-:-:S06]  /*78b0*/  LEA R16, R16, UR4, 0x1 ;  /* 0x0000000410107c11 */ /* 0x000fcc000f8e08ff */
[----:B------:R-:W2:Y:S02]  /*78c0*/  LDS.U16 R16, [R16+0x240] ;  /* 0x0002400010107984 */ /* 0x000ea40000000400 */
[----:B--2---:R-:W-:Y:S01]  /*78d0*/  HADD2.F32 R25, -RZ, R16.H0_H0 ;  /* 0x20000010ff197230 */ /* 0x004fe20000004100 */
[----:B------:R-:W-:Y:S05]  /*78e0*/  @P2 BRA `(.L_x_605) ;  /* 0x0000014000002947 */ /* 0x000fea0003800000 */
[----:B0-----:R-:W-:-:S13]  /*78f0*/  ISETP.NE.AND P3, PT, R26, RZ, PT ;  /* 0x000000ff1a00720c */ /* 0x001fda0003f65270 */
        /* <DEDUP_REMOVED lines=12> */
[----:B-1----:R-:W-:-:S04]  /*79c0*/  LEA R8, P1, R18, c[0x0][0x1a0], 0x1 ;  /* 0x0000680012087a11 */ /* 0x002fc800078208ff */
[----:B------:R-:W-:Y:S01]  /*79d0*/  LEA.HI.X R9, R18, c[0x0][0x1a4], R23, 0x1, P1 ;  /* 0x0000690012097a11 */ /* 0x000fe200008f0c17 */
[----:B--2---:R-:W-:Y:S01]  /*79e0*/  @P3 HFMA2.MMA R29, R29, R33, -RZ ;  /* 0x000000211d1d3235 */ /* 0x004fe200001000ff */
[----:B------:R-:W-:Y:S01]  /*79f0*/  @P3 HMUL2 R28, R28, R32 ;  /* 0x000000201c1c3232 */ /* 0x000fe20000000000 */
[----:B------:R-:W-:Y:S01]  /*7a00*/  @P3 HFMA2.MMA R31, R31, R35, -RZ ;  /* 0x000000231f1f3235 */ /* 0x000fe200001000ff */
[----:B------:R-:W-:-:S06]  /*7a10*/  @P3 HMUL2 R30, R30, R34 ;  /* 0x000000221e1e3232 */ /* 0x000fcc0000000000 */
[----:B------:R0:W-:Y:S04]  /*7a20*/  STG.E.128 [R8.64], R28 ;  /* 0x0000001c08007986 */ /* 0x0001e8000c101d24 */
.L_x_605:
[----:B0-----:R-:W-:Y:S05]  /*7a30*/  BSYNC B1 ;  /* 0x0000000000017941 */ /* 0x001fea0003800000 */
.L_x_604:
[----:B-1---5:R-:W-:Y:S02]  /*7a40*/  HADD2.F32 R8, -RZ, R28.H0_H0 ;  /* 0x2000001cff087230 */ /* 0x022fe40000004100 */
        /* <DEDUP_REMOVED lines=15> */
.L_x_603:
[----:B------:R-:W-:Y:S05]  /*7b40*/  BSYNC B0 ;  /* 0x0000000000007941 */ /* 0x000fea0003800000 */
.L_x_602:
[----:B------:R-:W-:Y:S06]  /*7b50*/  BAR.SYNC.DEFER_BLOCKING 0x0 ;  /* 0x0000000000007b1d */ /* 0x000fec0000010000 */
[----:B------:R-:W-:Y:S05]  /*7b60*/  @P0 BRA `(.L_x_606) ;  /* 0x0000087000000947 */ /* 0x000fea0003800000 */
[----:B-1----:R-:W-:Y:S01]  /*7b70*/  LOP3.LUT R8, R19, 0xffffff80, RZ, 0xc0, !PT ;  /* 0xffffff8013087812 */ /* 0x002fe200078ec0ff */
[----:B------:R-:W-:Y:S01]  /*7b80*/  IMAD R21, R21, 0x70, R3 ;  /* 0x0000007015157824 */ /* 0x000fe200078e0203 */
[----:B------:R-:W-:-:S02]  /*7b90*/  ISETP.GT.AND P1, PT, R19, 0x3f, PT ;  /* 0x0000003f1300780c */ /* 0x000fc40003f24270 */
[----:B------:R-:W-:Y:S02]  /*7ba0*/  ISETP.NE.AND P6, PT, R8, 0x80, PT ;  /* 0x000000800800780c */ /* 0x000fe40003fc5270 */
[C---:B------:R-:W-:Y:S02]  /*7bb0*/  LOP3.LUT R8, R19.reuse, 0xfffffff0, RZ, 0xc0, !PT ;  /* 0xfffffff013087812 */ /* 0x040fe400078ec0ff */
[C---:B------:R-:W-:Y:S02]  /*7bc0*/  LOP3.LUT R9, R19.reuse, 0xffffffc0, RZ, 0xc0, !PT ;  /* 0xffffffc013097812 */ /* 0x040fe400078ec0ff */
        /* <DEDUP_REMOVED lines=14> */
.L_x_607:
        /* <DEDUP_REMOVED lines=22> */
.L_x_609:
[----:B------:R-:W-:Y:S05]  /*7e10*/  BSYNC B0 ;  /* 0x0000000000007941 */ /* 0x000fea0003800000 */
.L_x_608:
        /* <DEDUP_REMOVED lines=8> */
.L_x_611:
[----:B------:R-:W-:Y:S05]  /*7ea0*/  BSYNC B0 ;  /* 0x0000000000007941 */ /* 0x000fea0003800000 */
.L_x_610:
        /* <DEDUP_REMOVED lines=21> */
.L_x_613:
[----:B------:R-:W-:Y:S05]  /*8000*/  BSYNC B0 ;  /* 0x0000000000007941 */ /* 0x000fea0003800000 */
.L_x_612:
        /* <DEDUP_REMOVED lines=8> */
.L_x_615:
[----:B------:R-:W-:Y:S05]  /*8090*/  BSYNC B0 ;  /* 0x0000000000007941 */ /* 0x000fea0003800000 */
.L_x_614:
        /* <DEDUP_REMOVED lines=20> */
.L_x_617:
[----:B------:R-:W-:Y:S05]  /*81e0*/  BSYNC B0 ;  /* 0x0000000000007941 */ /* 0x000fea0003800000 */
.L_x_616:
        /* <DEDUP_REMOVED lines=8> */
.L_x_619:
[----:B------:R-:W-:Y:S05]  /*8270*/  BSYNC B0 ;  /* 0x0000000000007941 */ /* 0x000fea0003800000 */
.L_x_618:
        /* <DEDUP_REMOVED lines=20> */
.L_x_621:
[----:B------:R-:W-:Y:S05]  /*83c0*/  BSYNC B0 ;  /* 0x0000000000007941 */ /* 0x000fea0003800000 */
.L_x_620:
[----:B------:R-:W-:Y:S06]  /*83d0*/  BAR.SYNC.DEFER_BLOCKING 0x0 ;  /* 0x0000000000007b1d */ /* 0x000fec0000010000 */
.L_x_606:
[----:B------:R-:W-:-:S04]  /*83e0*/  IADD3 R19, R19, 0xf, RZ ;  /* 0x0000000f13137810 */ /* 0x000fc80007ffe0ff */
[----:B------:R-:W-:-:S13]  /*83f0*/  ISETP.GT.U32.OR P0, PT, R19, 0x1e, P0 ;  /* 0x0000001e1300780c */ /* 0x000fda0000704470 */
[----:B------:R-:W-:Y:S05]  /*8400*/  @P0 EXIT ;  /* 0x000000000000094d */ /* 0x000fea0003800000 */
[----:B01----:R-:W-:-:S05]  /*8410*/  IMAD.MOV.U32 R9, RZ, RZ, 0x2 ;  /* 0x00000002ff097424 */ /* 0x003fca00078e00ff */
        /* <DEDUP_REMOVED lines=13> */
.L_x_622:
[----:B------:R-:W-:Y:S02]  /*84f0*/  IMAD.MOV.U32 R8, RZ, RZ, c[0x0][0x250] ;  /* 0x00009400ff087624 */ /* 0x000fe400078e00ff */
        /* <DEDUP_REMOVED lines=13> */
[----:B0-----:R-:W-:-:S07]  /*85d0*/  PRMT R9, R5, 0x8880, RZ ;  /* 0x0000888005097816 */ /* 0x001fce00000000ff */
[----:B------:R-:W0:Y:S01]  /*85e0*/  F2I.S8.NTZ R6, R6 ;  /* 0x0000000600067305 */ /* 0x000e220000202100 */
[----:B-1----:R-:W-:Y:S02]  /*85f0*/  PRMT R10, R4, 0x8880, RZ ;  /* 0x00008880040a7816 */ /* 0x002fe400000000ff */
[----:B------:R-:W-:Y:S02]  /*8600*/  PRMT R4, R9, 0x7710, RZ ;  /* 0x0000771009047816 */ /* 0x000fe400000000ff */
[----:B------:R-:W-:-:S03]  /*8610*/  PRMT R5, R10, 0x7710, RZ ;  /* 0x000077100a057816 */ /* 0x000fc600000000ff */
[----:B------:R-:W1:Y:S01]  /*8620*/  F2I.S8.NTZ R13, R13 ;  /* 0x0000000d000d7305 */ /* 0x000e620000202100 */
[----:B--2---:R-:W-:Y:S02]  /*8630*/  PRMT R11, R7, 0x8880, RZ ;  /* 0x00008880070b7816 */ /* 0x004fe400000000ff */
[----:B------:R-:W-:Y:S02]  /*8640*/  LOP3.LUT R9, R5, 0xff, RZ, 0xc0, !PT ;  /* 0x000000ff05097812 */ /* 0x000fe400078ec0ff */
[----:B------:R-:W-:Y:S02]  /*8650*/  PRMT R7, R11, 0x7710, RZ ;  /* 0x000077100b077816 */ /* 0x000fe400000000ff */
[----:B------:R-:W-:Y:S01]  /*8660*/  LOP3.LUT R11, R4, 0xff, RZ, 0xc0, !PT ;  /* 0x000000ff040b7812 */ /* 0x000fe200078ec0ff */
[----:B------:R-:W2:Y:S01]  /*8670*/  F2I.S8.NTZ R0, R0 ;  /* 0x0000000000007305 */ /* 0x000ea20000202100 */
[----:B------:R-:W-:Y:S02]  /*8680*/  LOP3.LUT R7, R7, 0xff, RZ, 0xc0, !PT ;  /* 0x000000ff07077812 */ /* 0x000fe400078ec0ff */
[----:B0-----:R-:W-:-:S02]  /*8690*/  PRMT R4, R6, 0x8880, RZ ;  /* 0x0000888006047816 */ /* 0x001fc400000000ff */
[----:B------:R-:W-:Y:S02]  /*86a0*/  SHF.L.U64.HI R10, R11, 0x8, RZ ;  /* 0x000000080b0a7819 */ /* 0x000fe400000102ff */
[----:B------:R-:W-:Y:S01]  /*86b0*/  SHF.L.U64.HI R5, R9, 0x10, RZ ;  /* 0x0000001009057819 */ /* 0x000fe200000102ff */
[----:B------:R-:W0:Y:S01]  /*86c0*/  F2I.S8.NTZ R12, R12 ;  /* 0x0000000c000c7305 */ /* 0x000e220000202100 */
[----:B------:R-:W-:Y:S02]  /*86d0*/  SHF.L.U64.HI R6, R7, 0x18, RZ ;  /* 0x0000001807067819 */ /* 0x000fe400000102ff */
[----:B------:R-:W-:Y:S02]  /*86e0*/  PRMT R4, R4, 0x7710, RZ ;  /* 0x0000771004047816 */ /* 0x000fe400000000ff */
[----:B-1----:R-:W-:Y:S02]  /*86f0*/  PRMT R13, R13, 0x8880, RZ ;  /* 0x000088800d0d7816 */ /* 0x002fe400000000ff */
[----:B------:R-:W-:Y:S01]  /*8700*/  LOP3.LUT R6, R6, R5, R10, 0xfe, !PT ;  /* 0x0000000506067212 */ /* 0x000fe200078efe0a */
[----:B------:R-:W1:Y:S01]  /*8710*/  F2I.S8.NTZ R8, R8 ;  /* 0x0000000800087305 */ /* 0x000e620000202100 */
[----:B------:R-:W-:Y:S01]  /*8720*/  LOP3.LUT R5, R4, 0xff, RZ, 0xc0, !PT ;  /* 0x000000ff04057812 */ /* 0x000fe200078ec0ff */
[----:B------:R-:W-:Y:S01]  /*8730*/  IMAD R10, R2, 0x70, R3 ;  /* 0x00000070020a7824 */ /* 0x000fe200078e0203 */
[----:B--2---:R-:W-:-:S02]  /*8740*/  PRMT R0, R0, 0x8880, RZ ;  /* 0x0000888000007816 */ /* 0x004fc400000000ff */
[----:B------:R-:W-:Y:S02]  /*8750*/  PRMT R4, R13, 0x7710, RZ ;  /* 0x000077100d047816 */ /* 0x000fe400000000ff */
[----:B------:R-:W-:Y:S02]  /*8760*/  PRMT R0, R0, 0x7710, RZ ;  /* 0x0000771000007816 */ /* 0x000fe400000000ff */
[----:B0-----:R-:W-:Y:S02]  /*8770*/  PRMT R12, R12, 0x8880, RZ ;  /* 0x000088800c0c7816 */ /* 0x001fe400000000ff */
[----:B------:R-:W-:Y:S01]  /*8780*/  LOP3.LUT R5, R5, 0xffffff00, R6, 0xf8, !PT ;  /* 0xffffff0005057812 */ /* 0x000fe200078ef806 */
[----:B------:R-:W-:Y:S01]  /*8790*/  IMAD.U32 R6, R9, 0x10000, RZ ;  /* 0x0001000009067824 */ /* 0x000fe200078e00ff */
[----:B------:R-:W-:Y:S02]  /*87a0*/  PRMT R4, R4, 0x7604, RZ ;  /* 0x0000760404047816 */ /* 0x000fe400000000ff */
[----:B------:R-:W-:-:S02]  /*87b0*/  PRMT R2, R12, 0x7710, RZ ;  /* 0x000077100c027816 */ /* 0x000fc400000000ff */
[----:B------:R-:W-:Y:S02]  /*87c0*/  PRMT R11, R0, 0x6540, R11 ;  /* 0x00006540000b7816 */ /* 0x000fe4000000000b */
[----:B------:R-:W-:Y:S02]  /*87d0*/  LOP3.LUT R3, R4, 0xffff00ff, R5, 0xf8, !PT ;  /* 0xffff00ff04037812 */ /* 0x000fe400078ef805 */
[----:B------:R-:W-:Y:S02]  /*87e0*/  PRMT R2, R2, 0x7054, RZ ;  /* 0x0000705402027816 */ /* 0x000fe400000000ff */
[----:B-1----:R-:W-:Y:S02]  /*87f0*/  PRMT R0, R8, 0x8880, RZ ;  /* 0x0000888008007816 */ /* 0x002fe400000000ff */
[----:B------:R-:W-:Y:S02]  /*8800*/  LOP3.LUT R6, R6, 0xff00ffff, R11, 0xf8, !PT ;  /* 0xff00ffff06067812 */ /* 0x000fe400078ef80b */
[----:B------:R-:W-:-:S02]  /*8810*/  LOP3.LUT R3, R2, 0xff00ffff, R3, 0xf8, !PT ;  /* 0xff00ffff02037812 */ /* 0x000fc400078ef803 */
[----:B------:R-:W-:Y:S02]  /*8820*/  IADD3 R4, P0, R10, c[0x0][0x160], RZ ;  /* 0x000058000a047a10 */ /* 0x000fe40007f1e0ff */
[----:B------:R-:W-:Y:S02]  /*8830*/  PRMT R0, R0, 0x7710, RZ ;  /* 0x0000771000007816 */ /* 0x000fe400000000ff */
[----:B------:R-:W-:Y:S02]  /*8840*/  PRMT R2, R6, 0x4210, R7 ;  /* 0x0000421006027816 */ /* 0x000fe40000000007 */
[----:B------:R-:W-:Y:S02]  /*8850*/  LEA.HI.X.SX32 R5, R10, c[0x0][0x164], 0x1, P0 ;  /* 0x000059000a057a11 */ /* 0x000fe400000f0eff */
[----:B------:R-:W-:-:S05]  /*8860*/  PRMT R3, R3, 0x4210, R0 ;  /* 0x0000421003037816 */ /* 0x000fca0000000000 */
[----:B------:R-:W-:Y:S01]  /*8870*/  STG.E.64 [R4.64], R2 ;  /* 0x0000000204007986 */ /* 0x000fe2000c101b24 */
[----:B------:R-:W-:Y:S05]  /*8880*/  EXIT ;  /* 0x000000000000794d */ /* 0x000fea0003800000 */
.L_x_508:
[----:B------:R-:W-:Y:S01]  /*8890*/  IMAD.MOV.U32 R3, RZ, RZ, 0x10 ;  /* 0x00000010ff037424 */ /* 0x000fe200078e00ff */
[----:B0-----:R-:W-:Y:S01]  /*88a0*/  MOV R4, 0x88e0 ;  /* 0x000088e000047802 */ /* 0x001fe20000000f00 */
[----:B------:R-:W-:Y:S02]  /*88b0*/  IMAD.MOV.U32 R0, RZ, RZ, 0x1f ;  /* 0x0000001fff007424 */ /* 0x000fe400078e00ff */
[----:B------:R-:W-:Y:S02]  /*88c0*/  IMAD.MOV.U32 R7, RZ, RZ, -0x1 ;  /* 0xffffffffff077424 */ /* 0x000fe400078e00ff */
[----:B------:R-:W-:Y:S05]  /*88d0*/  CALL.REL.NOINC `($__internal_3_$__cuda_sm70_shflsync_bfly_p) ;  /* 0x000001b000007944 */ /* 0x000fea0003c00000 */
[----:B01----:R-:W-:Y:S05]  /*88e0*/  BRA `(.L_x_623) ;  /* 0xffff954000007947 */ /* 0x003fea000383ffff */
.L_x_509:
[----:B-1----:R-:W-:Y:S01]  /*88f0*/  IMAD.MOV.U32 R6, RZ, RZ, R9 ;  /* 0x000000ffff067224 */ /* 0x002fe200078e0009 */
[----:B0-----:R-:W-:Y:S01]  /*8900*/  MOV R4, 0x8950 ;  /* 0x0000895000047802 */ /* 0x001fe20000000f00 */
[----:B------:R-:W-:Y:S02]  /*8910*/  IMAD.MOV.U32 R3, RZ, RZ, 0x8 ;  /* 0x00000008ff037424 */ /* 0x000fe400078e00ff */
[----:B------:R-:W-:Y:S02]  /*8920*/  IMAD.MOV.U32 R0, RZ, RZ, 0x1f ;  /* 0x0000001fff007424 */ /* 0x000fe400078e00ff */
[----:B------:R-:W-:-:S02]  /*8930*/  IMAD.MOV.U32 R7, RZ, RZ, -0x1 ;  /* 0xffffffffff077424 */ /* 0x000fc400078e00ff */
[----:B------:R-:W-:Y:S05]  /*8940*/  CALL.REL.NOINC `($__internal_3_$__cuda_sm70_shflsync_bfly_p) ;  /* 0x0000014000007944 */ /* 0x000fea0003c00000 */
[----:B01----:R-:W-:Y:S01]  /*8950*/  FADD.FTZ R6, R9, R0 ;  /* 0x0000000009067221 */ /* 0x003fe20000010000 */
[----:B------:R-:W-:Y:S01]  /*8960*/  MOV R4, 0x89b0 ;  /* 0x000089b000047802 */ /* 0x000fe20000000f00 */
[----:B------:R-:W-:-:S02]  /*8970*/  IMAD.MOV.U32 R3, RZ, RZ, 0x4 ;  /* 0x00000004ff037424 */ /* 0x000fc400078e00ff */
[----:B------:R-:W-:Y:S02]  /*8980*/  IMAD.MOV.U32 R0, RZ, RZ, 0x1f ;  /* 0x0000001fff007424 */ /* 0x000fe400078e00ff */
[----:B------:R-:W-:Y:S02]  /*8990*/  IMAD.MOV.U32 R7, RZ, RZ, -0x1 ;  /* 0xffffffffff077424 */ /* 0x000fe400078e00ff */
[----:B------:R-:W-:Y:S05]  /*89a0*/  CALL.REL.NOINC `($__internal_3_$__cuda_sm70_shflsync_bfly_p) ;  /* 0x000000e000007944 */ /* 0x000fea0003c00000 */
[----:B01----:R-:W-:Y:S01]  /*89b0*/  FADD.FTZ R6, R6, R0 ;  /* 0x0000000006067221 */ /* 0x003fe20000010000 */
[----:B------:R-:W-:Y:S01]  /*89c0*/  MOV R4, 0x8a10 ;  /* 0x00008a1000047802 */ /* 0x000fe20000000f00 */
[----:B------:R-:W-:Y:S02]  /*89d0*/  IMAD.MOV.U32 R3, RZ, RZ, 0x2 ;  /* 0x00000002ff037424 */ /* 0x000fe400078e00ff */
[----:B------:R-:W-:Y:S02]  /*89e0*/  IMAD.MOV.U32 R0, RZ, RZ, 0x1f ;  /* 0x0000001fff007424 */ /* 0x000fe400078e00ff */
[----:B------:R-:W-:Y:S02]  /*89f0*/  IMAD.MOV.U32 R7, RZ, RZ, -0x1 ;  /* 0xffffffffff077424 */ /* 0x000fe400078e00ff */
[----:B------:R-:W-:Y:S05]  /*8a00*/  CALL.REL.NOINC `($__internal_3_$__cuda_sm70_shflsync_bfly_p) ;  /* 0x0000008000007944 */ /* 0x000fea0003c00000 */
[----:B01----:R-:W-:Y:S01]  /*8a10*/  FADD.FTZ R6, R6, R0 ;  /* 0x0000000006067221 */ /* 0x003fe20000010000 */
[----:B------:R-:W-:Y:S01]  /*8a20*/  MOV R4, 0x8a70 ;  /* 0x00008a7000047802 */ /* 0x000fe20000000f00 */
[----:B------:R-:W-:-:S02]  /*8a30*/  IMAD.MOV.U32 R3, RZ, RZ, 0x1 ;  /* 0x00000001ff037424 */ /* 0x000fc400078e00ff */
[----:B------:R-:W-:Y:S02]  /*8a40*/  IMAD.MOV.U32 R0, RZ, RZ, 0x1f ;  /* 0x0000001fff007424 */ /* 0x000fe400078e00ff */
[----:B------:R-:W-:Y:S02]  /*8a50*/  IMAD.MOV.U32 R7, RZ, RZ, -0x1 ;  /* 0xffffffffff077424 */ /* 0x000fe400078e00ff */
[----:B------:R-:W-:Y:S05]  /*8a60*/  CALL.REL.NOINC `($__internal_3_$__cuda_sm70_shflsync_bfly_p) ;  /* 0x0000002000007944 */ /* 0x000fea0003c00000 */
[----:B-1----:R-:W-:Y:S01]  /*8a70*/  IMAD.MOV.U32 R5, RZ, RZ, R0 ;  /* 0x000000ffff057224 */ /* 0x002fe200078e0000 */
[----:B0-----:R-:W-:Y:S05]  /*8a80*/  BRA `(.L_x_624) ;  /* 0xffff943000007947 */ /* 0x001fea000383ffff */
        .weak           $__internal_3_$__cuda_sm70_shflsync_bfly_p
        .type           $__internal_3_$__cuda_sm70_shflsync_bfly_p,@function
        .size           $__internal_3_$__cuda_sm70_shflsync_bfly_p,(.L_x_3254 - $__internal_3_$__cuda_sm70_shflsync_bfly_p)
$__internal_3_$__cuda_sm70_shflsync_bfly_p:
[----:B------:R-:W-:Y:S01]  /*8a90*/  IMAD.MOV.U32 R5, RZ, RZ, 0x0 ;  /* 0x00000000ff057424 */ /* 0x000fe200078e00ff */
[----:B------:R-:W-:Y:S04]  /*8aa0*/  WARPSYNC R7 ;  /* 0x0000000700007348 */ /* 0x000fe80003800000 */
[----:B------:R0:W1:Y:S01]  /*8ab0*/  SHFL.BFLY PT, R0, R6, R3, R0 ;  /* 0x0c00000306007389 */ /* 0x00006200000e0000 */
[----:B------:R-:W-:Y:S05]  /*8ac0*/  RET.REL.NODEC R4 `(_ZN4mmha33masked_multihead_attention_kernelItLi112ELi128ELi1ELi16ELi256ELb1ELb0EEEv26Multihead_attention_paramsIT_XT5_EE) ;  /* 0xffff753004007950 */ /* 0x000fea0003c3ffff */
.L_x_625:
        /* <DEDUP_REMOVED lines=11> */
.L_x_3254:


//--------------------- .text._ZN4mmha33masked_multihead_attention_kernelItLi112ELi128ELi2ELi16ELi128ELb1ELb0EEEv26Multihead_attention_paramsIT_XT5_EE --------------------------
	.section	.text._ZN4mmha33masked_multihead_attention_kernelItLi112ELi128ELi2ELi16ELi128ELb1ELb0EEEv26Multihead_attention_paramsIT_XT5_EE,"ax",@progbits
	.sectioninfo	@"SHI_REGISTERS=133"
	.align	128
        .global         _ZN4mmha33masked_multihead_attention_kernelItLi112ELi128ELi2ELi16ELi128ELb1ELb0EEEv26Multihead_attention_paramsIT_XT5_EE
        .type           _ZN4mmha33masked_multihead_attention_kernelItLi112ELi128ELi2ELi16ELi128ELb1ELb0EEEv26Multihead_attention_paramsIT_XT5_EE,@function
        .size           _ZN4mmha33masked_multihead_attention_kernelItLi112ELi128ELi2ELi16ELi128ELb1ELb0EEEv26Multihead_attention_paramsIT_XT5_EE,(.L_x_3255 - _ZN4mmha33masked_multihead_attention_kernelItLi112ELi128ELi2ELi16ELi128ELb1ELb0EEEv26Multihead_attention_paramsIT_XT5_EE)
        .other          _ZN4mmha33masked_multihead_attention_kernelItLi112ELi128ELi2ELi16ELi128ELb1ELb0EEEv26Multihead_attention_paramsIT_XT5_EE,@"STO_CUDA_ENTRY STV_DEFAULT"
_ZN4mmha33masked_multihead_attention_kernelItLi112ELi128ELi2ELi16ELi128ELb1ELb0EEEv26Multihead_attention_paramsIT_XT5_EE:
.text._ZN4mmha33masked_multihead_attention_kernelItLi112ELi128ELi2ELi16ELi128ELb1ELb0EEEv26Multihead_attention_paramsIT_XT5_EE:
        /* <DEDUP_REMOVED lines=11> */
.L_x_626:
[----:B------:R-:W-:Y:S02]  /*00b0*/  IABS R5, c[0x0][0x1d0] ;  /* 0x0000740000057a13 */ /* 0x000fe40000000000 */
[----:B------:R-:W-:Y:S02]  /*00c0*/  ISETP.NE.U32.AND P0, PT, RZ, c[0x0][0x240], PT ;  /* 0x00009000ff007a0c */ /* 0x000fe40003f05070 */
[----:B------:R-:W1:Y:S02]  /*00d0*/  I2F.RP R0, R5 ;  /* 0x0000000500007306 */ /* 0x000e640000209400 */
[----:B------:R-:W-:-:S04]  /*00e0*/  ISETP.NE.AND.EX P0, PT, RZ, c[0x0][0x244], PT, P0 ;  /* 0x00009100ff007a0c */ /* 0x000fc80003f05300 */
[----:B------:R-:W-:Y:S01]  /*00f0*/  ISETP.EQ.AND P4, PT, RZ, c[0x0][0x1ec], P0 ;  /* 0x00007b00ff007a0c */ /* 0x000fe20000782270 */
[----:B------:R-:W-:Y:S01]  /*0100*/  IMAD.MOV.U32 R19, RZ, RZ, RZ ;  /* 0x000000ffff137224 */ /* 0x000fe200078e00ff */
[----:B------:R-:W2:Y:S02]  /*0110*/  S2R R18, SR_TID.X ;  /* 0x0000000000127919 */ /* 0x000ea40000002100 */
[----:B------:R-:W-:Y:S01]  /*0120*/  P2R R124, PR, RZ, 0x10 ;  /* 0x00000010ff7c7803 */ /* 0x000fe20000000000 */
[----:B-1----:R-:W1:Y:S02]  /*0130*/  MUFU.RCP R0, R0 ;  /* 0x0000000000007308 */ /* 0x002e640000001000 */
[----:B-1----:R-:W-:-:S06]  /*0140*/  IADD3 R2, R0, 0xffffffe, RZ ;  /* 0x0ffffffe00027810 */ /* 0x002fcc0007ffe0ff */
[----:B------:R1:W3:Y:S02]  /*0150*/  F2I.FTZ.U32.TRUNC.NTZ R3, R2 ;  /* 0x0000000200037305 */ /* 0x0002e4000021f000 */
[----:B-1----:R-:W-:Y:S02]  /*0160*/  IMAD.MOV.U32 R2, RZ, RZ, RZ ;  /* 0x000000ffff027224 */ /* 0x002fe400078e00ff */
[----:B---3--:R-:W-:-:S04]  /*0170*/  IMAD.MOV R4, RZ, RZ, -R3 ;  /* 0x000000ffff047224 */ /* 0x008fc800078e0a03 */
[----:B------:R-:W-:Y:S01]  /*0180*/  IMAD R7, R4, R5, RZ ;  /* 0x0000000504077224 */ /* 0x000fe200078e02ff */
[----:B0-----:R-:W-:-:S03]  /*0190*/  IABS R4, R22 ;  /* 0x0000001600047213 */ /* 0x001fc60000000000 */
[----:B------:R-:W-:-:S06]  /*01a0*/  IMAD.HI.U32 R3, R3, R7, R2 ;  /* 0x0000000703037227 */ /* 0x000fcc00078e0002 */
[----:B------:R-:W-:-:S04]  /*01b0*/  IMAD.HI.U32 R3, R3, R4, RZ ;  /* 0x0000000403037227 */ /* 0x000fc800078e00ff */
[----:B------:R-:W-:-:S04]  /*01c0*/  IMAD.MOV R0, RZ, RZ, -R3 ;  /* 0x000000ffff007224 */ /* 0x000fc800078e0a03 */
[----:B------:R-:W-:-:S05]  /*01d0*/  IMAD R0, R5, R0, R4 ;  /* 0x0000000005007224 */ /* 0x000fca00078e0204 */
[----:B------:R-:W-:-:S13]  /*01e0*/  ISETP.GT.U32.AND P2, PT, R5, R0, PT ;  /* 0x000000000500720c */ /* 0x000fda0003f44070 */
[----:B------:R-:W-:Y:S01]  /*01f0*/  @!P2 IMAD.IADD R0, R0, 0x1, -R5 ;  /* 0x000000010000a824 */ /* 0x000fe200078e0a05 */
[----:B------:R-:W-:Y:S02]  /*0200*/  @!P2 IADD3 R3, R3, 0x1, RZ ;  /* 0x000000010303a810 */ /* 0x000fe40007ffe0ff */
[----:B------:R-:W-:Y:S02]  /*0210*/  ISETP.NE.AND P2, PT, RZ, c[0x0][0x1d0], PT ;  /* 0x00007400ff007a0c */ /* 0x000fe40003f45270 */
[----:B------:R-:W-:Y:S01]  /*0220*/  ISETP.GE.U32.AND P1, PT, R0, R5, PT ;  /* 0x000000050000720c */ /* 0x000fe20003f26070 */
[----:B------:R-:W-:Y:S01]  /*0230*/  IMAD.MOV.U32 R5, RZ, RZ, 0x4 ;  /* 0x00000004ff057424 */ /* 0x000fe200078e00ff */
[----:B------:R-:W-:-:S04]  /*0240*/  LOP3.LUT R0, R22, c[0x0][0x1d0], RZ, 0x3c, !PT ;  /* 0x0000740016007a12 */ /* 0x000fc800078e3cff */
[----:B------:R-:W-:-:S07]  /*0250*/  ISETP.GE.AND P3, PT, R0, RZ, PT ;  /* 0x000000ff0000720c */ /* 0x000fce0003f66270 */
[----:B------:R-:W-:-:S05]  /*0260*/  @P1 IADD3 R3, R3, 0x1, RZ ;  /* 0x0000000103031810 */ /* 0x000fca0007ffe0ff */
[----:B------:R-:W-:Y:S02]  /*0270*/  IMAD.MOV.U32 R38, RZ, RZ, R3 ;  /* 0x000000ffff267224 */ /* 0x000fe400078e0003 */
[----:B------:R-:W-:-:S04]  /*0280*/  IMAD.WIDE R2, R22, R5, c[0x0][0x278] ;  /* 0x00009e0016027625 */ /* 0x000fc800078e0205 */
[----:B------:R-:W-:Y:S01]  /*0290*/  @!P3 IMAD.MOV R38, RZ, RZ, -R38 ;  /* 0x000000ffff26b224 */ /* 0x000fe200078e0a26 */
[----:B------:R-:W-:Y:S01]  /*02a0*/  @!P2 LOP3.LUT R38, RZ, c[0x0][0x1d0], RZ, 0x33, !PT ;  /* 0x00007400ff26aa12 */ /* 0x000fe200078e33ff */
[----:B------:R0:W3:Y:S04]  /*02b0*/  LDG.E R23, [R2.64] ;  /* 0x0000002402177981 */ /* 0x0000e8000c1e1900 */
[----:B------:R-:W-:-:S05]  /*02c0*/  @P4 IMAD.WIDE R4, R38, R5, c[0x0][0x240] ;  /* 0x0000900026044625 */ /* 0x000fca00078e0205 */
[----:B------:R-:W4:Y:S01]  /*02d0*/  @P4 LDG.E R19, [R4.64] ;  /* 0x0000002404134981 */ /* 0x000f22000c1e1900 */
[----:B------:R-:W-:Y:S01]  /*02e0*/  ISETP.NE.U32.AND P3, PT, RZ, c[0x0][0x1f8], PT ;  /* 0x00007e00ff007a0c */ /* 0x000fe20003f65070 */
[C---:B--2---:R-:W-:Y:S01]  /*02f0*/  IMAD.SHL.U32 R12, R18.reuse, 0x4, RZ ;  /* 0x00000004120c7824 */ /* 0x044fe200078e00ff */
[C---:B------:R-:W-:Y:S01]  /*0300*/  LEA.HI R44, R18.reuse, R18, RZ, 0x1 ;  /* 0x00000012122c7211 */ /* 0x040fe200078f08ff */
[----:B------:R-:W1:Y:S01]  /*0310*/  S2R R24, SR_CTAID.X ;  /* 0x0000000000187919 */ /* 0x000e620000002500 */
[----:B------:R-:W-:Y:S01]  /*0320*/  ISETP.NE.AND.EX P3, PT, RZ, c[0x0][0x1fc], PT, P3 ;  /* 0x00007f00ff007a0c */ /* 0x000fe20003f65330 */
[----:B------:R-:W-:Y:S01]  /*0330*/  CS2R R28, SRZ ;  /* 0x00000000001c7805 */ /* 0x000fe2000001ff00 */
[----:B------:R-:W-:Y:S01]  /*0340*/  ISETP.EQ.U32.AND P1, PT, RZ, c[0x0][0x170], PT ;  /* 0x00005c00ff007a0c */ /* 0x000fe20003f22070 */
[----:B------:R-:W-:Y:S01]  /*0350*/  IMAD.MOV.U32 R26, RZ, RZ, RZ ;  /* 0x000000ffff1a7224 */ /* 0x000fe200078e00ff */
[----:B------:R-:W-:Y:S01]  /*0360*/  ISETP.GT.AND P0, PT, R18, 0x1b, PT ;  /* 0x0000001b1200780c */ /* 0x000fe20003f04270 */
[----:B------:R-:W-:Y:S01]  /*0370*/  CS2R R20, SRZ ;  /* 0x0000000000147805 */ /* 0x000fe2000001ff00 */
[----:B------:R-:W-:-:S02]  /*0380*/  LOP3.LUT R27, R44, 0x3ffffffe, RZ, 0xc0, !PT ;  /* 0x3ffffffe2c1b7812 */ /* 0x000fc400078ec0ff */
[C---:B------:R-:W-:Y:S02]  /*0390*/  ISETP.LT.AND P2, PT, R18.reuse, 0x20, P4 ;  /* 0x000000201200780c */ /* 0x040fe40002741270 */
[----:B------:R-:W-:Y:S01]  /*03a0*/  ISETP.EQ.OR.EX P1, PT, RZ, c[0x0][0x174], P0, P1 ;  /* 0x00005d00ff007a0c */ /* 0x000fe20000722710 */
[----:B------:R-:W-:Y:S01]  /*03b0*/  IMAD.IADD R27, R18, 0x1, -R27 ;  /* 0x00000001121b7824 */ /* 0x000fe200078e0a1b */
[----:B------:R-:W-:Y:S02]  /*03c0*/  SHF.R.S32.HI R44, RZ, 0x1, R44 ;  /* 0x00000001ff2c7819 */ /* 0x000fe4000001142c */
[----:B------:R-:W-:Y:S01]  /*03d0*/  SHF.R.S32.HI R7, RZ, 0x1f, R22 ;  /* 0x0000001fff077819 */ /* 0x000fe20000011416 */
[----:B------:R-:W-:Y:S01]  /*03e0*/  IMAD.SHL.U32 R76, R27, 0x4, RZ ;  /* 0x000000041b4c7824 */ /* 0x000fe200078e00ff */
[----:B------:R-:W-:Y:S01]  /*03f0*/  @P3 LEA R8, P4, R22, c[0x0][0x1f8], 0x2 ;  /* 0x00007e0016083a11 */ /* 0x000fe200078810ff */
[----:B0-----:R-:W-:-:S03]  /*0400*/  @!P0 IMAD.MOV.U32 R2, RZ, RZ, 0x2 ;  /* 0x00000002ff028424 */ /* 0x001fc600078e00ff */
[C---:B------:R-:W-:Y:S01]  /*0410*/  @P3 LEA.HI.X R9, R22.reuse, c[0x0][0x1fc], R7, 0x2, P4 ;  /* 0x00007f0016093a11 */ /* 0x040fe200020f1407 */
[----:B------:R-:W-:Y:S02]  /*0420*/  @P2 IMAD.MOV.U32 R11, RZ, RZ, 0x2 ;  /* 0x00000002ff0b2424 */ /* 0x000fe400078e00ff */
[----:B-1----:R-:W-:Y:S02]  /*0430*/  IMAD R25, R22, c[0x0][0x1d8], R24 ;  /* 0x0000760016197a24 */ /* 0x002fe400078e0218 */
[----:B------:R-:W-:Y:S01]  /*0440*/  IMAD R13, R24, 0x70, RZ ;  /* 0x00000070180d7824 */ /* 0x000fe200078e02ff */
[----:B------:R-:W-:Y:S01]  /*0450*/  IABS R15, c[0x0][0x1d4] ;  /* 0x00007500000f7a13 */ /* 0x000fe20000000000 */
[----:B------:R-:W-:Y:S01]  /*0460*/  IMAD R77, R25, 0x70, RZ ;  /* 0x00000070194d7824 */ /* 0x000fe200078e02ff */
[----:B------:R0:W5:Y:S01]  /*0470*/  @P3 LDG.E R26, [R8.64] ;  /* 0x00000024081a3981 */ /* 0x000162000c1e1900 */
[----:B------:R-:W-:Y:S02]  /*0480*/  IMAD.IADD R14, R13, 0x1, R12 ;  /* 0x000000010d0e7824 */ /* 0x000fe400078e020c */
[----:B------:R-:W-:-:S02]  /*0490*/  IMAD R34, R44, 0x8, R77 ;  /* 0x000000082c227824 */ /* 0x000fc400078e024d */
[----:B------:R-:W-:Y:S01]  /*04a0*/  @!P1 IMAD.MOV.U32 R7, RZ, RZ, 0x2 ;  /* 0x00000002ff079424 */ /* 0x000fe200078e00ff */
[----:B------:R-:W1:Y:S08]  /*04b0*/  I2F.RP R0, R15 ;  /* 0x0000000f00007306 */ /* 0x000e700000209400 */
[----:B-1----:R-:W1:Y:S01]  /*04c0*/  MUFU.RCP R0, R0 ;  /* 0x0000000000007308 */ /* 0x002e620000001000 */
[----:B---3--:R-:W-:-:S05]  /*04d0*/  IADD3 R17, R23, -0x1, RZ ;  /* 0xffffffff17117810 */ /* 0x008fca0007ffe0ff */
[----:B------:R-:W-:Y:S02]  /*04e0*/  @!P0 IMAD R3, R17, 0x8, R76 ;  /* 0x0000000811038824 */ /* 0x000fe400078e024c */
[----:B----4-:R-:W-:Y:S02]  /*04f0*/  @P2 IMAD R5, R19, c[0x0][0x1d8], R24 ;  /* 0x0000760013052a24 */ /* 0x010fe400078e0218 */
[----:B------:R-:W-:Y:S02]  /*0500*/  @!P0 IMAD R3, R34, c[0x0][0x1d4], R3 ;  /* 0x0000750022038a24 */ /* 0x000fe400078e0203 */
[----:B------:R-:W-:Y:S02]  /*0510*/  @P2 IMAD R6, R5, 0x70, R12 ;  /* 0x0000007005062824 */ /* 0x000fe400078e020c */
[----:B------:R-:W-:-:S04]  /*0520*/  @!P1 IMAD.WIDE R4, R14, R7, c[0x0][0x170] ;  /* 0x00005c000e049625 */ /* 0x000fc800078e0207 */
[----:B------:R-:W-:Y:S01]  /*0530*/  @!P0 IMAD.WIDE R2, R3, R2, c[0x0][0x198] ;  /* 0x0000660003028625 */ /* 0x000fe200078e0202 */
[----:B-1----:R-:W-:Y:S01]  /*0540*/  IADD3 R10, R0, 0xffffffe, RZ ;  /* 0x0ffffffe000a7810 */ /* 0x002fe20007ffe0ff */
[----:B------:R1:W5:Y:S02]  /*0550*/  @!P1 LDG.E.64 R20, [R4.64] ;  /* 0x0000002404149981 */ /* 0x000364000c1e1b00 */
[----:B------:R-:W-:Y:S02]  /*0560*/  @P2 IMAD.WIDE R6, R6, R11, c[0x0][0x230] ;  /* 0x00008c0006062625 */ /* 0x000fe400078e020b */
[----:B------:R2:W5:Y:S04]  /*0570*/  @!P0 LDG.E.64 R28, [R2.64] ;  /* 0x00000024021c8981 */ /* 0x000568000c1e1b00 */
[----:B------:R2:W5:Y:S01]  /*0580*/  @P2 LDG.E.64 R36, [R6.64] ;  /* 0x0000002406242981 */ /* 0x000562000c1e1b00 */
[----:B------:R3:W0:Y:S01]  /*0590*/  F2I.FTZ.U32.TRUNC.NTZ R11, R10 ;  /* 0x0000000a000b7305 */ /* 0x000622000021f000 */
[----:B------:R-:W-:Y:S01]  /*05a0*/  IABS R16, R17 ;  /* 0x0000001100107213 */ /* 0x000fe20000000000 */
[----:B---3--:R-:W-:-:S02]  /*05b0*/  IMAD.MOV.U32 R10, RZ, RZ, RZ ;  /* 0x000000ffff0a7224 */ /* 0x008fc400078e00ff */
[----:B0-----:R-:W-:-:S04]  /*05c0*/  IMAD.MOV R8, RZ, RZ, -R11 ;  /* 0x000000ffff087224 */ /* 0x001fc800078e0a0b */
[----:B-1----:R-:W-:-:S04]  /*05d0*/  IMAD R5, R8, R15, RZ ;  /* 0x0000000f08057224 */ /* 0x002fc800078e02ff */
        /* <DEDUP_REMOVED lines=17> */
[----:B--2---:R-:W-:Y:S02]  /*06f0*/  IMAD.MOV.U32 R3, RZ, RZ, 0x2 ;  /* 0x00000002ff037424 */ /* 0x004fe400078e00ff */
        /* <DEDUP_REMOVED lines=25> */
.L_x_628:
[----:B--2---:R-:W-:Y:S05]  /*0890*/  BSYNC B0 ;  /* 0x0000000000007941 */ /* 0x004fea0003800000 */
.L_x_627:
        /* <DEDUP_REMOVED lines=10> */
.L_x_630:
[----:B------:R-:W-:Y:S05]  /*0940*/  BSYNC B0 ;  /* 0x0000000000007941 */ /* 0x000fea0003800000 */
.L_x_629:
        /* <DEDUP_REMOVED lines=70> */
.L_x_633:
        /* <DEDUP_REMOVED lines=9> */
.L_x_634:
        /* <DEDUP_REMOVED lines=61> */
.L_x_638:
[----:B------:R-:W-:Y:S01]  /*1210*/  IMAD R15, R11, 0x2, R35 ;  /* 0x000000020b0f7824 */ /* 0x000fe200078e0223 */
        /* <DEDUP_REMOVED lines=60> */
.L_x_641:
[----:B------:R-:W-:Y:S05]  /*15e0*/  BSYNC B2 ;  /* 0x0000000000027941 */ /* 0x000fea0003800000 */
.L_x_640:
[C-C-:B------:R-:W-:Y:S02]  /*15f0*/  PRMT R0, R28.reuse, 0x5410, R29.reuse ;  /* 0x000054101c007816 */ /* 0x140fe4000000001d */
[----:B------:R-:W-:-:S03]  /*1600*/  PRMT R2, R28, 0x7632, R29 ;  /* 0x000076321c027816 */ /* 0x000fc6000000001d */
[----:B------:R0:W-:Y:S04]  /*1610*/  STS [R11], R0 ;  /* 0x000000000b007388 */ /* 0x0001e80000000800 */
[----:B------:R0:W-:Y:S02]  /*1620*/  STS [R15], R2 ;  /* 0x000000020f007388 */ /* 0x0001e40000000800 */
.L_x_639:
[----:B------:R-:W-:Y:S05]  /*1630*/  BSYNC B1 ;  /* 0x0000000000017941 */ /* 0x000fea0003800000 */
.L_x_637:
[C-C-:B0-----:R-:W-:Y:S02]  /*1640*/  PRMT R0, R32.reuse, 0x5410, R33.reuse ;  /* 0x0000541020007816 */ /* 0x141fe40000000021 */
[----:B------:R-:W-:-:S03]  /*1650*/  PRMT R2, R32, 0x7632, R33 ;  /* 0x0000763220027816 */ /* 0x000fc60000000021 */
[----:B------:R0:W-:Y:S04]  /*1660*/  STS [R14], R0 ;  /* 0x000000000e007388 */ /* 0x0001e80000000800 */
[----:B------:R0:W-:Y:S02]  /*1670*/  STS [R35], R2 ;  /* 0x0000000223007388 */ /* 0x0001e40000000800 */
.L_x_636:
[----:B------:R-:W-:Y:S05]  /*1680*/  BSYNC B0 ;  /* 0x0000000000007941 */ /* 0x000fea0003800000 */
.L_x_635:
[----:B------:R-:W-:Y:S06]  /*1690*/  BAR.SYNC.DEFER_BLOCKING 0x0 ;  /* 0x0000000000007b1d */ /* 0x000fec0000010000 */
[----:B------:R-:W-:Y:S01]  /*16a0*/  BSSY B0, `(.L_x_642) ;  /* 0x0000005000007945 */ /* 0x000fe20003800000 */
[----:B------:R-:W-:Y:S05]  /*16b0*/  @!P6 BRA `(.L_x_643) ;  /* 0x000000300000e947 */ /* 0x000fea0003800000 */
[----:B------:R-:W-:Y:S01]  /*16c0*/  ISETP.NE.AND P0, PT, RZ, c[0x0][0x1ec], PT ;  /* 0x00007b00ff007a0c */ /* 0x000fe20003f05270 */
[----:B0-----:R0:W1:-:S12]  /*16d0*/  LDS.64 R32, [R12] ;  /* 0x000000000c207984 */ /* 0x0010580000000a00 */
[----:B------:R0:W2:Y:S02]  /*16e0*/  @!P0 LDS.64 R28, [R13] ;  /* 0x000000000d1c8984 */ /* 0x0000a40000000a00 */
.L_x_643:
[----:B------:R-:W-:Y:S05]  /*16f0*/  BSYNC B0 ;  /* 0x0000000000007941 */ /* 0x000fea0003800000 */
.L_x_642:
[----:B------:R-:W-:Y:S06]  /*1700*/  BAR.SYNC.DEFER_BLOCKING 0x0 ;  /* 0x0000000000007b1d */ /* 0x000fec0000010000 */
[----:B------:R-:W-:Y:S05]  /*1710*/  BRA `(.L_x_632) ;  /* 0x000005c000007947 */ /* 0x000fea0003800000 */
.L_x_631:
        /* <DEDUP_REMOVED lines=41> */
.L_x_644:
[----:B------:R-:W-:-:S13]  /*19b0*/  ISETP.GE.AND P0, PT, R12, c[0x0][0x1e0], PT ;  /* 0x000078000c007a0c */ /* 0x000fda0003f06270 */
[----:B------:R-:W-:Y:S05]  /*19c0*/  @P0 BRA `(.L_x_645) ;  /* 0x0000030000000947 */ /* 0x000fea0003800000 */
[----:B------:R-:W1:Y:S01]  /*19d0*/  I2F R0, c[0x0][0x1e0] ;  /* 0x0000780000007b06 */ /* 0x000e620000201400 */
[----:B0-----:R-:W-:Y:S01]  /*19e0*/  IADD3 R2, R12, 0x2, RZ ;  /* 0x000000020c027810 */ /* 0x001fe20007ffe0ff */
[----:B------:R-:W-:-:S06]  /*19f0*/  HADD2.F32 R10, -RZ, R29.H1_H1 ;  /* 0x3000001dff0a7230 */ /* 0x000fcc0000004100 */
[----:B------:R-:W-:Y:S08]  /*1a00*/  I2F R2, R2 ;  /* 0x0000000200027306 */ /* 0x000ff00000201400 */
[----:B-1----:R-:W0:Y:S08]  /*1a10*/  MUFU.RCP R3, R0 ;  /* 0x0000000000037308 */ /* 0x002e300000001000 */
[----:B------:R-:W1:Y:S01]  /*1a20*/  I2F R12, R12 ;  /* 0x0000000c000c7306 */ /* 0x000e620000201400 */
[----:B0-----:R-:W-:-:S07]  /*1a30*/  FMUL.FTZ R4, R2, R3 ;  /* 0x0000000302047220 */ /* 0x001fce0000410000 */
[----:B------:R-:W-:Y:S01]  /*1a40*/  I2F R8, R8 ;  /* 0x0000000800087306 */ /* 0x000fe20000201400 */
[----:B------:R-:W-:Y:S01]  /*1a50*/  HADD2.F32 R2, -RZ, R33.H1_H1 ;  /* 0x30000021ff027230 */ /* 0x000fe20000004100 */
[----:B------:R-:W-:Y:S02]  /*1a60*/  FMUL.FTZ R4, R4, 13.28771209716796875 ;  /* 0x41549a7804047820 */ /* 0x000fe40000410000 */
[----:B-1----:R-:W-:-:S04]  /*1a70*/  FMUL.FTZ R3, R12, R3 ;  /* 0x000000030c037220 */ /* 0x002fc80000410000 */
[----:B------:R0:W1:Y:S01]  /*1a80*/  MUFU.EX2 R5, -R4 ;  /* 0x8000000400057308 */ /* 0x0000620000000800 */
[----:B------:R-:W-:Y:S01]  /*1a90*/  HADD2.F32 R12, -RZ, R29.H0_H0 ;  /* 0x2000001dff0c7230 */ /* 0x000fe20000004100 */
[----:B------:R-:W-:-:S06]  /*1aa0*/  FMUL.FTZ R3, R3, 13.28771209716796875 ;  /* 0x41549a7803037820 */ /* 0x000fcc0000410000 */
[----:B------:R-:W2:Y:S01]  /*1ab0*/  MUFU.EX2 R3, -R3 ;  /* 0x8000000300037308 */ /* 0x000ea20000000800 */
[----:B0-----:R-:W-:Y:S01]  /*1ac0*/  HADD2.F32 R4, -RZ, R33.H0_H0 ;  /* 0x20000021ff047230 */ /* 0x001fe20000004100 */
[----:B-1----:R-:W-:-:S04]  /*1ad0*/  FMUL.FTZ R5, R8, R5 ;  /* 0x0000000508057220 */ /* 0x002fc80000410000 */
[----:B------:R-:W-:-:S04]  /*1ae0*/  FMUL.RZ R0, R5, 0.15915493667125701904 ;  /* 0x3e22f98305007820 */ /* 0x000fc8000040c000 */
[----:B------:R-:W0:Y:S01]  /*1af0*/  MUFU.SIN R11, R0 ;  /* 0x00000000000b7308 */ /* 0x000e220000000400 */
[----:B--2---:R-:W-:-:S04]  /*1b00*/  FMUL.FTZ R8, R8, R3 ;  /* 0x0000000308087220 */ /* 0x004fc80000410000 */
[----:B------:R-:W-:-:S03]  /*1b10*/  FMUL.RZ R8, R8, 0.15915493667125701904 ;  /* 0x3e22f98308087820 */ /* 0x000fc6000040c000 */
[----:B------:R1:W2:Y:S08]  /*1b20*/  MUFU.COS R9, R0 ;  /* 0x0000000000097308 */ /* 0x0002b00000000000 */
[----:B------:R-:W3:Y:S01]  /*1b30*/  MUFU.SIN R7, R8 ;  /* 0x0000000800077308 */ /* 0x000ee20000000400 */
[C---:B0-----:R-:W-:Y:S02]  /*1b40*/  FMUL.FTZ R3, R11.reuse, R2 ;  /* 0x000000020b037220 */ /* 0x041fe40000410000 */
[----:B-1----:R-:W-:-:S05]  /*1b50*/  FMUL.FTZ R0, R11, R10 ;  /* 0x0000000a0b007220 */ /* 0x002fca0000410000 */
[----:B------:R-:W0:Y:S01]  /*1b60*/  MUFU.COS R5, R8 ;  /* 0x0000000800057308 */ /* 0x000e220000000000 */
        /* <DEDUP_REMOVED lines=22> */
.L_x_645:
[----:B------:R-:W-:Y:S05]  /*1cd0*/  BSYNC B0 ;  /* 0x0000000000007941 */ /* 0x000fea0003800000 */
.L_x_632:
        /* <DEDUP_REMOVED lines=20> */
.L_x_794:
        /* <DEDUP_REMOVED lines=9> */
.L_x_795:
[----:B01----:R-:W-:Y:S02]  /*1eb0*/  FADD.FTZ R2, R5, R2 ;  /* 0x0000000205027221 */ /* 0x003fe40000010000 */
.L_x_647:
[----:B------:R-:W-:Y:S05]  /*1ec0*/  BSYNC B0 ;  /* 0x0000000000007941 */ /* 0x000fea0003800000 */
.L_x_646:
[----:B------:R-:W-:Y:S01]  /*1ed0*/  ISETP.NE.AND P0, PT, R18, RZ, PT ;  /* 0x000000ff1200720c */ /* 0x000fe20003f05270 */
[----:B------:R-:W-:Y:S01]  /*1ee0*/  IMAD.MOV.U32 R112, RZ, RZ, -0x800001 ;  /* 0xff7fffffff707424 */ /* 0x000fe200078e00ff */
        /* <DEDUP_REMOVED lines=16> */
.L_x_651:
[----:B------:R0:W-:Y:S02]  /*1ff0*/  STS [R7.X4+0x220], R112 ;  /* 0x0002207007007388 */ /* 0x0001e40000004800 */
.L_x_650:
[----:B------:R-:W-:Y:S01]  /*2000*/  WARPSYNC 0xffffffff ;  /* 0xffffffff00007948 */ /* 0x000fe20003800000 */
        /* <DEDUP_REMOVED lines=45> */
.L_x_652:
[----:B-1234-:R-:W-:Y:S01]  /*22e0*/  BSSY B0, `(.L_x_653) ;  /* 0x000026d000007945 */ /* 0x01efe20003800000 */
[----:B------:R-:W-:Y:S01]  /*22f0*/  IMAD R27, R78, 0x70, RZ ;  /* 0x000000704e1b7824 */ /* 0x000fe200078e02ff */
[----:B------:R-:W-:Y:S05]  /*2300*/  @P0 BRA `(.L_x_654) ;  /* 0x000026a000000947 */ /* 0x000fea0003800000 */
[----:B------:R-:W-:Y:S02]  /*2310*/  IMAD R114, R77, c[0x0][0x1d4], R76 ;  /* 0x000075004d727a24 */ /* 0x000fe400078e024c */
[----:B------:R-:W-:-:S02]  /*2320*/  IMAD R77, R19, c[0x0][0x1d8], R24 ;  /* 0x00007600134d7a24 */ /* 0x000fc400078e0218 */
[----:B------:R-:W-:Y:S01]  /*2330*/  IMAD.MOV.U32 R119, RZ, RZ, c[0x0][0x1e8] ;  /* 0x00007a00ff777624 */ /* 0x000fe200078e00ff */
[----:B------:R-:W-:Y:S01]  /*2340*/  SHF.R.S32.HI R118, RZ, 0x1f, R114 ;  /* 0x0000001fff767819 */ /* 0x000fe20000011472 */
[--C-:B------:R-:W-:Y:S02]  /*2350*/  IMAD R77, R77, 0x70, R76.reuse ;  /* 0x000000704d4d7824 */ /* 0x100fe400078e024c */
[----:B------:R-:W-:Y:S01]  /*2360*/  IMAD R115, R27, c[0x0][0x1d4], R76 ;  /* 0x000075001b737a24 */ /* 0x000fe200078e024c */
[----:B------:R-:W-:Y:S01]  /*2370*/  IADD3 R119, R119, c[0x0][0x210], RZ ;  /* 0x0000840077777a10 */ /* 0x000fe20007ffe0ff */
[----:B------:R-:W-:Y:S01]  /*2380*/  IMAD.MOV.U32 R117, RZ, RZ, 0x70 ;  /* 0x00000070ff757424 */ /* 0x000fe200078e00ff */
[----:B------:R-:W-:Y:S01]  /*2390*/  IADD3 R121, R77, 0x8, RZ ;  /* 0x000000084d797810 */ /* 0x000fe20007ffe0ff */
[----:B------:R-:W-:Y:S01]  /*23a0*/  IMAD.MOV.U32 R76, RZ, RZ, 0x2 ;  /* 0x00000002ff4c7424 */ /* 0x000fe200078e00ff */
[----:B------:R-:W-:Y:S01]  /*23b0*/  SHF.R.S32.HI R120, RZ, 0x1f, R115 ;  /* 0x0000001fff787819 */ /* 0x000fe20000011473 */
[----:B------:R-:W-:-:S02]  /*23c0*/  IMAD R117, R117, c[0x0][0x1d4], RZ ;  /* 0x0000750075757a24 */ /* 0x000fc400078e02ff */
[----:B------:R-:W-:-:S04]  /*23d0*/  IMAD.WIDE R76, R77, R76, c[0x0][0x230] ;  /* 0x00008c004d4c7625 */ /* 0x000fc800078e024c */
.L_x_722:
[----:B------:R-:W-:-:S04]  /*23e0*/  ISETP.NE.U32.AND P0, PT, RZ, c[0x0][0x200], PT ;  /* 0x00008000ff007a0c */ /* 0x000fc80003f05070 */
[----:B------:R-:W-:-:S13]  /*23f0*/  ISETP.NE.AND.EX P0, PT, RZ, c[0x0][0x204], PT, P0 ;  /* 0x00008100ff007a0c */ /* 0x000fda0003f05300 */
[----:B------:R-:W-:Y:S01]  /*2400*/  @P0 IMAD R111, R22, c[0x0][0x1d4], RZ ;  /* 0x00007500166f0a24 */ /* 0x000fe200078e02ff */
[----:B------:R-:W-:-:S04]  /*2410*/  @P0 SHF.R.S32.HI R122, RZ, 0x1f, R116 ;  /* 0x0000001fff7a0819 */ /* 0x000fc80000011474 */
[--C-:B------:R-:W-:Y:S02]  /*2420*/  @P0 SHF.R.S32.HI R123, RZ, 0x1f, R111.reuse ;  /* 0x0000001fff7b0819 */ /* 0x100fe4000001146f */
[----:B------:R-:W-:-:S04]  /*2430*/  @P0 IADD3 R110, P1, P3, R116, c[0x0][0x200], R111 ;  /* 0x00008000746e0a10 */ /* 0x000fc80007b3e06f */
[----:B------:R-:W-:-:S06]  /*2440*/  @P0 IADD3.X R111, R122, c[0x0][0x204], R123, P1, P3 ;  /* 0x000081007a6f0a10 */ /* 0x000fcc0000fe647b */
        /* <DEDUP_REMOVED lines=13> */
[----:B------:R-:W-:-:S04]  /*2520*/  IMAD.HI.U32 R129, R123, R129, R122 ;  /* 0x000000817b817227 */ /* 0x000fc800078e007a */
[----:B------:R-:W-:-:S04]  /*2530*/  IMAD.MOV.U32 R122, RZ, RZ, R128 ;  /* 0x000000ffff7a7224 */ /* 0x000fc800078e0080 */
[----:B-1----:R-:W-:-:S04]  /*2540*/  IMAD.HI.U32 R110, R129, R122, RZ ;  /* 0x0000007a816e7227 */ /* 0x002fc800078e00ff */
[----:B------:R-:W-:-:S04]  /*2550*/  IMAD.MOV R123, RZ, RZ, -R110 ;  /* 0x000000ffff7b7224 */ /* 0x000fc800078e0a6e */
[----:B------:R-:W-:-:S05]  /*2560*/  IMAD R122, R125, R123, R122 ;  /* 0x0000007b7d7a7224 */ /* 0x000fca00078e027a */
[----:B------:R-:W-:-:S13]  /*2570*/  ISETP.GT.U32.AND P1, PT, R125, R122, PT ;  /* 0x0000007a7d00720c */ /* 0x000fda0003f24070 */
[----:B------:R-:W-:-:S05]  /*2580*/  @!P1 IMAD.IADD R122, R122, 0x1, -R125 ;  /* 0x000000017a7a9824 */ /* 0x000fca00078e0a7d */
[----:B------:R-:W-:-:S13]  /*2590*/  ISETP.GT.U32.AND P1, PT, R125, R122, PT ;  /* 0x0000007a7d00720c */ /* 0x000fda0003f24070 */
[----:B------:R-:W-:Y:S01]  /*25a0*/  @!P1 IMAD.IADD R122, R122, 0x1, -R125 ;  /* 0x000000017a7a9824 */ /* 0x000fe200078e0a7d */
[----:B------:R-:W-:-:S03]  /*25b0*/  ISETP.GE.AND P1, PT, R116, R17, PT ;  /* 0x000000117400720c */ /* 0x000fc60003f26270 */
[----:B------:R-:W-:Y:S01]  /*25c0*/  @!P3 IMAD.MOV R122, RZ, RZ, -R122 ;  /* 0x000000ffff7ab224 */ /* 0x000fe200078e0a7a */
[----:B------:R-:W-:Y:S02]  /*25d0*/  @!P4 LOP3.LUT R122, RZ, c[0x0][0x1d4], RZ, 0x33, !PT ;  /* 0x00007500ff7aca12 */ /* 0x000fe400078e33ff */
[----:B--2---:R-:W-:-:S07]  /*25e0*/  ISETP.NE.AND P0, PT, R111, RZ, P0 ;  /* 0x000000ff6f00720c */ /* 0x004fce0000705270 */
[----:B------:R-:W-:Y:S05]  /*25f0*/  @P1 BRA `(.L_x_656) ;  /* 0x000001b000001947 */ /* 0x000fea0003800000 */
[----:B------:R-:W-:Y:S01]  /*2600*/  IMAD.SHL.U32 R128, R122, 0x8, RZ ;  /* 0x000000087a807824 */ /* 0x000fe200078e00ff */
[----:B------:R-:W-:Y:S01]  /*2610*/  BSSY B2, `(.L_x_657) ;  /* 0x0000009000027945 */ /* 0x000fe20003800000 */
[----:B------:R-:W-:-:S03]  /*2620*/  CS2R R104, SRZ ;  /* 0x0000000000687805 */ /* 0x000fc6000001ff00 */
[----:B------:R-:W-:-:S13]  /*2630*/  ISETP.GE.AND P2, PT, R128, R117, PT ;  /* 0x000000758000720c */ /* 0x000fda0003f46270 */
[----:B------:R-:W-:Y:S05]  /*2640*/  @P2 BRA `(.L_x_658) ;  /* 0x0000005000002947 */ /* 0x000fea0003800000 */
[----:B------:R-:W-:-:S04]  /*2650*/  IADD3 R105, P2, R115, R128, RZ ;  /* 0x0000008073697210 */ /* 0x000fc80007f5e0ff */
[----:B------:R-:W-:Y:S02]  /*2660*/  LEA.HI.X.SX32 R110, R128, R120, 0x1, P2 ;  /* 0x00000078806e7211 */ /* 0x000fe400010f0eff */
[----:B------:R-:W-:-:S04]  /*2670*/  LEA R104, P2, R105, c[0x0][0x198], 0x1 ;  /* 0x0000660069687a11 */ /* 0x000fc800078408ff */
[----:B------:R-:W-:-:S06]  /*2680*/  LEA.HI.X R105, R105, c[0x0][0x19c], R110, 0x1, P2 ;  /* 0x0000670069697a11 */ /* 0x000fcc00010f0c6e */
[----:B------:R-:W5:Y:S03]  /*2690*/  LDG.E.64 R104, [R104.64] ;  /* 0x0000002468687981 */ /* 0x000f66000c1e1b00 */
.L_x_658:
[----:B------:R-:W-:Y:S05]  /*26a0*/  BSYNC B2 ;  /* 0x0000000000027941 */ /* 0x000fea0003800000 */
.L_x_657:
        /* <DEDUP_REMOVED lines=16> */
.L_x_656:
[----:B------:R-:W-:Y:S05]  /*27b0*/  BSYNC B1 ;  /* 0x0000000000017941 */ /* 0x000fea0003800000 */
.L_x_655:
        /* <DEDUP_REMOVED lines=15> */
.L_x_662:
[----:B------:R-:W-:Y:S05]  /*28b0*/  BSYNC B2 ;  /* 0x0000000000027941 */ /* 0x000fea0003800000 */
.L_x_661:
        /* <DEDUP_REMOVED lines=15> */
.L_x_660:
[----:B------:R-:W-:Y:S05]  /*29b0*/  BSYNC B1 ;  /* 0x0000000000017941 */ /* 0x000fea0003800000 */
.L_x_659:
[----:B------:R-:W-:Y:S01]  /*29c0*/  BSSY B1, `(.L_x_663) ;  /* 0x000001f000017945 */ /* 0x000fe20003800000 */
[----:B------:R-:W-:Y:S05]  /*29d0*/  @P1 BRA `(.L_x_664) ;  /* 0x000001d000001947 */ /* 0x000fea0003800000 */
[----:B------:R-:W-:Y:S01]  /*29e0*/  IMAD.MOV.U32 R109, RZ, RZ, c[0x0][0x1d4] ;  /* 0x00007500ff6d7624 */ /* 0x000fe200078e00ff */
[----:B------:R-:W-:Y:S03]  /*29f0*/  BSSY B2, `(.L_x_665) ;  /* 0x000000b000027945 */ /* 0x000fe60003800000 */
[----:B------:R-:W-:-:S04]  /*2a00*/  IMAD R108, R109, 0x2, R122 ;  /* 0x000000026d6c7824 */ /* 0x000fc800078e027a */
[----:B------:R-:W-:Y:S02]  /*2a10*/  IMAD.SHL.U32 R130, R108, 0x8, RZ ;  /* 0x000000086c827824 */ /* 0x000fe400078e00ff */
[----:B------:R-:W-:-:S03]  /*2a20*/  CS2R R108, SRZ ;  /* 0x00000000006c7805 */ /* 0x000fc6000001ff00 */
[----:B------:R-:W-:-:S13]  /*2a30*/  ISETP.GE.AND P2, PT, R130, R117, PT ;  /* 0x000000758200720c */ /* 0x000fda0003f46270 */
[----:B------:R-:W-:Y:S05]  /*2a40*/  @P2 BRA `(.L_x_666) ;  /* 0x0000005000002947 */ /* 0x000fea0003800000 */
[----:B------:R-:W-:-:S04]  /*2a50*/  IADD3 R109, P2, R115, R130, RZ ;  /* 0x00000082736d7210 */ /* 0x000fc80007f5e0ff */
[----:B-1----:R-:W-:Y:S02]  /*2a60*/  LEA.HI.X.SX32 R126, R130, R120, 0x1, P2 ;  /* 0x00000078827e7211 */ /* 0x002fe400010f0eff */
[----:B------:R-:W-:-:S04]  /*2a70*/  LEA R108, P2, R109, c[0x0][0x198], 0x1 ;  /* 0x000066006d6c7a11 */ /* 0x000fc800078408ff */
[----:B------:R-:W-:-:S06]  /*2a80*/  LEA.HI.X R109, R109, c[0x0][0x19c], R126, 0x1, P2 ;  /* 0x000067006d6d7a11 */ /* 0x000fcc00010f0c7e */
[----:B------:R-:W5:Y:S03]  /*2a90*/  LDG.E.64 R108, [R108.64] ;  /* 0x000000246c6c7981 */ /* 0x000f66000c1e1b00 */
.L_x_666:
[----:B------:R-:W-:Y:S05]  /*2aa0*/  BSYNC B2 ;  /* 0x0000000000027941 */ /* 0x000fea0003800000 */
.L_x_665:
        /* <DEDUP_REMOVED lines=16> */
.L_x_664:
[----:B------:R-:W-:Y:S05]  /*2bb0*/  BSYNC B1 ;  /* 0x0000000000017941 */ /* 0x000fea0003800000 */
.L_x_663:
        /* <DEDUP_REMOVED lines=14> */
.L_x_670:
[----:B------:R-:W-:Y:S05]  /*2ca0*/  BSYNC B2 ;  /* 0x0000000000027941 */ /* 0x000fea0003800000 */
.L_x_669:
        /* <DEDUP_REMOVED lines=16> */
.L_x_668:
[----:B------:R-:W-:Y:S05]  /*2db0*/  BSYNC B1 ;  /* 0x0000000000017941 */ /* 0x000fea0003800000 */
.L_x_667:
        /* <DEDUP_REMOVED lines=9> */
[----:B------:R-:W-:-:S04]  /*2e50*/  IADD3 R83, P2, R115, R130, RZ ;  /* 0x0000008273537210 */ /* 0x000fc80007f5e0ff */
[----:B01----:R-:W-:Y:S02]  /*2e60*/  LEA.HI.X.SX32 R126, R130, R120, 0x1, P2 ;  /* 0x00000078827e7211 */ /* 0x003fe400010f0eff */
[----:B------:R-:W-:-:S04]  /*2e70*/  LEA R82, P2, R83, c[0x0][0x198], 0x1 ;  /* 0x0000660053527a11 */ /* 0x000fc800078408ff */
[----:B------:R-:W-:-:S06]  /*2e80*/  LEA.HI.X R83, R83, c[0x0][0x19c], R126, 0x1, P2 ;  /* 0x0000670053537a11 */ /* 0x000fcc00010f0c7e */
[----:B------:R-:W5:Y:S03]  /*2e90*/  LDG.E.64 R82, [R82.64] ;  /* 0x0000002452527981 */ /* 0x000f66000c1e1b00 */
.L_x_674:
[----:B------:R-:W-:Y:S05]  /*2ea0*/  BSYNC B2 ;  /* 0x0000000000027941 */ /* 0x000fea0003800000 */
.L_x_673:
        /* <DEDUP_REMOVED lines=16> */
.L_x_672:
[----:B------:R-:W-:Y:S05]  /*2fb0*/  BSYNC B1 ;  /* 0x0000000000017941 */ /* 0x000fea0003800000 */
.L_x_671:
        /* <DEDUP_REMOVED lines=13> */
.L_x_678:
[----:B------:R-:W-:Y:S05]  /*3090*/  BSYNC B2 ;  /* 0x0000000000027941 */ /* 0x000fea0003800000 */
.L_x_677:
        /* <DEDUP_REMOVED lines=16> */
.L_x_676:
[----:B------:R-:W-:Y:S05]  /*31a0*/  BSYNC B1 ;  /* 0x0000000000017941 */ /* 0x000fea0003800000 */
.L_x_675:
        /* <DEDUP_REMOVED lines=13> */
.L_x_682:
[----:B------:R-:W-:Y:S05]  /*3280*/  BSYNC B2 ;  /* 0x0000000000027941 */ /* 0x000fea0003800000 */
.L_x_681:
        /* <DEDUP_REMOVED lines=16> */
.L_x_680:
[----:B------:R-:W-:Y:S05]  /*3390*/  BSYNC B1 ;  /* 0x0000000000017941 */ /* 0x000fea0003800000 */
.L_x_679:
        /* <DEDUP_REMOVED lines=13> */
.L_x_686:
[----:B------:R-:W-:Y:S05]  /*3470*/  BSYNC B2 ;  /* 0x0000000000027941 */ /* 0x000fea0003800000 */
.L_x_685:
        /* <DEDUP_REMOVED lines=16> */
.L_x_684:
[----:B------:R-:W-:Y:S05]  /*3580*/  BSYNC B1 ;  /* 0x0000000000017941 */ /* 0x000fea0003800000 */
.L_x_683:
        /* <DEDUP_REMOVED lines=13> */
.L_x_690:
[----:B------:R-:W-:Y:S05]  /*3660*/  BSYNC B2 ;  /* 0x0000000000027941 */ /* 0x000fea0003800000 */
.L_x_689:
        /* <DEDUP_REMOVED lines=16> */
.L_x_688:
[----:B------:R-:W-:Y:S05]  /*3770*/  BSYNC B1 ;  /* 0x0000000000017941 */ /* 0x000fea0003800000 */
.L_x_687:
        /* <DEDUP_REMOVED lines=13> */
.L_x_694:
[----:B------:R-:W-:Y:S05]  /*3850*/  BSYNC B2 ;  /* 0x0000000000027941 */ /* 0x000fea0003800000 */
.L_x_693:
        /* <DEDUP_REMOVED lines=16> */
.L_x_692:
[----:B------:R-:W-:Y:S05]  /*3960*/  BSYNC B1 ;  /* 0x0000000000017941 */ /* 0x000fea0003800000 */
.L_x_691:
        /* <DEDUP_REMOVED lines=13> */
.L_x_698:
[----:B------:R-:W-:Y:S05]  /*3a40*/  BSYNC B2 ;  /* 0x0000000000027941 */ /* 0x000fea0003800000 */
.L_x_697:
        /* <DEDUP_REMOVED lines=16> */
.L_x_696:
[----:B------:R-:W-:Y:S05]  /*3b50*/  BSYNC B1 ;  /* 0x0000000000017941 */ /* 0x000fea0003800000 */
.L_x_695:
        /* <DEDUP_REMOVED lines=13> */
.L_x_702:
[----:B------:R-:W-:Y:S05]  /*3c30*/  BSYNC B2 ;  /* 0x0000000000027941 */ /* 0x000fea0003800000 */
.L_x_701:
        /* <DEDUP_REMOVED lines=16> */
.L_x_700:
[----:B------:R-:W-:Y:S05]  /*3d40*/  BSYNC B1 ;  /* 0x0000000000017941 */ /* 0x000fea0003800000 */
.L_x_699:
        /* <DEDUP_REMOVED lines=13> */
.L_x_706:
[----:B------:R-:W-:Y:S05]  /*3e20*/  BSYNC B2 ;  /* 0x0000000000027941 */ /* 0x000fea0003800000 */
.L_x_705:
        /* <DEDUP_REMOVED lines=16> */
.L_x_704:
[----:B------:R-:W-:Y:S05]  /*3f30*/  BSYNC B1 ;  /* 0x0000000000017941 */ /* 0x000fea0003800000 */
.L_x_703:
        /* <DEDUP_REMOVED lines=13> */
.L_x_710:
[----:B------:R-:W-:Y:S05]  /*4010*/  BSYNC B2 ;  /* 0x0000000000027941 */ /* 0x000fea0003800000 */
.L_x_709:
        /* <DEDUP_REMOVED lines=16> */
.L_x_708:
[----:B------:R-:W-:Y:S05]  /*4120*/  BSYNC B1 ;  /* 0x0000000000017941 */ /* 0x000fea0003800000 */
.L_x_707:
        /* <DEDUP_REMOVED lines=13> */
.L_x_714:
[----:B------:R-:W-:Y:S05]  /*4200*/  BSYNC B2 ;  /* 0x0000000000027941 */ /* 0x000fea0003800000 */
.L_x_713:
        /* <DEDUP_REMOVED lines=16> */
.L_x_712:
[----:B------:R-:W-:Y:S05]  /*4310*/  BSYNC B1 ;  /* 0x0000000000017941 */ /* 0x000fea0003800000 */
.L_x_711:
        /* <DEDUP_REMOVED lines=13> */
.L_x_718:
[----:B------:R-:W-:Y:S05]  /*43f0*/  BSYNC B2 ;  /* 0x0000000000027941 */ /* 0x000fea0003800000 */
.L_x_717:
        /* <DEDUP_REMOVED lines=16> */
.L_x_716:
[----:B------:R-:W-:Y:S05]  /*4500*/  BSYNC B1 ;  /* 0x0000000000017941 */ /* 0x000fea0003800000 */
.L_x_715:
[----:B-----5:R-:W-:Y:S01]  /*4510*/  HMUL2 R110, R2, R104 ;  /* 0x00000068026e7232 */ /* 0x020fe20000000000 */
[----:B------:R-:W-:Y:S01]  /*4520*/  HFMA2.MMA R111, R3, R105, -RZ ;  /* 0x00000069036f7235 */ /* 0x000fe200001000ff */
[----:B------:R-:W-:-:S04]  /*4530*/  LOP3.LUT R128, R18, 0x1, RZ, 0xc0, !PT ;  /* 0x0000000112807812 */ /* 0x000fc800078ec0ff */
[----:B------:R-:W-:-:S05]  /*4540*/  HFMA2.MMA R110, R4, R106, R110 ;  /* 0x0000006a046e7235 */ /* 0x000fca000000006e */
[----:B------:R-:W-:Y:S01]  /*4550*/  HFMA2 R111, R5, R107, R111 ;  /* 0x0000006b056f7231 */ /* 0x000fe2000000006f */
[----:B0-----:R-:W-:-:S03]  /*4560*/  HFMA2.MMA R110, R6, R108, R110 ;  /* 0x0000006c066e7235 */ /* 0x001fc6000000006e */
        /* <DEDUP_REMOVED lines=30> */
[----:B-1----:R-:W-:Y:S01]  /*4750*/  FADD.FTZ R127, R111, R110 ;  /* 0x0000006e6f7f7221 */ /* 0x002fe20000010000 */
[----:B------:R-:W-:Y:S05]  /*4760*/  BRA.DIV ~URZ, `(.L_x_719) ;  /* 0x00003d527f007947 */ /* 0x000fea000b800000 */
[----:B------:R0:W1:Y:S02]  /*4770*/  SHFL.BFLY PT, R110, R127, 0x1, 0x1f ;  /* 0x0c201f007f6e7f89 */ /* 0x00006400000e0000 */
.L_x_796:
        /* <DEDUP_REMOVED lines=8> */
[----:B------:R-:W-:-:S05]  /*4800*/  @P3 IMAD R110, R24, c[0x0][0x220], R23 ;  /* 0x00008800186e3a24 */ /* 0x000fca00078e0217 */
[----:B------:R-:W-:Y:S01]  /*4810*/  @P3 IADD3 R111, R110, -0x1, RZ ;  /* 0xffffffff6e6f3810 */ /* 0x000fe20007ffe0ff */
[----:B------:R-:W-:Y:S02]  /*4820*/  @P3 IMAD.MOV.U32 R110, RZ, RZ, 0x2 ;  /* 0x00000002ff6e3424 */ /* 0x000fe400078e00ff */
[----:B------:R-:W-:Y:S02]  /*4830*/  @P1 IMAD.MOV.U32 R123, RZ, RZ, 0x2 ;  /* 0x00000002ff7b1424 */ /* 0x000fe400078e00ff */
[----:B------:R-:W-:Y:S02]  /*4840*/  @P3 IMAD R111, R111, c[0x0][0x220], R116 ;  /* 0x000088006f6f3a24 */ /* 0x000fe400078e0274 */
[----:B------:R-:W-:-:S04]  /*4850*/  @P1 IMAD.WIDE R122, R24, R123, c[0x0][0x228] ;  /* 0x00008a00187a1625 */ /* 0x000fc800078e027b */
[----:B------:R-:W-:Y:S02]  /*4860*/  @P3 IMAD.WIDE R110, R111, R110, c[0x0][0x218] ;  /* 0x000086006f6e3625 */ /* 0x000fe400078e026e */
[----:B------:R-:W2:Y:S04]  /*4870*/  @P1 LDG.E.U16 R122, [R122.64] ;  /* 0x000000247a7a1981 */ /* 0x000ea8000c1e1500 */
[----:B------:R-:W3:Y:S01]  /*4880*/  @P3 LDG.E.U16 R110, [R110.64] ;  /* 0x000000246e6e3981 */ /* 0x000ee2000c1e1500 */
[C---:B------:R-:W-:Y:S02]  /*4890*/  @P1 ISETP.GE.AND P4, PT, R116.reuse, R119, PT ;  /* 0x000000777400120c */ /* 0x040fe40003f86270 */
[----:B0-----:R-:W-:Y:S02]  /*48a0*/  @P1 IADD3 R127, R116, 0x1, -R23 ;  /* 0x00000001747f1810 */ /* 0x001fe40007ffe817 */
[----:B------:R-:W-:-:S05]  /*48b0*/  @P1 SEL R126, R26, RZ, !P4 ;  /* 0x000000ff1a7e1207 */ /* 0x000fca0006000000 */
[----:B------:R-:W-:-:S04]  /*48c0*/  @P1 IMAD.IADD R127, R126, 0x1, R127 ;  /* 0x000000017e7f1824 */ /* 0x000fc800078e027f */
        /* <DEDUP_REMOVED lines=9> */
.L_x_721:
[----:B------:R-:W-:Y:S05]  /*4960*/  BSYNC B1 ;  /* 0x0000000000017941 */ /* 0x000fea0003800000 */
.L_x_720:
[----:B------:R-:W-:-:S04]  /*4970*/  IADD3 R116, R116, 0x40, RZ ;  /* 0x0000004074747810 */ /* 0x000fc80007ffe0ff */
[----:B------:R-:W-:-:S13]  /*4980*/  ISETP.GE.AND P0, PT, R116, R113, PT ;  /* 0x000000717400720c */ /* 0x000fda0003f06270 */
[----:B0-----:R-:W-:Y:S01]  /*4990*/  @P0 CALL.REL.NOINC `(.L_x_654) ;  /* 0x0000001000000944 */ /* 0x001fe20003c00000 */
[----:B------:R-:W-:Y:S05]  /*49a0*/  BRA `(.L_x_722) ;  /* 0xffffda3000007947 */ /* 0x000fea000383ffff */
.L_x_654:
[----:B------:R-:W-:Y:S05]  /*49b0*/  BSYNC B0 ;  /* 0x0000000000007941 */ /* 0x000fea0003800000 */
.L_x_653:
[----:B------:R-:W-:Y:S05]  /*49c0*/  BRA.DIV ~URZ, `(.L_x_723) ;  /* 0x00003b727f007947 */ /* 0x000fea000b800000 */
[----:B------:R1:W2:Y:S02]  /*49d0*/  SHFL.BFLY PT, R3, R112, 0x10, 0x1f ;  /* 0x0e001f0070037f89 */ /* 0x0002a400000e0000 */
.L_x_797:
[----:B--2---:R-:W-:Y:S01]  /*49e0*/  FMNMX.FTZ R5, R3, R112, !PT ;  /* 0x0000007003057209 */ /* 0x004fe20007810000 */
[----:B------:R-:W-:Y:S05]  /*49f0*/  BRA.DIV ~URZ, `(.L_x_724) ;  /* 0x00003bc27f007947 */ /* 0x000fea000b800000 */
[----:B------:R-:W2:Y:S02]  /*4a00*/  SHFL.BFLY PT, R2, R5, 0x8, 0x1f ;  /* 0x0d001f0005027f89 */ /* 0x000ea400000e0000 */
[----:B--2---:R-:W-:-:S05]  /*4a10*/  FMNMX.FTZ R2, R5, R2, !PT ;  /* 0x0000000205027209 */ /* 0x004fca0007810000 */
[----:B------:R-:W2:Y:S02]  /*4a20*/  SHFL.BFLY PT, R3, R2, 0x4, 0x1f ;  /* 0x0c801f0002037f89 */ /* 0x000ea400000e0000 */
[----:B--2---:R-:W-:-:S05]  /*4a30*/  FMNMX.FTZ R3, R2, R3, !PT ;  /* 0x0000000302037209 */ /* 0x004fca0007810000 */
[----:B------:R2:W3:Y:S02]  /*4a40*/  SHFL.BFLY PT, R4, R3, 0x2, 0x1f ;  /* 0x0c401f0003047f89 */ /* 0x0004e400000e0000 */
.L_x_798:
[----:B0-----:R-:W-:Y:S01]  /*4a50*/  SHF.R.S32.HI R7, RZ, 0x1f, R18 ;  /* 0x0000001fff077819 */ /* 0x001fe20000011412 */
[----:B------:R-:W-:Y:S01]  /*4a60*/  WARPSYNC 0xffffffff ;  /* 0xffffffff00007948 */ /* 0x000fe20003800000 */
[----:B--23--:R-:W-:Y:S02]  /*4a70*/  FMNMX.FTZ R3, R4, R3, !PT ;  /* 0x0000000304037209 */ /* 0x00cfe40007810000 */
[----:B------:R-:W-:-:S04]  /*4a80*/  LEA.HI R2, R7, R18, RZ, 0x5 ;  /* 0x0000001207027211 */ /* 0x000fc800078f28ff */
[----:B------:R-:W-:-:S05]  /*4a90*/  LOP3.LUT R5, R2, 0xffffffe0, RZ, 0xc0, !PT ;  /* 0xffffffe002057812 */ /* 0x000fca00078ec0ff */
[----:B------:R-:W-:-:S05]  /*4aa0*/  IMAD.IADD R5, R18, 0x1, -R5 ;  /* 0x0000000112057824 */ /* 0x000fca00078e0a05 */
[----:B------:R-:W-:-:S13]  /*4ab0*/  ISETP.NE.AND P0, PT, R5, RZ, PT ;  /* 0x000000ff0500720c */ /* 0x000fda0003f05270 */
[----:B------:R-:W-:-:S05]  /*4ac0*/  @!P0 SHF.R.S32.HI R2, RZ, 0x5, R2 ;  /* 0x00000005ff028819 */ /* 0x000fca0000011402 */
[----:B------:R0:W-:Y:S02]  /*4ad0*/  @!P0 STS [R2.X4], R3 ;  /* 0x0000000302008388 */ /* 0x0001e40000004800 */
[----:B------:R-:W-:Y:S01]  /*4ae0*/  BAR.SYNC.DEFER_BLOCKING 0x0 ;  /* 0x0000000000007b1d */ /* 0x000fe20000010000 */
[----:B------:R-:W-:Y:S01]  /*4af0*/  ISETP.GT.AND P0, PT, R5, 0x3, PT ;  /* 0x000000030500780c */ /* 0x000fe20003f04270 */
[----:B0-----:R-:W-:Y:S02]  /*4b00*/  IMAD.MOV.U32 R2, RZ, RZ, -0x800001 ;  /* 0xff7fffffff027424 */ /* 0x001fe400078e00ff */
[----:B------:R-:W-:Y:S02]  /*4b10*/  IMAD.IADD R9, R18, 0x1, R0 ;  /* 0x0000000112097824 */ /* 0x000fe400078e0200 */
[----:B------:R-:W-:Y:S01]  /*4b20*/  BSSY B0, `(.L_x_725) ;  /* 0x0000072000007945 */ /* 0x000fe20003800000 */
[----:B------:R-:W-:Y:S02]  /*4b30*/  IMAD.MOV.U32 R6, RZ, RZ, RZ ;  /* 0x000000ffff067224 */ /* 0x000fe400078e00ff */
[----:B------:R-:W-:-:S05]  /*4b40*/  ISETP.GE.AND P1, PT, R9, R23, PT ;  /* 0x000000170900720c */ /* 0x000fca0003f26270 */
[----:B------:R-:W0:Y:S04]  /*4b50*/  @!P0 LDS R2, [R5.X4] ;  /* 0x0000000005028984 */ /* 0x000e280000004800 */
[----:B0-----:R-:W0:Y:S02]  /*4b60*/  SHFL.BFLY PT, R3, R2, 0x2, 0x1f ;  /* 0x0c401f0002037f89 */ /* 0x001e2400000e0000 */
[----:B0-----:R-:W-:-:S05]  /*4b70*/  FMNMX.FTZ R3, R3, R2, !PT ;  /* 0x0000000203037209 */ /* 0x001fca0007810000 */
[----:B------:R-:W0:Y:S02]  /*4b80*/  SHFL.BFLY PT, R4, R3, 0x1, 0x1f ;  /* 0x0c201f0003047f89 */ /* 0x000e2400000e0000 */
[----:B0-----:R-:W-:-:S05]  /*4b90*/  FMNMX.FTZ R4, R3, R4, !PT ;  /* 0x0000000403047209 */ /* 0x001fca0007810000 */
[----:B------:R0:W2:Y:S01]  /*4ba0*/  SHFL.IDX PT, R15, R4, RZ, 0x1f ;  /* 0x00001fff040f7589 */ /* 0x0000a200000e0000 */
        /* <DEDUP_REMOVED lines=14> */
.L_x_732:
[----:B0-----:R-:W-:Y:S01]  /*4c90*/  IMAD.IADD R2, R11, 0x1, -R0 ;  /* 0x000000010b027824 */ /* 0x001fe200078e0a00 */
[----:B------:R-:W-:Y:S01]  /*4ca0*/  IADD3 R5, R5, -0x1, RZ ;  /* 0xffffffff05057810 */ /* 0x000fe20007ffe0ff */
[----:B------:R-:W-:Y:S03]  /*4cb0*/  BSSY B2, `(.L_x_729) ;  /* 0x0000011000027945 */ /* 0x000fe60003800000 */
[----:B------:R-:W-:-:S02]  /*4cc0*/  ISETP.NE.AND P3, PT, R5, RZ, PT ;  /* 0x000000ff0500720c */ /* 0x000fc40003f65270 */
[----:B--2---:R-:W-:Y:S01]  /*4cd0*/  LEA R8, R2, 0x220, 0x2 ;  /* 0x0000022002087811 */ /* 0x004fe200078e10ff */
[----:B------:R-:W-:Y:S05]  /*4ce0*/  @!P0 BRA `(.L_x_730) ;  /* 0x0000009000008947 */ /* 0x000fea0003800000 */
[----:B------:R-:W-:Y:S01]  /*4cf0*/  IMAD R2, R22, c[0x0][0x1d4], RZ ;  /* 0x0000750016027a24 */ /* 0x000fe200078e02ff */
[----:B------:R-:W-:-:S04]  /*4d00*/  SHF.R.S32.HI R3, RZ, 0x1f, R11 ;  /* 0x0000001fff037819 */ /* 0x000fc8000001140b */
[--C-:B------:R-:W-:Y:S02]  /*4d10*/  SHF.R.S32.HI R10, RZ, 0x1f, R2.reuse ;  /* 0x0000001fff0a7819 */ /* 0x100fe40000011402 */
[----:B------:R-:W-:-:S04]  /*4d20*/  IADD3 R2, P4, P5, R11, c[0x0][0x200], R2 ;  /* 0x000080000b027a10 */ /* 0x000fc80007d9e002 */
[----:B------:R-:W-:-:S05]  /*4d30*/  IADD3.X R3, R3, c[0x0][0x204], R10, P4, P5 ;  /* 0x0000810003037a10 */ /* 0x000fca00027ea40a */
[----:B------:R-:W3:Y:S02]  /*4d40*/  LDG.E.U8 R2, [R2.64] ;  /* 0x0000002402027981 */ /* 0x000ee4000c1e1100 */
[----:B---3--:R-:W-:-:S13]  /*4d50*/  ISETP.NE.AND P4, PT, R2, RZ, PT ;  /* 0x000000ff0200720c */ /* 0x008fda0003f85270 */
[----:B------:R-:W-:Y:S01]  /*4d60*/  @P4 IMAD.MOV.U32 R13, RZ, RZ, RZ ;  /* 0x000000ffff0d4224 */ /* 0x000fe200078e00ff */
[----:B------:R-:W-:Y:S05]  /*4d70*/  @P4 BRA `(.L_x_731) ;  /* 0x0000004000004947 */ /* 0x000fea0003800000 */
.L_x_730:
[----:B------:R-:W0:Y:S02]  /*4d80*/  LDS R2, [R8] ;  /* 0x0000000008027984 */ /* 0x000e240000000800 */
[----:B0-2---:R-:W-:-:S04]  /*4d90*/  FADD.FTZ R2, -R15, R2 ;  /* 0x000000020f027221 */ /* 0x005fc80000010100 */
[----:B------:R-:W-:-:S04]  /*4da0*/  FMUL.FTZ R2, R2, 1.4426950216293334961 ;  /* 0x3fb8aa3b02027820 */ /* 0x000fc80000410000 */
[----:B------:R0:W2:Y:S03]  /*4db0*/  MUFU.EX2 R13, R2 ;  /* 0x00000002000d7308 */ /* 0x0000a60000000800 */
.L_x_731:
[----:B------:R-:W-:Y:S05]  /*4dc0*/  BSYNC B2 ;  /* 0x0000000000027941 */ /* 0x000fea0003800000 */
.L_x_729:
[----:B--2---:R2:W-:Y:S01]  /*4dd0*/  STS [R8], R13 ;  /* 0x0000000d08007388 */ /* 0x0045e20000000800 */
[----:B------:R-:W-:Y:S01]  /*4de0*/  FADD.FTZ R6, R13, R6 ;  /* 0x000000060d067221 */ /* 0x000fe20000010000 */
[----:B------:R-:W-:Y:S01]  /*4df0*/  IADD3 R11, R11, 0x80, RZ ;  /* 0x000000800b0b7810 */ /* 0x000fe20007ffe0ff */
[----:B------:R-:W-:Y:S05]  /*4e00*/  @P3 BRA `(.L_x_732) ;  /* 0xfffffe8000003947 */ /* 0x000fea000383ffff */
.L_x_728:
[----:B------:R-:W-:Y:S05]  /*4e10*/  BSYNC B1 ;  /* 0x0000000000017941 */ /* 0x000fea0003800000 */
.L_x_727:
[----:B------:R-:W-:-:S13]  /*4e20*/  ISETP.GE.U32.AND P0, PT, R4, 0x180, PT ;  /* 0x000001800400780c */ /* 0x000fda0003f06070 */
[----:B------:R-:W-:Y:S05]  /*4e30*/  @!P0 BRA `(.L_x_726) ;  /* 0x0000040000008947 */ /* 0x000fea0003800000 */
[----:B--2---:R-:W-:Y:S01]  /*4e40*/  IMAD R8, R22, c[0x0][0x1d4], RZ ;  /* 0x0000750016087a24 */ /* 0x004fe200078e02ff */
[----:B------:R-:W-:-:S04]  /*4e50*/  ISETP.NE.U32.AND P0, PT, RZ, c[0x0][0x200], PT ;  /* 0x00008000ff007a0c */ /* 0x000fc80003f05070 */
[----:B------:R-:W-:Y:S02]  /*4e60*/  ISETP.NE.AND.EX P0, PT, RZ, c[0x0][0x204], PT, P0 ;  /* 0x00008100ff007a0c */ /* 0x000fe40003f05300 */
[----:B------:R-:W-:Y:S02]  /*4e70*/  SHF.R.S32.HI R10, RZ, 0x1f, R8 ;  /* 0x0000001fff0a7819 */ /* 0x000fe40000011408 */
.L_x_745:
[----:B------:R-:W-:Y:S01]  /*4e80*/  SHF.R.S32.HI R3, RZ, 0x1f, R11 ;  /* 0x0000001fff037819 */ /* 0x000fe2000001140b */
[C---:B---3--:R-:W-:Y:S01]  /*4e90*/  IMAD.IADD R4, R11.reuse, 0x1, -R0 ;  /* 0x000000010b047824 */ /* 0x048fe200078e0a00 */
[C---:B0-----:R-:W-:Y:S01]  /*4ea0*/  IADD3 R2, P4, P5, R11.reuse, c[0x0][0x200], R8 ;  /* 0x000080000b027a10 */ /* 0x041fe20007d9e008 */
[----:B------:R-:W-:Y:S01]  /*4eb0*/  BSSY B1, `(.L_x_733) ;  /* 0x000000e000017945 */ /* 0x000fe20003800000 */
[----:B------:R-:W-:Y:S02]  /*4ec0*/  IADD3 R11, R11, 0x200, RZ ;  /* 0x000002000b0b7810 */ /* 0x000fe40007ffe0ff */
[----:B------:R-:W-:Y:S02]  /*4ed0*/  IADD3.X R3, R3, c[0x0][0x204], R10, P4, P5 ;  /* 0x0000810003037a10 */ /* 0x000fe400027ea40a */
[----:B------:R-:W-:-:S02]  /*4ee0*/  ISETP.GE.AND P3, PT, R11, R23, PT ;  /* 0x000000170b00720c */ /* 0x000fc40003f66270 */
[----:B--2---:R-:W-:Y:S01]  /*4ef0*/  LEA R13, R4, 0x220, 0x2 ;  /* 0x00000220040d7811 */ /* 0x004fe200078e10ff */
[----:B------:R-:W-:Y:S05]  /*4f00*/  @!P0 BRA `(.L_x_734) ;  /* 0x0000004000008947 */ /* 0x000fea0003800000 */
[----:B------:R-:W2:Y:S02]  /*4f10*/  LDG.E.U8 R4, [R2.64] ;  /* 0x0000002402047981 */ /* 0x000ea4000c1e1100 */
[----:B--2---:R-:W-:-:S13]  /*4f20*/  ISETP.NE.AND P4, PT, R4, RZ, PT ;  /* 0x000000ff0400720c */ /* 0x004fda0003f85270 */
[----:B------:R-:W-:Y:S01]  /*4f30*/  @P4 IMAD.MOV.U32 R5, RZ, RZ, RZ ;  /* 0x000000ffff054224 */ /* 0x000fe200078e00ff */
[----:B------:R-:W-:Y:S05]  /*4f40*/  @P4 BRA `(.L_x_735) ;  /* 0x0000004000004947 */ /* 0x000fea0003800000 */
.L_x_734:
[----:B------:R-:W0:Y:S02]  /*4f50*/  LDS R4, [R13] ;  /* 0x000000000d047984 */ /* 0x000e240000000800 */
[----:B0-----:R-:W-:-:S04]  /*4f60*/  FADD.FTZ R4, -R15, R4 ;  /* 0x000000040f047221 */ /* 0x001fc80000010100 */
[----:B------:R-:W-:-:S04]  /*4f70*/  FMUL.FTZ R4, R4, 1.4426950216293334961 ;  /* 0x3fb8aa3b04047820 */ /* 0x000fc80000410000 */
[----:B------:R0:W2:Y:S03]  /*4f80*/  MUFU.EX2 R5, R4 ;  /* 0x0000000400057308 */ /* 0x0000a60000000800 */
.L_x_735:
[----:B------:R-:W-:Y:S05]  /*4f90*/  BSYNC B1 ;  /* 0x0000000000017941 */ /* 0x000fea0003800000 */
.L_x_733:
[----:B--2---:R2:W-:Y:S01]  /*4fa0*/  STS [R13], R5 ;  /* 0x000000050d007388 */ /* 0x0045e20000000800 */
[----:B------:R-:W-:Y:S01]  /*4fb0*/  BSSY B1, `(.L_x_736) ;  /* 0x000000b000017945 */ /* 0x000fe20003800000 */
[----:B------:R-:W-:Y:S01]  /*4fc0*/  FADD.FTZ R21, R5, R6 ;  /* 0x0000000605157221 */ /* 0x000fe20000010000 */
[----:B------:R-:W-:Y:S05]  /*4fd0*/  @!P0 BRA `(.L_x_737) ;  /* 0x0000004000008947 */ /* 0x000fea0003800000 */
[----:B0-----:R-:W3:Y:S02]  /*4fe0*/  LDG.E.U8 R4, [R2.64+0x80] ;  /* 0x0000802402047981 */ /* 0x001ee4000c1e1100 */
[----:B---3--:R-:W-:-:S13]  /*4ff0*/  ISETP.NE.AND P4, PT, R4, RZ, PT ;  /* 0x000000ff0400720c */ /* 0x008fda0003f85270 */
[----:B------:R-:W-:Y:S01]  /*5000*/  @P4 IMAD.MOV.U32 R4, RZ, RZ, RZ ;  /* 0x000000ffff044224 */ /* 0x000fe200078e00ff */
[----:B------:R-:W-:Y:S05]  /*5010*/  @P4 BRA `(.L_x_738) ;  /* 0x0000004000004947 */ /* 0x000fea0003800000 */
.L_x_737:
[----:B0-----:R-:W0:Y:S02]  /*5020*/  LDS R4, [R13+0x200] ;  /* 0x000200000d047984 */ /* 0x001e240000000800 */
[----:B0-----:R-:W-:-:S04]  /*5030*/  FADD.FTZ R4, -R15, R4 ;  /* 0x000000040f047221 */ /* 0x001fc80000010100 */
[----:B------:R-:W-:-:S06]  /*5040*/  FMUL.FTZ R4, R4, 1.4426950216293334961 ;  /* 0x3fb8aa3b04047820 */ /* 0x000fcc0000410000 */
[----:B------:R-:W0:Y:S02]  /*5050*/  MUFU.EX2 R4, R4 ;  /* 0x0000000400047308 */ /* 0x000e240000000800 */
.L_x_738:
[----:B------:R-:W-:Y:S05]  /*5060*/  BSYNC B1 ;  /* 0x0000000000017941 */ /* 0x000fea0003800000 */
.L_x_736:
[----:B0-----:R0:W-:Y:S01]  /*5070*/  STS [R13+0x200], R4 ;  /* 0x000200040d007388 */ /* 0x0011e20000000800 */
[----:B------:R-:W-:Y:S01]  /*5080*/  BSSY B1, `(.L_x_739) ;  /* 0x000000b000017945 */ /* 0x000fe20003800000 */
[----:B------:R-:W-:Y:S01]  /*5090*/  FADD.FTZ R21, R21, R4 ;  /* 0x0000000415157221 */ /* 0x000fe20000010000 */
[----:B------:R-:W-:Y:S05]  /*50a0*/  @!P0 BRA `(.L_x_740) ;  /* 0x0000004000008947 */ /* 0x000fea0003800000 */
[----:B0-----:R-:W3:Y:S02]  /*50b0*/  LDG.E.U8 R4, [R2.64+0x100] ;  /* 0x0001002402047981 */ /* 0x001ee4000c1e1100 */
[----:B---3--:R-:W-:-:S13]  /*50c0*/  ISETP.NE.AND P4, PT, R4, RZ, PT ;  /* 0x000000ff0400720c */ /* 0x008fda0003f85270 */
[----:B------:R-:W-:Y:S01]  /*50d0*/  @P4 IMAD.MOV.U32 R4, RZ, RZ, RZ ;  /* 0x000000ffff044224 */ /* 0x000fe200078e00ff */
[----:B------:R-:W-:Y:S05]  /*50e0*/  @P4 BRA `(.L_x_741) ;  /* 0x0000004000004947 */ /* 0x000fea0003800000 */
.L_x_740:
[----:B0-----:R-:W0:Y:S02]  /*50f0*/  LDS R4, [R13+0x400] ;  /* 0x000400000d047984 */ /* 0x001e240000000800 */
[----:B0-----:R-:W-:-:S04]  /*5100*/  FADD.FTZ R4, -R15, R4 ;  /* 0x000000040f047221 */ /* 0x001fc80000010100 */
[----:B------:R-:W-:-:S06]  /*5110*/  FMUL.FTZ R4, R4, 1.4426950216293334961 ;  /* 0x3fb8aa3b04047820 */ /* 0x000fcc0000410000 */
[----:B------:R-:W0:Y:S02]  /*5120*/  MUFU.EX2 R4, R4 ;  /* 0x0000000400047308 */ /* 0x000e240000000800 */
.L_x_741:
[----:B------:R-:W-:Y:S05]  /*5130*/  BSYNC B1 ;  /* 0x0000000000017941 */ /* 0x000fea0003800000 */
.L_x_739:
[----:B0-----:R0:W-:Y:S01]  /*5140*/  STS [R13+0x400], R4 ;  /* 0x000400040d007388 */ /* 0x0011e20000000800 */
[----:B------:R-:W-:Y:S01]  /*5150*/  BSSY B1, `(.L_x_742) ;  /* 0x000000b000017945 */ /* 0x000fe20003800000 */
[----:B------:R-:W-:Y:S01]  /*5160*/  FADD.FTZ R21, R21, R4 ;  /* 0x0000000415157221 */ /* 0x000fe20000010000 */
[----:B------:R-:W-:Y:S05]  /*5170*/  @!P0 BRA `(.L_x_743) ;  /* 0x0000004000008947 */ /* 0x000fea0003800000 */
[----:B------:R-:W3:Y:S02]  /*5180*/  LDG.E.U8 R2, [R2.64+0x180] ;  /* 0x0001802402027981 */ /* 0x000ee4000c1e1100 */
[----:B---3--:R-:W-:-:S13]  /*5190*/  ISETP.NE.AND P4, PT, R2, RZ, PT ;  /* 0x000000ff0200720c */ /* 0x008fda0003f85270 */
[----:B0-----:R-:W-:Y:S01]  /*51a0*/  @P4 IMAD.MOV.U32 R4, RZ, RZ, RZ ;  /* 0x000000ffff044224 */ /* 0x001fe200078e00ff */
[----:B------:R-:W-:Y:S05]  /*51b0*/  @P4 BRA `(.L_x_744) ;  /* 0x0000004000004947 */ /* 0x000fea0003800000 */
.L_x_743:
[----:B------:R-:W3:Y:S02]  /*51c0*/  LDS R2, [R13+0x600] ;  /* 0x000600000d027984 */ /* 0x000ee40000000800 */
[----:B---3--:R-:W-:-:S04]  /*51d0*/  FADD.FTZ R2, -R15, R2 ;  /* 0x000000020f027221 */ /* 0x008fc80000010100 */
[----:B------:R-:W-:-:S04]  /*51e0*/  FMUL.FTZ R2, R2, 1.4426950216293334961 ;  /* 0x3fb8aa3b02027820 */ /* 0x000fc80000410000 */
[----:B0-----:R0:W3:Y:S03]  /*51f0*/  MUFU.EX2 R4, R2 ;  /* 0x0000000200047308 */ /* 0x0010e60000000800 */
.L_x_744:
[----:B------:R-:W-:Y:S05]  /*5200*/  BSYNC B1 ;  /* 0x0000000000017941 */ /* 0x000fea0003800000 */
.L_x_742:
[----:B---3--:R3:W-:Y:S01]  /*5210*/  STS [R13+0x600], R4 ;  /* 0x000600040d007388 */ /* 0x0087e20000000800 */
[----:B------:R-:W-:Y:S01]  /*5220*/  FADD.FTZ R6, R21, R4 ;  /* 0x0000000415067221 */ /* 0x000fe20000010000 */
[----:B------:R-:W-:Y:S05]  /*5230*/  @!P3 BRA `(.L_x_745) ;  /* 0xfffffc400000b947 */ /* 0x000fea000383ffff */
.L_x_726:
[----:B------:R-:W-:Y:S05]  /*5240*/  BSYNC B0 ;  /* 0x0000000000007941 */ /* 0x000fea0003800000 */
.L_x_725:
[----:B------:R-:W4:Y:S01]  /*5250*/  SHFL.BFLY PT, R3, R6, 0x10, 0x1f ;  /* 0x0e001f0006037f89 */ /* 0x000f2200000e0000 */
        /* <DEDUP_REMOVED lines=10> */
[----:B----4-:R-:W-:Y:S01]  /*5300*/  FADD.FTZ R3, R3, R6 ;  /* 0x0000000603037221 */ /* 0x010fe20000010000 */
        /* <DEDUP_REMOVED lines=8> */
[----:B---3--:R-:W0:Y:S02]  /*5390*/  SHFL.BFLY PT, R4, R5, 0x2, 0x1f ;  /* 0x0c401f0005047f89 */ /* 0x008e2400000e0000 */
[----:B0-----:R-:W-:-:S05]  /*53a0*/  FADD.FTZ R4, R5, R4 ;  /* 0x0000000405047221 */ /* 0x001fca0000010000 */
[----:B------:R-:W0:Y:S02]  /*53b0*/  SHFL.BFLY PT, R11, R4, 0x1, 0x1f ;  /* 0x0c201f00040b7f89 */ /* 0x000e2400000e0000 */
[----:B0-----:R-:W-:-:S05]  /*53c0*/  FADD.FTZ R11, R4, R11 ;  /* 0x0000000b040b7221 */ /* 0x001fca0000010000 */
[----:B------:R0:W-:Y:S04]  /*53d0*/  @!P0 STS [R6+0x10], R11 ;  /* 0x0000100b06008388 */ /* 0x0001e80000000800 */
[----:B------:R-:W-:Y:S01]  /*53e0*/  BAR.SYNC.DEFER_BLOCKING 0x0 ;  /* 0x0000000000007b1d */ /* 0x000fe20000010000 */
[----:B--2---:R-:W-:-:S13]  /*53f0*/  ISETP.NE.AND P0, PT, R12, RZ, PT ;  /* 0x000000ff0c00720c */ /* 0x004fda0003f05270 */
        /* <DEDUP_REMOVED lines=17> */
[----:B------:R0:W2:Y:S03]  /*5510*/  MUFU.RCP R13, R4 ;  /* 0x00000004000d7308 */ /* 0x0000a60000001000 */
[----:B------:R-:W-:-:S02]  /*5520*/  LEA.HI R6, R5, 0x1, RZ, 0x19 ;  /* 0x0000000105067811 */ /* 0x000fc400078fc8ff */
[----:B------:R-:W-:Y:S02]  /*5530*/  ISETP.GE.U32.AND P1, PT, R5, 0x180, PT ;  /* 0x000001800500780c */ /* 0x000fe40003f26070 */
[----:B------:R-:W-:-:S13]  /*5540*/  LOP3.LUT P3, R6, R6, 0x3, RZ, 0xc0, !PT ;  /* 0x0000000306067812 */ /* 0x000fda000786c0ff */
[----:B0-2---:R-:W-:Y:S05]  /*5550*/  @!P3 BRA `(.L_x_749) ;  /* 0x000000f00000b947 */ /* 0x005fea0003800000 */
.L_x_750:
        /* <DEDUP_REMOVED lines=15> */
.L_x_749:
[----:B------:R-:W-:Y:S05]  /*5650*/  BSYNC B1 ;  /* 0x0000000000017941 */ /* 0x000fea0003800000 */
.L_x_748:
        /* <DEDUP_REMOVED lines=8> */
.L_x_751:
        /* <DEDUP_REMOVED lines=19> */
[----:B------:R0:W2:Y:S02]  /*5810*/  LDS R5, [R8+0x600] ;  /* 0x0006000008057984 */ /* 0x0000a40000000800 */
[----:B0-----:R-:W-:Y:S01]  /*5820*/  IADD3 R8, R8, 0x800, RZ ;  /* 0x0000080008087810 */ /* 0x001fe20007ffe0ff */
[----:B--2---:R-:W-:Y:S01]  /*5830*/  FMUL.FTZ R29, R5, R13 ;  /* 0x0000000d051d7220 */ /* 0x004fe20000410000 */
        /* <DEDUP_REMOVED lines=12> */
.L_x_747:
[----:B------:R-:W-:Y:S05]  /*5900*/  BSYNC B0 ;  /* 0x0000000000007941 */ /* 0x000fea0003800000 */
.L_x_746:
[----:B------:R-:W2:Y:S01]  /*5910*/  S2R R24, SR_CTAID.X ;  /* 0x0000000000187919 */ /* 0x000ea20000002500 */
        /* <DEDUP_REMOVED lines=13> */
[CC--:B------:R-:W-:Y:S01]  /*59f0*/  ISETP.NE.AND P0, PT, R26.reuse, R3.reuse, PT ;  /* 0x000000031a00720c */ /* 0x0c0fe20003f05270 */
[----:B------:R-:W-:Y:S01]  /*5a00*/  IMAD R30, R27, c[0x0][0x1d4], R25 ;  /* 0x000075001b1e7a24 */ /* 0x000fe200078e0219 */
[----:B------:R-:W-:Y:S02]  /*5a10*/  ISETP.NE.OR P3, PT, R26, R3, P1 ;  /* 0x000000031a00720c */ /* 0x000fe40000f65670 */
[----:B------:R-:W-:Y:S01]  /*5a20*/  ISETP.GT.AND P1, PT, R29, 0xd, PT ;  /* 0x0000000d1d00780c */ /* 0x000fe20003f24270 */
[----:B--2---:R-:W-:Y:S01]  /*5a30*/  IMAD R22, R22, c[0x0][0x1d8], R24 ;  /* 0x0000760016167a24 */ /* 0x004fe200078e0218 */
        /* <DEDUP_REMOVED lines=13> */
.L_x_754:
[----:B-----5:R0:W-:Y:S02]  /*5b10*/  STS.128 [R29.X16+0x120], R4 ;  /* 0x000120041d007388 */ /* 0x0201e4000000cc00 */
.L_x_753:
[----:B------:R-:W-:Y:S05]  /*5b20*/  BSYNC B0 ;  /* 0x0000000000007941 */ /* 0x000fea0003800000 */
.L_x_752:
[----:B------:R-:W-:Y:S01]  /*5b30*/  BAR.SYNC.DEFER_BLOCKING 0x0 ;  /* 0x0000000000007b1d */ /* 0x000fe20000010000 */
[----:B------:R-:W-:Y:S01]  /*5b40*/  IMAD.MOV.U32 R40, RZ, RZ, RZ ;  /* 0x000000ffff287224 */ /* 0x000fe200078e00ff */
[----:B------:R-:W-:Y:S01]  /*5b50*/  CS2R R38, SRZ ;  /* 0x0000000000267805 */ /* 0x000fe2000001ff00 */
[----:B------:R-:W-:Y:S01]  /*5b60*/  CS2R R36, SRZ ;  /* 0x0000000000247805 */ /* 0x000fe2000001ff00 */
[----:B------:R-:W-:Y:S01]  /*5b70*/  CS2R R34, SRZ ;  /* 0x0000000000227805 */ /* 0x000fe2000001ff00 */
[----:B------:R-:W-:Y:S01]  /*5b80*/  IMAD.MOV.U32 R33, RZ, RZ, RZ ;  /* 0x000000ffff217224 */ /* 0x000fe200078e00ff */
[----:B------:R-:W-:Y:S01]  /*5b90*/  BSSY B0, `(.L_x_755) ;  /* 0x0000186000007945 */ /* 0x000fe20003800000 */
[----:B------:R-:W-:Y:S05]  /*5ba0*/  @P1 BRA `(.L_x_756) ;  /* 0x0000184000001947 */ /* 0x000fea0003800000 */
[C---:B------:R-:W-:Y:S01]  /*5bb0*/  IMAD.IADD R32, R26.reuse, 0x1, R0 ;  /* 0x000000011a207824 */ /* 0x040fe200078e0200 */
[----:B------:R-:W-:Y:S01]  /*5bc0*/  IMNMX R45, R17, c[0x0][0x1d4], PT ;  /* 0x00007500112d7a17 */ /* 0x000fe20003800200 */
[----:B------:R-:W-:Y:S01]  /*5bd0*/  BSSY B1, `(.L_x_757) ;  /* 0x000009b000017945 */ /* 0x000fe20003800000 */
[----:B------:R-:W-:Y:S01]  /*5be0*/  LEA R41, R26, UR6, 0x1 ;  /* 0x000000061a297c11 */ /* 0x000fe2000f8e08ff */
[----:B------:R-:W-:-:S02]  /*5bf0*/  IMAD R9, R32, 0x70, RZ ;  /* 0x0000007020097824 */ /* 0x000fc400078e02ff */
[----:B------:R-:W-:-:S03]  /*5c00*/  IMAD.MOV.U32 R40, RZ, RZ, RZ ;  /* 0x000000ffff287224 */ /* 0x000fc600078e00ff */
[----:B------:R-:W-:Y:S02]  /*5c10*/  SHF.R.S32.HI R10, RZ, 0x1f, R9 ;  /* 0x0000001fff0a7819 */ /* 0x000fe40000011409 */
[----:B------:R-:W-:-:S04]  /*5c20*/  IADD3 R3, P3, R28, R9, RZ ;  /* 0x000000091c037210 */ /* 0x000fc80007f7e0ff */
[----:B------:R-:W-:Y:S01]  /*5c30*/  LEA R2, P4, R3, c[0x0][0x1a0], 0x1 ;  /* 0x0000680003027a11 */ /* 0x000fe200078808ff */
[----:B------:R-:W-:Y:S01]  /*5c40*/  IMAD.X R8, R27, 0x1, R10, P3 ;  /* 0x000000011b087824 */ /* 0x000fe200018e060a */
[----:B------:R-:W-:-:S04]  /*5c50*/  ISETP.GE.AND P3, PT, R32, R45, PT ;  /* 0x0000002d2000720c */ /* 0x000fc80003f66270 */
[----:B------:R-:W-:-:S09]  /*5c60*/  LEA.HI.X R3, R3, c[0x0][0x1a4], R8, 0x1, P4 ;  /* 0x0000690003037a11 */ /* 0x000fd200020f0c08 */
        /* <DEDUP_REMOVED lines=12> */
[----:B------:R-:W-:Y:S01]  /*5d30*/  IMAD.MOV.U32 R33, RZ, RZ, RZ ;  /* 0x000000ffff217224 */ /* 0x000fe200078e00ff */
[----:B------:R-:W-:Y:S01]  /*5d40*/  CS2R R38, SRZ ;  /* 0x0000000000267805 */ /* 0x000fe2000001ff00 */
[----:B------:R-:W-:-:S02]  /*5d50*/  IMAD.IADD R11, R8, 0x1, -R11 ;  /* 0x00000001080b7824 */ /* 0x000fc400078e0a0b */
[----:B------:R-:W-:Y:S02]  /*5d60*/  IMAD.MOV.U32 R44, RZ, RZ, R32 ;  /* 0x000000ffff2c7224 */ /* 0x000fe400078e0020 */
[----:B------:R-:W-:Y:S01]  /*5d70*/  IMAD.MOV.U32 R40, RZ, RZ, RZ ;  /* 0x000000ffff287224 */ /* 0x000fe200078e00ff */
[----:B------:R-:W-:Y:S01]  /*5d80*/  LOP3.LUT P3, RZ, R11, 0x8, RZ, 0xc0, !PT ;  /* 0x000000080bff7812 */ /* 0x000fe2000786c0ff */
[----:B------:R-:W-:-:S12]  /*5d90*/  IMAD.WIDE R20, R20, R21, c[0x0][0x238] ;  /* 0x00008e0014147625 */ /* 0x000fd800078e0215 */
[----:B------:R-:W-:Y:S05]  /*5da0*/  @P3 BRA `(.L_x_760) ;  /* 0x0000028000003947 */ /* 0x000fea0003800000 */
[----:B------:R-:W-:-:S05]  /*5db0*/  IADD3 R9, P2, R30, R9, RZ ;  /* 0x000000091e097210 */ /* 0x000fca0007f5e0ff */
[----:B------:R-:W-:Y:S01]  /*5dc0*/  IMAD.X R10, R31, 0x1, R10, P2 ;  /* 0x000000011f0a7824 */ /* 0x000fe200010e060a */
[----:B------:R-:W-:-:S04]  /*5dd0*/  LEA R8, P2, R9, c[0x0][0x1a0], 0x1 ;  /* 0x0000680009087a11 */ /* 0x000fc800078408ff */
[----:B------:R-:W-:Y:S02]  /*5de0*/  LEA.HI.X R9, R9, c[0x0][0x1a4], R10, 0x1, P2 ;  /* 0x0000690009097a11 */ /* 0x000fe400010f0c0a */
[----:B------:R-:W2:Y:S04]  /*5df0*/  LDS.U16 R10, [R41] ;  /* 0x00000000290a7984 */ /* 0x000ea80000000400 */
[----:B------:R3:W5:Y:S01]  /*5e00*/  LDG.E.128 R12, [R8.64] ;  /* 0x00000024080c7981 */ /* 0x000762000c1e1d00 */
[----:B------:R-:W-:Y:S02]  /*5e10*/  ULDC UR5, c[0x0][0x1ec] ;  /* 0x00007b0000057ab9 */ /* 0x000fe40000000800 */
[----:B------:R-:W-:-:S06]  /*5e20*/  UISETP.NE.AND UP0, UPT, URZ, UR5, UPT ;  /* 0x000000053f00728c */ /* 0x000fcc000bf05270 */
[----:B------:R-:W-:Y:S01]  /*5e30*/  PLOP3.LUT P2, PT, PT, PT, UP0, 0x80, 0x0 ;  /* 0x000000000000781c */ /* 0x000fe20003f4f008 */
[----:B--2---:R-:W-:-:S12]  /*5e40*/  HADD2.F32 R10, -RZ, R10.H0_H0 ;  /* 0x2000000aff0a7230 */ /* 0x004fd80000004100 */
[----:B------:R-:W-:Y:S05]  /*5e50*/  @P2 BRA `(.L_x_761) ;  /* 0x000000c000002947 */ /* 0x000fea0003800000 */
[----:B---3--:R-:W-:Y:S01]  /*5e60*/  ISETP.NE.AND P5, PT, R124, RZ, PT ;  /* 0x000000ff7c00720c */ /* 0x008fe20003fa5270 */
[----:B------:R-:W2:-:S12]  /*5e70*/  LDS.128 R36, [R29.X16+0x120] ;  /* 0x000120001d247984 */ /* 0x000e98000000cc00 */
[----:B------:R-:W3:Y:S01]  /*5e80*/  @P5 LDG.E.128 R48, [R20.64] ;  /* 0x0000002414305981 */ /* 0x000ee2000c1e1d00 */
[----:B--2--5:R-:W-:Y:S01]  /*5e90*/  HFMA2.MMA R12, R12, 1, 1, R36 ;  /* 0x3c003c000c0c7835 */ /* 0x024fe20000000024 */
[----:B------:R-:W-:Y:S01]  /*5ea0*/  HADD2 R13, R13, R37 ;  /* 0x000000250d0d7230 */ /* 0x000fe20000000000 */
[----:B------:R-:W-:Y:S01]  /*5eb0*/  HFMA2.MMA R14, R14, 1, 1, R38 ;  /* 0x3c003c000e0e7835 */ /* 0x000fe20000000026 */
[----:B------:R-:W-:-:S04]  /*5ec0*/  HADD2 R15, R15, R39 ;  /* 0x000000270f0f7230 */ /* 0x000fc80000000000 */
[----:B---3--:R-:W-:-:S03]  /*5ed0*/  @P5 HFMA2.MMA R13, R13, R49, -RZ ;  /* 0x000000310d0d5235 */ /* 0x008fc600001000ff */
[----:B------:R-:W-:Y:S01]  /*5ee0*/  @P5 HMUL2 R12, R12, R48 ;  /* 0x000000300c0c5232 */ /* 0x000fe20000000000 */
[----:B------:R-:W-:Y:S01]  /*5ef0*/  @P5 HFMA2.MMA R15, R15, R51, -RZ ;  /* 0x000000330f0f5235 */ /* 0x000fe200001000ff */
[----:B------:R-:W-:-:S06]  /*5f00*/  @P5 HMUL2 R14, R14, R50 ;  /* 0x000000320e0e5232 */ /* 0x000fcc0000000000 */
[----:B------:R2:W-:Y:S04]  /*5f10*/  STG.E.128 [R2.64], R12 ;  /* 0x0000000c02007986 */ /* 0x0005e8000c101d24 */
.L_x_761:
[----:B---3-5:R-:W-:Y:S01]  /*5f20*/  HADD2.F32 R35, -RZ, R13.H0_H0 ;  /* 0x2000000dff237230 */ /* 0x028fe20000004100 */
[----:B------:R-:W-:Y:S01]  /*5f30*/  IADD3 R44, R32, 0x8, RZ ;  /* 0x00000008202c7810 */ /* 0x000fe20007ffe0ff */
[----:B------:R-:W-:Y:S02]  /*5f40*/  HADD2.F32 R39, -RZ, R14.H1_H1 ;  /* 0x3000000eff277230 */ /* 0x000fe40000004100 */
[----:B------:R-:W-:Y:S01]  /*5f50*/  HADD2.F32 R43, -RZ, R15.H0_H0 ;  /* 0x2000000fff2b7230 */ /* 0x000fe20000004100 */
[C---:B------:R-:W-:Y:S01]  /*5f60*/  FFMA.FTZ R35, R10.reuse, R35, RZ ;  /* 0x000000230a237223 */ /* 0x040fe200000100ff */
[--C-:B------:R-:W-:Y:S01]  /*5f70*/  HADD2.F32 R33, -RZ, R12.reuse.H0_H0 ;  /* 0x2000000cff217230 */ /* 0x100fe20000004100 */
[C---:B------:R-:W-:Y:S01]  /*5f80*/  FFMA.FTZ R38, R10.reuse, R39, RZ ;  /* 0x000000270a267223 */ /* 0x040fe200000100ff */
[----:B------:R-:W-:Y:S01]  /*5f90*/  HADD2.F32 R9, -RZ, R12.H1_H1 ;  /* 0x3000000cff097230 */ /* 0x000fe20000004100 */
[C---:B------:R-:W-:Y:S01]  /*5fa0*/  FFMA.FTZ R39, R10.reuse, R43, RZ ;  /* 0x0000002b0a277223 */ /* 0x040fe200000100ff */
[----:B--2---:R-:W-:Y:S01]  /*5fb0*/  HADD2.F32 R13, -RZ, R13.H1_H1 ;  /* 0x3000000dff0d7230 */ /* 0x004fe20000004100 */
[C---:B------:R-:W-:Y:S01]  /*5fc0*/  FFMA.FTZ R33, R10.reuse, R33, RZ ;  /* 0x000000210a217223 */ /* 0x040fe200000100ff */
[----:B------:R-:W-:Y:S01]  /*5fd0*/  HADD2.F32 R37, -RZ, R14.H0_H0 ;  /* 0x2000000eff257230 */ /* 0x000fe20000004100 */
[C---:B------:R-:W-:Y:S01]  /*5fe0*/  FFMA.FTZ R34, R10.reuse, R9, RZ ;  /* 0x000000090a227223 */ /* 0x040fe200000100ff */
[----:B------:R-:W-:Y:S01]  /*5ff0*/  HADD2.F32 R15, -RZ, R15.H1_H1 ;  /* 0x3000000fff0f7230 */ /* 0x000fe20000004100 */
[----:B------:R-:W-:-:S02]  /*6000*/  FFMA.FTZ R36, R10, R13, RZ ;  /* 0x0000000d0a247223 */ /* 0x000fc400000100ff */
[C---:B------:R-:W-:Y:S02]  /*6010*/  FFMA.FTZ R37, R10.reuse, R37, RZ ;  /* 0x000000250a257223 */ /* 0x040fe400000100ff */
[----:B------:R-:W-:Y:S02]  /*6020*/  FFMA.FTZ R40, R10, R15, RZ ;  /* 0x0000000f0a287223 */ /* 0x000fe400000100ff */
.L_x_760:
[----:B------:R-:W-:Y:S05]  /*6030*/  BSYNC B2 ;  /* 0x0000000000027941 */ /* 0x000fea0003800000 */
.L_x_759:
[----:B------:R-:W-:-:S13]  /*6040*/  LOP3.LUT P3, RZ, R11, 0xfffffff8, RZ, 0xc0, !PT ;  /* 0xfffffff80bff7812 */ /* 0x000fda000786c0ff */
[----:B------:R-:W-:Y:S05]  /*6050*/  @!P3 BRA `(.L_x_758) ;  /* 0x000005200000b947 */ /* 0x000fea0003800000 */
[----:B------:R-:W-:Y:S02]  /*6060*/  ULDC UR5, c[0x0][0x1ec] ;  /* 0x00007b0000057ab9 */ /* 0x000fe40000000800 */
[----:B------:R-:W-:-:S06]  /*6070*/  UISETP.NE.AND UP0, UPT, URZ, UR5, UPT ;  /* 0x000000053f00728c */ /* 0x000fcc000bf05270 */
[----:B------:R-:W-:Y:S02]  /*6080*/  PLOP3.LUT P2, PT, PT, PT, UP0, 0x80, 0x0 ;  /* 0x000000000000781c */ /* 0x000fe40003f4f008 */
.L_x_764:
[----:B------:R-:W-:Y:S01]  /*6090*/  IMAD R9, R44, 0x70, RZ ;  /* 0x000000702c097824 */ /* 0x000fe200078e02ff */
[----:B------:R-:W-:-:S04]  /*60a0*/  ISETP.NE.AND P5, PT, R124, RZ, PT ;  /* 0x000000ff7c00720c */ /* 0x000fc80003fa5270 */
[----:B------:R-:W-:Y:S02]  /*60b0*/  SHF.R.S32.HI R8, RZ, 0x1f, R9 ;  /* 0x0000001fff087819 */ /* 0x000fe40000011409 */
[-C--:B------:R-:W-:Y:S02]  /*60c0*/  IADD3 R10, P3, R30, R9.reuse, RZ ;  /* 0x000000091e0a7210 */ /* 0x080fe40007f7e0ff */
[----:B------:R-:W-:-:S03]  /*60d0*/  IADD3 R9, P4, R28, R9, RZ ;  /* 0x000000091c097210 */ /* 0x000fc60007f9e0ff */
[--C-:B------:R-:W-:Y:S01]  /*60e0*/  IMAD.X R11, R31, 0x1, R8.reuse, P3 ;  /* 0x000000011f0b7824 */ /* 0x100fe200018e0608 */
[C---:B------:R-:W-:Y:S01]  /*60f0*/  LEA R12, P3, R10.reuse, c[0x0][0x1a0], 0x1 ;  /* 0x000068000a0c7a11 */ /* 0x040fe200078608ff */
[----:B------:R-:W-:Y:S01]  /*6100*/  IMAD.X R8, R27, 0x1, R8, P4 ;  /* 0x000000011b087824 */ /* 0x000fe200020e0608 */
[C---:B------:R-:W-:Y:S02]  /*6110*/  LEA R42, P4, R9.reuse, c[0x0][0x1a0], 0x1 ;  /* 0x00006800092a7a11 */ /* 0x040fe400078808ff */
[----:B------:R-:W-:Y:S02]  /*6120*/  LEA.HI.X R13, R10, c[0x0][0x1a4], R11, 0x1, P3 ;  /* 0x000069000a0d7a11 */ /* 0x000fe400018f0c0b */
[----:B------:R-:W-:-:S03]  /*6130*/  LEA.HI.X R43, R9, c[0x0][0x1a4], R8, 0x1, P4 ;  /* 0x00006900092b7a11 */ /* 0x000fc600020f0c08 */
[----:B------:R2:W5:Y:S01]  /*6140*/  LDG.E.128 R8, [R12.64] ;  /* 0x000000240c087981 */ /* 0x000562000c1e1d00 */
[----:B------:R-:W-:Y:S05]  /*6150*/  @P2 BRA `(.L_x_762) ;  /* 0x000000b000002947 */ /* 0x000fea0003800000 */
[----:B------:R-:W3:Y:S04]  /*6160*/  @P5 LDG.E.128 R52, [R20.64] ;  /* 0x0000002414345981 */ /* 0x000ee8000c1e1d00 */
[----:B------:R-:W4:Y:S02]  /*6170*/  LDS.128 R48, [R29.X16+0x120] ;  /* 0x000120001d307984 */ /* 0x000f24000000cc00 */
[----:B----45:R-:W-:Y:S01]  /*6180*/  HFMA2.MMA R8, R8, 1, 1, R48 ;  /* 0x3c003c0008087835 */ /* 0x030fe20000000030 */
        /* <DEDUP_REMOVED lines=8> */
.L_x_762:
[----:B--2---:R-:W5:Y:S01]  /*6210*/  LDG.E.128 R12, [R12.64+0x700] ;  /* 0x000700240c0c7981 */ /* 0x004f62000c1e1d00 */
[----:B------:R-:W-:Y:S01]  /*6220*/  IMAD.IADD R46, R44, 0x1, -R0 ;  /* 0x000000012c2e7824 */ /* 0x000fe200078e0a00 */
[----:B-----5:R-:W-:Y:S02]  /*6230*/  HADD2.F32 R48, -RZ, R8.H0_H0 ;  /* 0x20000008ff307230 */ /* 0x020fe40000004100 */
[----:B------:R-:W-:Y:S02]  /*6240*/  HADD2.F32 R50, -RZ, R9.H0_H0 ;  /* 0x20000009ff327230 */ /* 0x000fe40000004100 */
[C---:B------:R-:W-:Y:S01]  /*6250*/  LEA R49, R46.reuse, UR4, 0x1 ;  /* 0x000000042e317c11 */ /* 0x040fe2000f8e08ff */
[----:B------:R-:W-:Y:S01]  /*6260*/  HADD2.F32 R52, -RZ, R10.H0_H0 ;  /* 0x2000000aff347230 */ /* 0x000fe20000004100 */
[----:B------:R-:W-:Y:S01]  /*6270*/  LEA R46, R46, UR6, 0x1 ;  /* 0x000000062e2e7c11 */ /* 0x000fe2000f8e08ff */
[----:B------:R-:W-:Y:S02]  /*6280*/  HADD2.F32 R54, -RZ, R11.H0_H0 ;  /* 0x2000000bff367230 */ /* 0x000fe40000004100 */
[----:B------:R-:W2:Y:S01]  /*6290*/  LDS.U16 R47, [R49+0x220] ;  /* 0x00022000312f7984 */ /* 0x000ea20000000400 */
[----:B---3--:R-:W-:-:S02]  /*62a0*/  HADD2.F32 R8, -RZ, R8.H1_H1 ;  /* 0x30000008ff087230 */ /* 0x008fc40000004100 */
[----:B------:R-:W-:Y:S02]  /*62b0*/  HADD2.F32 R9, -RZ, R9.H1_H1 ;  /* 0x30000009ff097230 */ /* 0x000fe40000004100 */
        /* <DEDUP_REMOVED lines=13> */
[----:B------:R-:W3:Y:S02]  /*6390*/  LDS.128 R56, [R29.X16+0x120] ;  /* 0x000120001d387984 */ /* 0x000ee4000000cc00 */
[----:B---3--:R-:W-:Y:S01]  /*63a0*/  HFMA2.MMA R12, R12, 1, 1, R56 ;  /* 0x3c003c000c0c7835 */ /* 0x008fe20000000038 */
        /* <DEDUP_REMOVED lines=8> */
.L_x_763:
[----:B------:R-:W3:Y:S01]  /*6430*/  LDS.U16 R8, [R46+0x10] ;  /* 0x000010002e087984 */ /* 0x000ee20000000400 */
[----:B------:R-:W-:Y:S01]  /*6440*/  IADD3 R44, R44, 0x10, RZ ;  /* 0x000000102c2c7810 */ /* 0x000fe20007ffe0ff */
[----:B------:R-:W-:Y:S02]  /*6450*/  HADD2.F32 R35, -RZ, R13.H0_H0 ;  /* 0x2000000dff237230 */ /* 0x000fe40000004100 */
[----:B------:R-:W-:Y:S01]  /*6460*/  HADD2.F32 R39, -RZ, R15.H0_H0 ;  /* 0x2000000fff277230 */ /* 0x000fe20000004100 */
[----:B------:R-:W-:Y:S01]  /*6470*/  ISETP.GE.AND P3, PT, R44, R45, PT ;  /* 0x0000002d2c00720c */ /* 0x000fe20003f66270 */
[--C-:B------:R-:W-:Y:S02]  /*6480*/  HADD2.F32 R33, -RZ, R12.reuse.H0_H0 ;  /* 0x2000000cff217230 */ /* 0x100fe40000004100 */
[----:B------:R-:W-:Y:S02]  /*6490*/  HADD2.F32 R9, -RZ, R12.H1_H1 ;  /* 0x3000000cff097230 */ /* 0x000fe40000004100 */
[----:B--2---:R-:W-:-:S02]  /*64a0*/  HADD2.F32 R13, -RZ, R13.H1_H1 ;  /* 0x3000000dff0d7230 */ /* 0x004fc40000004100 */
[--C-:B------:R-:W-:Y:S02]  /*64b0*/  HADD2.F32 R37, -RZ, R14.reuse.H0_H0 ;  /* 0x2000000eff257230 */ /* 0x100fe40000004100 */
[----:B------:R-:W-:Y:S02]  /*64c0*/  HADD2.F32 R11, -RZ, R14.H1_H1 ;  /* 0x3000000eff0b7230 */ /* 0x000fe40000004100 */
[----:B------:R-:W-:Y:S02]  /*64d0*/  HADD2.F32 R15, -RZ, R15.H1_H1 ;  /* 0x3000000fff0f7230 */ /* 0x000fe40000004100 */
[----:B---3--:R-:W-:-:S05]  /*64e0*/  HADD2.F32 R8, -RZ, R8.H0_H0 ;  /* 0x20000008ff087230 */ /* 0x008fca0000004100 */
        /* <DEDUP_REMOVED lines=9> */
.L_x_758:
[----:B------:R-:W-:Y:S05]  /*6580*/  BSYNC B1 ;  /* 0x0000000000017941 */ /* 0x000fea0003800000 */
.L_x_757:
        /* <DEDUP_REMOVED lines=15> */
[----:B------:R-:W2:Y:S01]  /*6680*/  LDS.U16 R41, [R41] ;  /* 0x0000000029297984 */ /* 0x000ea20000000400 */
        /* <DEDUP_REMOVED lines=25> */
[----:B------:R-:W-:-:S06]  /*6820*/  LEA.HI.X R9, R9, c[0x0][0x1a4], R10, 0x1, P2 ;  /* 0x0000690009097a11 */ /* 0x000fcc00010f0c0a */
[----:B------:R-:W5:Y:S01]  /*6830*/  LDG.E.128 R8, [R8.64] ;  /* 0x0000002408087981 */ /* 0x000f62000c1e1d00 */
[----:B------:R-:W-:Y:S01]  /*6840*/  ULDC UR5, c[0x0][0x1ec] ;  /* 0x00007b0000057ab9 */ /* 0x000fe20000000800 */
[----:B--2---:R-:W-:Y:S01]  /*6850*/  HADD2.F32 R15, -RZ, R41.H0_H0 ;  /* 0x20000029ff0f7230 */ /* 0x004fe20000004100 */
[----:B------:R-:W-:-:S06]  /*6860*/  UISETP.NE.AND UP0, UPT, URZ, UR5, UPT ;  /* 0x000000053f00728c */ /* 0x000fcc000bf05270 */
[----:B------:R-:W-:-:S13]  /*6870*/  PLOP3.LUT P2, PT, PT, PT, UP0, 0x80, 0x0 ;  /* 0x000000000000781c */ /* 0x000fda0003f4f008 */
[----:B------:R-:W-:Y:S05]  /*6880*/  @P2 BRA `(.L_x_769) ;  /* 0x000000c000002947 */ /* 0x000fea0003800000 */
[----:B------:R-:W-:Y:S01]  /*6890*/  ISETP.NE.AND P5, PT, R124, RZ, PT ;  /* 0x000000ff7c00720c */ /* 0x000fe20003fa5270 */
        /* <DEDUP_REMOVED lines=11> */
.L_x_769:
[----:B--2--5:R-:W-:Y:S02]  /*6950*/  HADD2.F32 R2, -RZ, R8.H0_H0 ;  /* 0x20000008ff027230 */ /* 0x024fe40000004100 */
        /* <DEDUP_REMOVED lines=15> */
.L_x_768:
[----:B------:R-:W-:Y:S05]  /*6a50*/  BSYNC B2 ;  /* 0x0000000000027941 */ /* 0x000fea0003800000 */
.L_x_767:
[----:B------:R-:W-:Y:S02]  /*6a60*/  IADD3 R32, R32, 0x8, RZ ;  /* 0x0000000820207810 */ /* 0x000fe40007ffe0ff */
.L_x_766:
[----:B------:R-:W-:Y:S05]  /*6a70*/  BSYNC B1 ;  /* 0x0000000000017941 */ /* 0x000fea0003800000 */
.L_x_765:
[----:B------:R-:W-:-:S13]  /*6a80*/  LOP3.LUT P3, RZ, R14, 0xfffffff8, RZ, 0xc0, !PT ;  /* 0xfffffff80eff7812 */ /* 0x000fda000786c0ff */
[----:B------:R-:W-:Y:S05]  /*6a90*/  @!P3 BRA `(.L_x_756) ;  /* 0x000009500000b947 */ /* 0x000fea0003800000 */
[----:B------:R-:W-:Y:S01]  /*6aa0*/  LEA R3, R32, UR4, 0x1 ;  /* 0x0000000420037c11 */ /* 0x000fe2000f8e08ff */
[----:B------:R-:W-:Y:S02]  /*6ab0*/  IMAD.MOV.U32 R9, RZ, RZ, 0x70 ;  /* 0x00000070ff097424 */ /* 0x000fe400078e00ff */
[----:B------:R-:W-:Y:S02]  /*6ac0*/  IMAD.MOV.U32 R15, RZ, RZ, RZ ;  /* 0x000000ffff0f7224 */ /* 0x000fe400078e00ff */
[----:B------:R-:W-:Y:S02]  /*6ad0*/  IMAD R52, R0, -0x2, R3 ;  /* 0xfffffffe00347824 */ /* 0x000fe400078e0203 */
[----:B------:R-:W-:-:S05]  /*6ae0*/  IMAD R14, R32, R9, 0x380 ;  /* 0x00000380200e7424 */ /* 0x000fca00078e0209 */
.L_x_776:
        /* <DEDUP_REMOVED lines=11> */
[----:B------:R-:W2:Y:S01]  /*6ba0*/  I2F.RP R10, R11 ;  /* 0x0000000b000a7306 */ /* 0x000ea20000209400 */
[----:B------:R-:W-:Y:S02]  /*6bb0*/  ISETP.GE.AND P3, PT, R32, RZ, PT ;  /* 0x000000ff2000720c */ /* 0x000fe40003f66270 */
[----:B------:R-:W-:-:S05]  /*6bc0*/  ISETP.NE.AND P4, PT, RZ, c[0x0][0x1d4], PT ;  /* 0x00007500ff007a0c */ /* 0x000fca0003f85270 */
[----:B--2---:R-:W2:Y:S02]  /*6bd0*/  MUFU.RCP R10, R10 ;  /* 0x0000000a000a7308 */ /* 0x004ea40000001000 */
[----:B--2---:R-:W-:-:S06]  /*6be0*/  IADD3 R20, R10, 0xffffffe, RZ ;  /* 0x0ffffffe0a147810 */ /* 0x004fcc0007ffe0ff */
[----:B------:R2:W3:Y:S02]  /*6bf0*/  F2I.FTZ.U32.TRUNC.NTZ R9, R20 ;  /* 0x0000001400097305 */ /* 0x0004e4000021f000 */
[----:B--2---:R-:W2:Y:S01]  /*6c00*/  LDS.U16 R20, [R53+0x220] ;  /* 0x0002200035147984 */ /* 0x004ea20000000400 */
        /* <DEDUP_REMOVED lines=37> */
.L_x_772:
[--C-:B-----5:R-:W-:Y:S02]  /*6e60*/  HADD2.F32 R21, -RZ, R8.reuse.H0_H0 ;  /* 0x20000008ff157230 */ /* 0x120fe40000004100 */
[----:B------:R-:W-:Y:S02]  /*6e70*/  HADD2.F32 R41, -RZ, R8.H1_H1 ;  /* 0x30000008ff297230 */ /* 0x000fe40000004100 */
[--C-:B------:R-:W-:Y:S01]  /*6e80*/  HADD2.F32 R42, -RZ, R10.reuse.H0_H0 ;  /* 0x2000000aff2a7230 */ /* 0x100fe20000004100 */
[C---:B------:R-:W-:Y:S01]  /*6e90*/  FFMA.FTZ R33, R20.reuse, R21, R33 ;  /* 0x0000001514217223 */ /* 0x040fe20000010021 */
[----:B------:R-:W-:Y:S01]  /*6ea0*/  HADD2.F32 R43, -RZ, R10.H1_H1 ;  /* 0x3000000aff2b7230 */ /* 0x000fe20000004100 */
[C---:B------:R-:W-:Y:S01]  /*6eb0*/  FFMA.FTZ R34, R20.reuse, R41, R34 ;  /* 0x0000002914227223 */ /* 0x040fe20000010022 */
[----:B--2---:R-:W-:Y:S01]  /*6ec0*/  HADD2.F32 R8, -RZ, R9.H0_H0 ;  /* 0x20000009ff087230 */ /* 0x004fe20000004100 */
[C---:B------:R-:W-:Y:S01]  /*6ed0*/  FFMA.FTZ R37, R20.reuse, R42, R37 ;  /* 0x0000002a14257223 */ /* 0x040fe20000010025 */
[----:B------:R-:W-:Y:S01]  /*6ee0*/  HADD2.F32 R10, -RZ, R11.H0_H0 ;  /* 0x2000000bff0a7230 */ /* 0x000fe20000004100 */
[C---:B------:R-:W-:Y:S01]  /*6ef0*/  FFMA.FTZ R38, R20.reuse, R43, R38 ;  /* 0x0000002b14267223 */ /* 0x040fe20000010026 */
[----:B------:R-:W-:Y:S01]  /*6f00*/  HADD2.F32 R9, -RZ, R9.H1_H1 ;  /* 0x30000009ff097230 */ /* 0x000fe20000004100 */
[C---:B------:R-:W-:Y:S01]  /*6f10*/  FFMA.FTZ R35, R20.reuse, R8, R35 ;  /* 0x0000000814237223 */ /* 0x040fe20000010023 */
[----:B------:R-:W-:Y:S01]  /*6f20*/  HADD2.F32 R11, -RZ, R11.H1_H1 ;  /* 0x3000000bff0b7230 */ /* 0x000fe20000004100 */
[----:B------:R-:W-:-:S02]  /*6f30*/  FFMA.FTZ R39, R20, R10, R39 ;  /* 0x0000000a14277223 */ /* 0x000fc40000010027 */
[C---:B------:R-:W-:Y:S02]  /*6f40*/  FFMA.FTZ R36, R20.reuse, R9, R36 ;  /* 0x0000000914247223 */ /* 0x040fe40000010024 */
[----:B------:R-:W-:Y:S02]  /*6f50*/  FFMA.FTZ R40, R20, R11, R40 ;  /* 0x0000000b14287223 */ /* 0x000fe40000010028 */
.L_x_771:
[----:B------:R-:W-:Y:S05]  /*6f60*/  BSYNC B1 ;  /* 0x0000000000017941 */ /* 0x000fea0003800000 */
.L_x_770:
[----:B------:R-:W-:Y:S01]  /*6f70*/  IADD3 R42, R32, 0x8, RZ ;  /* 0x00000008202a7810 */ /* 0x000fe20007ffe0ff */
[----:B------:R-:W-:Y:S03]  /*6f80*/  BSSY B1, `(.L_x_773) ;  /* 0x0000041000017945 */ /* 0x000fe60003800000 */
[----:B------:R-:W-:-:S13]  /*6f90*/  ISETP.GE.AND P3, PT, R42, c[0x0][0x1d4], PT ;  /* 0x000075002a007a0c */ /* 0x000fda0003f66270 */
        /* <DEDUP_REMOVED lines=46> */
[----:B------:R2:W-:Y:S04]  /*7280*/  STG.E.128 [R2.64+0x700], R8 ;  /* 0x0007000802007986 */ /* 0x0005e8000c101d24 */
.L_x_775:
[--C-:B--2--5:R-:W-:Y:S02]  /*7290*/  HADD2.F32 R2, -RZ, R8.reuse.H0_H0 ;  /* 0x20000008ff027230 */ /* 0x124fe40000004100 */
[----:B------:R-:W-:Y:S02]  /*72a0*/  HADD2.F32 R3, -RZ, R8.H1_H1 ;  /* 0x30000008ff037230 */ /* 0x000fe40000004100 */
[--C-:B------:R-:W-:Y:S01]  /*72b0*/  HADD2.F32 R21, -RZ, R10.reuse.H0_H0 ;  /* 0x2000000aff157230 */ /* 0x100fe20000004100 */
[C---:B------:R-:W-:Y:S01]  /*72c0*/  FFMA.FTZ R33, R20.reuse, R2, R33 ;  /* 0x0000000214217223 */ /* 0x040fe20000010021 */
[----:B------:R-:W-:Y:S01]  /*72d0*/  HADD2.F32 R41, -RZ, R10.H1_H1 ;  /* 0x3000000aff297230 */ /* 0x000fe20000004100 */
[C---:B------:R-:W-:Y:S01]  /*72e0*/  FFMA.FTZ R34, R20.reuse, R3, R34 ;  /* 0x0000000314227223 */ /* 0x040fe20000010022 */
[----:B------:R-:W-:Y:S01]  /*72f0*/  HADD2.F32 R8, -RZ, R9.H0_H0 ;  /* 0x20000009ff087230 */ /* 0x000fe20000004100 */
        /* <DEDUP_REMOVED lines=9> */
.L_x_774:
[----:B------:R-:W-:Y:S05]  /*7390*/  BSYNC B1 ;  /* 0x0000000000017941 */ /* 0x000fea0003800000 */
.L_x_773:
[----:B------:R-:W-:Y:S02]  /*73a0*/  IADD3 R32, R32, 0x10, RZ ;  /* 0x0000001020207810 */ /* 0x000fe40007ffe0ff */
[----:B------:R-:W-:Y:S02]  /*73b0*/  IADD3 R15, R15, 0x20, RZ ;  /* 0x000000200f0f7810 */ /* 0x000fe40007ffe0ff */
[----:B------:R-:W-:Y:S02]  /*73c0*/  ISETP.GE.AND P3, PT, R32, R17, PT ;  /* 0x000000112000720c */ /* 0x000fe40003f66270 */
[----:B------:R-:W-:-:S11]  /*73d0*/  IADD3 R14, R14, 0x700, RZ ;  /* 0x000007000e0e7810 */ /* 0x000fd60007ffe0ff */
[----:B------:R-:W-:Y:S05]  /*73e0*/  @!P3 BRA `(.L_x_776) ;  /* 0xfffff7000000b947 */ /* 0x000fea000383ffff */
.L_x_756:
[----:B------:R-:W-:Y:S05]  /*73f0*/  BSYNC B0 ;  /* 0x0000000000007941 */ /* 0x000fea0003800000 */
.L_x_755:
        /* <DEDUP_REMOVED lines=13> */
[----:B------:R-:W2:Y:S02]  /*74d0*/  LDS.U16 R0, [R2+0x220] ;  /* 0x0002200002007984 */ /* 0x000ea40000000400 */
[----:B--2---:R-:W-:Y:S01]  /*74e0*/  HADD2.F32 R0, -RZ, R0.H0_H0 ;  /* 0x20000000ff007230 */ /* 0x004fe20000004100 */
        /* <DEDUP_REMOVED lines=21> */
.L_x_780:
[----:B------:R-:W-:Y:S05]  /*7640*/  BSYNC B1 ;  /* 0x0000000000017941 */ /* 0x000fea0003800000 */
.L_x_779:
[----:B0----5:R-:W-:Y:S02]  /*7650*/  HADD2.F32 R4, -RZ, R9.H0_H0 ;  /* 0x20000009ff047230 */ /* 0x021fe40000004100 */
[----:B------:R-:W-:Y:S02]  /*7660*/  HADD2.F32 R6, -RZ, R11.H0_H0 ;  /* 0x2000000bff067230 */ /* 0x000fe40000004100 */
[--C-:B--2---:R-:W-:Y:S01]  /*7670*/  HADD2.F32 R2, -RZ, R8.reuse.H0_H0 ;  /* 0x20000008ff027230 */ /* 0x104fe20000004100 */
        /* <DEDUP_REMOVED lines=13> */
.L_x_778:
[----:B------:R-:W-:Y:S05]  /*7750*/  BSYNC B0 ;  /* 0x0000000000007941 */ /* 0x000fea0003800000 */
.L_x_777:
[----:B------:R-:W-:Y:S06]  /*7760*/  BAR.SYNC.DEFER_BLOCKING 0x0 ;  /* 0x0000000000007b1d */ /* 0x000fec0000010000 */
[----:B------:R-:W-:Y:S05]  /*7770*/  @P1 BRA `(.L_x_781) ;  /* 0x0000064000001947 */ /* 0x000fea0003800000 */
[----:B------:R-:W-:Y:S01]  /*7780*/  LOP3.LUT R0, R18, 0xffffffc0, RZ, 0xc0, !PT ;  /* 0xffffffc012007812 */ /* 0x000fe200078ec0ff */
[----:B------:R-:W-:Y:S01]  /*7790*/  IMAD R26, R26, 0x70, R25 ;  /* 0x000000701a1a7824 */ /* 0x000fe200078e0219 */
[----:B------:R-:W-:-:S02]  /*77a0*/  LOP3.LUT R2, R18, 0xffffffe0, RZ, 0xc0, !PT ;  /* 0xffffffe012027812 */ /* 0x000fc400078ec0ff */
[----:B------:R-:W-:Y:S02]  /*77b0*/  ISETP.NE.AND P0, PT, R0, 0x40, PT ;  /* 0x000000400000780c */ /* 0x000fe40003f05270 */
[----:B------:R-:W-:Y:S02]  /*77c0*/  LOP3.LUT R3, R18, 0xfffffff0, RZ, 0xc0, !PT ;  /* 0xfffffff012037812 */ /* 0x000fe400078ec0ff */
[----:B------:R-:W-:Y:S02]  /*77d0*/  ISETP.NE.AND P3, PT, R2, 0x20, PT ;  /* 0x000000200200780c */ /* 0x000fe40003f65270 */
[----:B------:R-:W-:Y:S02]  /*77e0*/  ISETP.NE.AND P4, PT, R3, 0x10, PT ;  /* 0x000000100300780c */ /* 0x000fe40003f85270 */
[C---:B------:R-:W-:Y:S02]  /*77f0*/  ISETP.GT.AND P2, PT, R18.reuse, 0x3f, PT ;  /* 0x0000003f1200780c */ /* 0x040fe40003f44270 */
[----:B------:R-:W-:-:S02]  /*7800*/  ISETP.GT.AND P6, PT, R18, 0x1f, PT ;  /* 0x0000001f1200780c */ /* 0x000fc40003fc4270 */
[----:B------:R-:W-:Y:S02]  /*7810*/  ISETP.GT.AND P5, PT, R18, 0xf, PT ;  /* 0x0000000f1200780c */ /* 0x000fe40003fa4270 */
[----:B------:R-:W-:Y:S01]  /*7820*/  LEA R26, R26, 0x220, 0x1 ;  /* 0x000002201a1a7811 */ /* 0x000fe200078e08ff */
[----:B------:R-:W-:Y:S05]  /*7830*/  @P0 BRA `(.L_x_782) ;  /* 0x0000005000000947 */ /* 0x000fea0003800000 */
[----:B0-----:R-:W-:Y:S02]  /*7840*/  F2FP.PACK_AB R4, R34, R33 ;  /* 0x000000212204723e */ /* 0x001fe400000000ff */
[----:B------:R-:W-:Y:S02]  /*7850*/  F2FP.PACK_AB R5, R36, R35 ;  /* 0x000000232405723e */ /* 0x000fe400000000ff */
[----:B------:R-:W-:Y:S02]  /*7860*/  F2FP.PACK_AB R6, R38, R37 ;  /* 0x000000252606723e */ /* 0x000fe400000000ff */
[----:B------:R-:W-:-:S05]  /*7870*/  F2FP.PACK_AB R7, R40, R39 ;  /* 0x000000272807723e */ /* 0x000fca00000000ff */
[----:B------:R0:W-:Y:S02]  /*7880*/  STS.128 [R26+-0x380], R4 ;  /* 0xfffc80041a007388 */ /* 0x0001e40000000c00 */
.L_x_782:
[----:B------:R-:W-:Y:S01]  /*7890*/  WARPSYNC 0xffffffff ;  /* 0xffffffff00007948 */ /* 0x000fe20003800000 */
[----:B------:R-:W-:Y:S06]  /*78a0*/  BAR.SYNC.DEFER_BLOCKING 0x0 ;  /* 0x0000000000007b1d */ /* 0x000fec0000010000 */
[----:B------:R-:W-:Y:S01]  /*78b0*/  BSSY B0, `(.L_x_783) ;  /* 0x0000013000007945 */ /* 0x000fe20003800000 */
[----:B------:R-:W-:Y:S05]  /*78c0*/  @P2 BRA `(.L_x_784) ;  /* 0x0000011000002947 */ /* 0x000fea0003800000 */
[----:B0-----:R-:W0:Y:S02]  /*78d0*/  LDS.128 R4, [R26] ;  /* 0x000000001a047984 */ /* 0x001e240000000c00 */
[----:B0-----:R-:W-:-:S02]  /*78e0*/  HADD2.F32 R0, -RZ, R4.H0_H0 ;  /* 0x20000004ff007230 */ /* 0x001fc40000004100 */
[----:B------:R-:W-:Y:S02]  /*78f0*/  HADD2.F32 R3, -RZ, R4.H1_H1 ;  /* 0x30000004ff037230 */ /* 0x000fe40000004100 */
[--C-:B------:R-:W-:Y:S01]  /*7900*/  HADD2.F32 R4, -RZ, R6.reuse.H0_H0 ;  /* 0x20000006ff047230 */ /* 0x100fe20000004100 */
[----:B------:R-:W-:Y:S01]  /*7910*/  FADD.FTZ R33, R33, R0 ;  /* 0x0000000021217221 */ /* 0x000fe20000010000 */
[----:B------:R-:W-:Y:S01]  /*7920*/  HADD2.F32 R9, -RZ, R6.H1_H1 ;  /* 0x30000006ff097230 */ /* 0x000fe20000004100 */
[----:B------:R-:W-:Y:S01]  /*7930*/  FADD.FTZ R34, R34, R3 ;  /* 0x0000000322227221 */ /* 0x000fe20000010000 */
[----:B------:R-:W-:Y:S01]  /*7940*/  HADD2.F32 R2, -RZ, R5.H0_H0 ;  /* 0x20000005ff027230 */ /* 0x000fe20000004100 */
[----:B------:R-:W-:Y:S01]  /*7950*/  FADD.FTZ R37, R37, R4 ;  /* 0x0000000425257221 */ /* 0x000fe20000010000 */
[----:B------:R-:W-:Y:S01]  /*7960*/  HADD2.F32 R6, -RZ, R7.H0_H0 ;  /* 0x20000007ff067230 */ /* 0x000fe20000004100 */
[----:B------:R-:W-:Y:S01]  /*7970*/  FADD.FTZ R38, R38, R9 ;  /* 0x0000000926267221 */ /* 0x000fe20000010000 */
[----:B------:R-:W-:Y:S01]  /*7980*/  HADD2.F32 R5, -RZ, R5.H1_H1 ;  /* 0x30000005ff057230 */ /* 0x000fe20000004100 */
[----:B------:R-:W-:Y:S01]  /*7990*/  FADD.FTZ R35, R35, R2 ;  /* 0x0000000223237221 */ /* 0x000fe20000010000 */
[----:B------:R-:W-:Y:S01]  /*79a0*/  HADD2.F32 R7, -RZ, R7.H1_H1 ;  /* 0x30000007ff077230 */ /* 0x000fe20000004100 */
[----:B------:R-:W-:-:S02]  /*79b0*/  FADD.FTZ R39, R39, R6 ;  /* 0x0000000627277221 */ /* 0x000fc40000010000 */
[----:B------:R-:W-:Y:S02]  /*79c0*/  FADD.FTZ R36, R36, R5 ;  /* 0x0000000524247221 */ /* 0x000fe40000010000 */
[----:B------:R-:W-:Y:S02]  /*79d0*/  FADD.FTZ R40, R40, R7 ;  /* 0x0000000728287221 */ /* 0x000fe40000010000 */
.L_x_784:
[----:B------:R-:W-:Y:S05]  /*79e0*/  BSYNC B0 ;  /* 0x0000000000007941 */ /* 0x000fea0003800000 */
.L_x_783:
        /* <DEDUP_REMOVED lines=8> */
.L_x_786:
[----:B------:R-:W-:Y:S05]  /*7a70*/  BSYNC B0 ;  /* 0x0000000000007941 */ /* 0x000fea0003800000 */
.L_x_785:
[----:B------:R-:W-:Y:S06]  /*7a80*/  BAR.SYNC.DEFER_BLOCKING 0x0 ;  /* 0x0000000000007b1d */ /* 0x000fec0000010000 */
[----:B------:R-:W-:Y:S01]  /*7a90*/  BSSY B0, `(.L_x_787) ;  /* 0x0000013000007945 */ /* 0x000fe20003800000 */
[----:B------:R-:W-:Y:S05]  /*7aa0*/  @P6 BRA `(.L_x_788) ;  /* 0x0000011000006947 */ /* 0x000fea0003800000 */
[----:B0-----:R-:W0:Y:S02]  /*7ab0*/  LDS.128 R4, [R26] ;  /* 0x000000001a047984 */ /* 0x001e240000000c00 */
[--C-:B0-----:R-:W-:Y:S02]  /*7ac0*/  HADD2.F32 R0, -RZ, R4.reuse.H0_H0 ;  /* 0x20000004ff007230 */ /* 0x101fe40000004100 */
[----:B------:R-:W-:-:S02]  /*7ad0*/  HADD2.F32 R3, -RZ, R4.H1_H1 ;  /* 0x30000004ff037230 */ /* 0x000fc40000004100 */
        /* <DEDUP_REMOVED lines=14> */
.L_x_788:
[----:B------:R-:W-:Y:S05]  /*7bc0*/  BSYNC B0 ;  /* 0x0000000000007941 */ /* 0x000fea0003800000 */
.L_x_787:
        /* <DEDUP_REMOVED lines=8> */
.L_x_790:
[----:B------:R-:W-:Y:S05]  /*7c50*/  BSYNC B0 ;  /* 0x0000000000007941 */ /* 0x000fea0003800000 */
.L_x_789:
        /* <DEDUP_REMOVED lines=20> */
.L_x_792:
[----:B------:R-:W-:Y:S05]  /*7da0*/  BSYNC B0 ;  /* 0x0000000000007941 */ /* 0x000fea0003800000 */
.L_x_791:
[----:B------:R-:W-:Y:S06]  /*7db0*/  BAR.SYNC.DEFER_BLOCKING 0x0 ;  /* 0x0000000000007b1d */ /* 0x000fec0000010000 */
.L_x_781:
        /* <DEDUP_REMOVED lines=17> */
.L_x_793:
[----:B------:R-:W-:Y:S02]  /*7ed0*/  IMAD.MOV.U32 R2, RZ, RZ, c[0x0][0x250] ;  /* 0x00009400ff027624 */ /* 0x000fe400078e00ff */
[----:B------:R-:W-:-:S05]  /*7ee0*/  IMAD.MOV.U32 R3, RZ, RZ, c[0x0][0x254] ;  /* 0x00009500ff037624 */ /* 0x000fca00078e00ff */
[----:B------:R-:W2:Y:S01]  /*7ef0*/  LDG.E R2, [R2.64] ;  /* 0x0000002402027981 */ /* 0x000ea2000c1e1900 */
[----:B------:R-:W-:Y:S02]  /*7f00*/  IMAD R22, R22, 0x70, R25 ;  /* 0x0000007016167824 */ /* 0x000fe400078e0219 */
[C---:B--2---:R-:W-:Y:S02]  /*7f10*/  FMUL.FTZ R34, R2.reuse, R34 ;  /* 0x0000002202227220 */ /* 0x044fe40000410000 */
[C---:B------:R-:W-:Y:S02]  /*7f20*/  FMUL.FTZ R35, R2.reuse, R35 ;  /* 0x0000002302237220 */ /* 0x040fe40000410000 */
[C---:B------:R-:W-:Y:S02]  /*7f30*/  FMUL.FTZ R36, R2.reuse, R36 ;  /* 0x0000002402247220 */ /* 0x040fe40000410000 */
[----:B------:R-:W2:Y:S01]  /*7f40*/  F2I.S8.NTZ R34, R34 ;  /* 0x0000002200227305 */ /* 0x000ea20000202100 */
[----:B------:R-:W-:-:S02]  /*7f50*/  FMUL.FTZ R37, R2, R37 ;  /* 0x0000002502257220 */ /* 0x000fc40000410000 */
[C---:B------:R-:W-:Y:S02]  /*7f60*/  FMUL.FTZ R38, R2.reuse, R38 ;  /* 0x0000002602267220 */ /* 0x040fe40000410000 */
[C---:B------:R-:W-:Y:S02]  /*7f70*/  FMUL.FTZ R33, R2.reuse, R33 ;  /* 0x0000002102217220 */ /* 0x040fe40000410000 */
[C---:B------:R-:W-:Y:S01]  /*7f80*/  FMUL.FTZ R39, R2.reuse, R39 ;  /* 0x0000002702277220 */ /* 0x040fe20000410000 */
[----:B------:R-:W3:Y:S01]  /*7f90*/  F2I.S8.NTZ R35, R35 ;  /* 0x0000002300237305 */ /* 0x000ee20000202100 */
[----:B------:R-:W-:-:S07]  /*7fa0*/  FMUL.FTZ R2, R2, R40 ;  /* 0x0000002802027220 */ /* 0x000fce0000410000 */
[----:B------:R-:W4:Y:S01]  /*7fb0*/  F2I.S8.NTZ R36, R36 ;  /* 0x0000002400247305 */ /* 0x000f220000202100 */
[----:B--2---:R-:W-:-:S04]  /*7fc0*/  PRMT R0, R34, 0x8880, RZ ;  /* 0x0000888022007816 */ /* 0x004fc800000000ff */
[----:B------:R-:W-:-:S03]  /*7fd0*/  PRMT R0, R0, 0x7710, RZ ;  /* 0x0000771000007816 */ /* 0x000fc600000000ff */
[----:B------:R-:W2:Y:S01]  /*7fe0*/  F2I.S8.NTZ R37, R37 ;  /* 0x0000002500257305 */ /* 0x000ea20000202100 */
[----:B---3--:R-:W-:Y:S02]  /*7ff0*/  PRMT R3, R35, 0x8880, RZ ;  /* 0x0000888023037816 */ /* 0x008fe400000000ff */
[----:B------:R-:W-:Y:S02]  /*8000*/  LOP3.LUT R9, R0, 0xff, RZ, 0xc0, !PT ;  /* 0x000000ff00097812 */ /* 0x000fe400078ec0ff */
[----:B------:R-:W-:Y:S02]  /*8010*/  PRMT R3, R3, 0x7710, RZ ;  /* 0x0000771003037816 */ /* 0x000fe400000000ff */
[----:B0---4-:R-:W-:Y:S01]  /*8020*/  PRMT R4, R36, 0x8880, RZ ;  /* 0x0000888024047816 */ /* 0x011fe200000000ff */
[----:B------:R-:W0:Y:S01]  /*8030*/  F2I.S8.NTZ R38, R38 ;  /* 0x0000002600267305 */ /* 0x000e220000202100 */
[----:B------:R-:W-:Y:S02]  /*8040*/  LOP3.LUT R7, R3, 0xff, RZ, 0xc0, !PT ;  /* 0x000000ff03077812 */ /* 0x000fe400078ec0ff */
[----:B------:R-:W-:-:S02]  /*8050*/  PRMT R4, R4, 0x7710, RZ ;  /* 0x0000771004047816 */ /* 0x000fc400000000ff */
[----:B------:R-:W-:Y:S02]  /*8060*/  SHF.L.U64.HI R3, R9, 0x8, RZ ;  /* 0x0000000809037819 */ /* 0x000fe400000102ff */
[----:B------:R-:W-:Y:S01]  /*8070*/  LOP3.LUT R6, R4, 0xff, RZ, 0xc0, !PT ;  /* 0x000000ff04067812 */ /* 0x000fe200078ec0ff */
[----:B------:R-:W3:Y:S01]  /*8080*/  F2I.S8.NTZ R33, R33 ;  /* 0x0000002100217305 */ /* 0x000ee20000202100 */
[----:B--2---:R-:W-:Y:S02]  /*8090*/  PRMT R0, R37, 0x8880, RZ ;  /* 0x0000888025007816 */ /* 0x004fe400000000ff */
[----:B------:R-:W-:Y:S02]  /*80a0*/  SHF.L.U64.HI R4, R7, 0x10, RZ ;  /* 0x0000001007047819 */ /* 0x000fe400000102ff */
[----:B------:R-:W-:Y:S02]  /*80b0*/  SHF.L.U64.HI R5, R6, 0x18, RZ ;  /* 0x0000001806057819 */ /* 0x000fe400000102ff */
[----:B------:R-:W-:Y:S01]  /*80c0*/  PRMT R0, R0, 0x7710, RZ ;  /* 0x0000771000007816 */ /* 0x000fe200000000ff */
[----:B------:R-:W2:Y:S01]  /*80d0*/  F2I.S8.NTZ R39, R39 ;  /* 0x0000002700277305 */ /* 0x000ea20000202100 */
[----:B------:R-:W-:-:S02]  /*80e0*/  LOP3.LUT R5, R5, R4, R3, 0xfe, !PT ;  /* 0x0000000405057212 */ /* 0x000fc400078efe03 */
[----:B0-----:R-:W-:Y:S02]  /*80f0*/  PRMT R3, R38, 0x8880, RZ ;  /* 0x0000888026037816 */ /* 0x001fe400000000ff */
[----:B------:R-:W-:Y:S02]  /*8100*/  LOP3.LUT R0, R0, 0xff, RZ, 0xc0, !PT ;  /* 0x000000ff00007812 */ /* 0x000fe400078ec0ff */
[----:B------:R-:W-:Y:S01]  /*8110*/  PRMT R3, R3, 0x7710, RZ ;  /* 0x0000771003037816 */ /* 0x000fe200000000ff */
[----:B------:R-:W0:Y:S01]  /*8120*/  F2I.S8.NTZ R2, R2 ;  /* 0x0000000200027305 */ /* 0x000e220000202100 */
[----:B---3--:R-:W-:Y:S02]  /*8130*/  PRMT R33, R33, 0x8880, RZ ;  /* 0x0000888021217816 */ /* 0x008fe400000000ff */
[----:B------:R-:W-:Y:S02]  /*8140*/  LOP3.LUT R5, R0, 0xffffff00, R5, 0xf8, !PT ;  /* 0xffffff0000057812 */ /* 0x000fe400078ef805 */
[----:B------:R-:W-:-:S02]  /*8150*/  PRMT R0, R33, 0x7710, RZ ;  /* 0x0000771021007816 */ /* 0x000fc400000000ff */
[----:B------:R-:W-:Y:S02]  /*8160*/  PRMT R4, R3, 0x7604, RZ ;  /* 0x0000760403047816 */ /* 0x000fe400000000ff */
[----:B--2---:R-:W-:Y:S02]  /*8170*/  PRMT R39, R39, 0x8880, RZ ;  /* 0x0000888027277816 */ /* 0x004fe400000000ff */
[----:B------:R-:W-:Y:S02]  /*8180*/  PRMT R8, R0, 0x6540, R9 ;  /* 0x0000654000087816 */ /* 0x000fe40000000009 */
[----:B------:R-:W-:Y:S02]  /*8190*/  PRMT R3, R39, 0x7710, RZ ;  /* 0x0000771027037816 */ /* 0x000fe400000000ff */
[----:B------:R-:W-:Y:S01]  /*81a0*/  LOP3.LUT R0, R4, 0xffff00ff, R5, 0xf8, !PT ;  /* 0xffff00ff04007812 */ /* 0x000fe200078ef805 */
[----:B------:R-:W-:Y:S01]  /*81b0*/  IMAD.U32 R5, R7, 0x10000, RZ ;  /* 0x0001000007057824 */ /* 0x000fe200078e00ff */
[----:B------:R-:W-:-:S02]  /*81c0*/  PRMT R3, R3, 0x7054, RZ ;  /* 0x0000705403037816 */ /* 0x000fc400000000ff */
[----:B0-----:R-:W-:Y:S02]  /*81d0*/  PRMT R2, R2, 0x8880, RZ ;  /* 0x0000888002027816 */ /* 0x001fe400000000ff */
        /* <DEDUP_REMOVED lines=9> */
.L_x_648:
[----:B------:R-:W-:Y:S01]  /*8270*/  IMAD.MOV.U32 R122, RZ, RZ, R5 ;  /* 0x000000ffff7a7224 */ /* 0x000fe200078e0005 */
[----:B------:R-:W-:Y:S01]  /*8280*/  MOV R110, 0x82d0 ;  /* 0x000082d0006e7802 */ /* 0x000fe20000000f00 */
[----:B------:R-:W-:Y:S02]  /*8290*/  IMAD.MOV.U32 R123, RZ, RZ, 0x10 ;  /* 0x00000010ff7b7424 */ /* 0x000fe400078e00ff */
[----:B------:R-:W-:Y:S02]  /*82a0*/  IMAD.MOV.U32 R125, RZ, RZ, 0x1f ;  /* 0x0000001fff7d7424 */ /* 0x000fe400078e00ff */
[----:B------:R-:W-:Y:S02]  /*82b0*/  IMAD.MOV.U32 R126, RZ, RZ, -0x1 ;  /* 0xffffffffff7e7424 */ /* 0x000fe400078e00ff */
[----:B0-----:R-:W-:Y:S05]  /*82c0*/  CALL.REL.NOINC `($__internal_4_$__cuda_sm70_shflsync_bfly_p) ;  /* 0x0000045000007944 */ /* 0x001fea0003c00000 */
[----:B-1----:R-:W-:Y:S01]  /*82d0*/  IMAD.MOV.U32 R0, RZ, RZ, R122 ;  /* 0x000000ffff007224 */ /* 0x002fe200078e007a */
[----:B0-----:R-:W-:Y:S05]  /*82e0*/  BRA `(.L_x_794) ;  /* 0xffff9b3000007947 */ /* 0x001fea000383ffff */
.L_x_649:
[----:B------:R-:W-:Y:S01]  /*82f0*/  IMAD.MOV.U32 R122, RZ, RZ, R7 ;  /* 0x000000ffff7a7224 */ /* 0x000fe200078e0007 */
[----:B------:R-:W-:Y:S01]  /*8300*/  MOV R110, 0x8350 ;  /* 0x00008350006e7802 */ /* 0x000fe20000000f00 */
[----:B------:R-:W-:-:S02]  /*8310*/  IMAD.MOV.U32 R123, RZ, RZ, 0x8 ;  /* 0x00000008ff7b7424 */ /* 0x000fc400078e00ff */
[----:B------:R-:W-:Y:S02]  /*8320*/  IMAD.MOV.U32 R125, RZ, RZ, 0x1f ;  /* 0x0000001fff7d7424 */ /* 0x000fe400078e00ff */
[----:B------:R-:W-:Y:S02]  /*8330*/  IMAD.MOV.U32 R126, RZ, RZ, -0x1 ;  /* 0xffffffffff7e7424 */ /* 0x000fe400078e00ff */
[----:B01----:R-:W-:Y:S05]  /*8340*/  CALL.REL.NOINC `($__internal_4_$__cuda_sm70_shflsync_bfly_p) ;  /* 0x000003d000007944 */ /* 0x003fea0003c00000 */
[----:B-1----:R-:W-:Y:S01]  /*8350*/  FADD.FTZ R7, R7, R122 ;  /* 0x0000007a07077221 */ /* 0x002fe20000010000 */
[----:B------:R-:W-:Y:S01]  /*8360*/  MOV R110, 0x83c0 ;  /* 0x000083c0006e7802 */ /* 0x000fe20000000f00 */
[----:B0-----:R-:W-:Y:S02]  /*8370*/  IMAD.MOV.U32 R123, RZ, RZ, 0x4 ;  /* 0x00000004ff7b7424 */ /* 0x001fe400078e00ff */
[----:B------:R-:W-:Y:S02]  /*8380*/  IMAD.MOV.U32 R125, RZ, RZ, 0x1f ;  /* 0x0000001fff7d7424 */ /* 0x000fe400078e00ff */
[----:B------:R-:W-:Y:S02]  /*8390*/  IMAD.MOV.U32 R126, RZ, RZ, -0x1 ;  /* 0xffffffffff7e7424 */ /* 0x000fe400078e00ff */
[----:B------:R-:W-:-:S02]  /*83a0*/  IMAD.MOV.U32 R122, RZ, RZ, R7 ;  /* 0x000000ffff7a7224 */ /* 0x000fc400078e0007 */
[----:B------:R-:W-:Y:S05]  /*83b0*/  CALL.REL.NOINC `($__internal_4_$__cuda_sm70_shflsync_bfly_p) ;  /* 0x0000036000007944 */ /* 0x000fea0003c00000 */
[----:B-1----:R-:W-:Y:S01]  /*83c0*/  FADD.FTZ R7, R7, R122 ;  /* 0x0000007a07077221 */ /* 0x002fe20000010000 */
[----:B------:R-:W-:Y:S01]  /*83d0*/  MOV R110, 0x8430 ;  /* 0x00008430006e7802 */ /* 0x000fe20000000f00 */
[----:B0-----:R-:W-:-:S02]  /*83e0*/  IMAD.MOV.U32 R123, RZ, RZ, 0x2 ;  /* 0x00000002ff7b7424 */ /* 0x001fc400078e00ff */
[----:B------:R-:W-:Y:S02]  /*83f0*/  IMAD.MOV.U32 R125, RZ, RZ, 0x1f ;  /* 0x0000001fff7d7424 */ /* 0x000fe400078e00ff */
[----:B------:R-:W-:Y:S02]  /*8400*/  IMAD.MOV.U32 R126, RZ, RZ, -0x1 ;  /* 0xffffffffff7e7424 */ /* 0x000fe400078e00ff */
[----:B------:R-:W-:Y:S02]  /*8410*/  IMAD.MOV.U32 R122, RZ, RZ, R7 ;  /* 0x000000ffff7a7224 */ /* 0x000fe400078e0007 */
[----:B------:R-:W-:Y:S05]  /*8420*/  CALL.REL.NOINC `($__internal_4_$__cuda_sm70_shflsync_bfly_p) ;  /* 0x000002f000007944 */ /* 0x000fea0003c00000 */
[----:B-1----:R-:W-:Y:S01]  /*8430*/  FADD.FTZ R2, R7, R122 ;  /* 0x0000007a07027221 */ /* 0x002fe20000010000 */
[----:B------:R-:W-:Y:S01]  /*8440*/  MOV R110, 0x84a0 ;  /* 0x000084a0006e7802 */ /* 0x000fe20000000f00 */
[----:B0-----:R-:W-:Y:S02]  /*8450*/  IMAD.MOV.U32 R123, RZ, RZ, 0x1 ;  /* 0x00000001ff7b7424 */ /* 0x001fe400078e00ff */
[----:B------:R-:W-:Y:S02]  /*8460*/  IMAD.MOV.U32 R125, RZ, RZ, 0x1f ;  /* 0x0000001fff7d7424 */ /* 0x000fe400078e00ff */
[----:B------:R-:W-:-:S02]  /*8470*/  IMAD.MOV.U32 R126, RZ, RZ, -0x1 ;  /* 0xffffffffff7e7424 */ /* 0x000fc400078e00ff */
[----:B------:R-:W-:Y:S02]  /*8480*/  IMAD.MOV.U32 R122, RZ, RZ, R2 ;  /* 0x000000ffff7a7224 */ /* 0x000fe400078e0002 */
[----:B------:R-:W-:Y:S05]  /*8490*/  CALL.REL.NOINC `($__internal_4_$__cuda_sm70_shflsync_bfly_p) ;  /* 0x0000028000007944 */ /* 0x000fea0003c00000 */
[----:B-1----:R-:W-:Y:S01]  /*84a0*/  IMAD.MOV.U32 R5, RZ, RZ, R122 ;  /* 0x000000ffff057224 */ /* 0x002fe200078e007a */
[----:B0-----:R-:W-:Y:S05]  /*84b0*/  BRA `(.L_x_795) ;  /* 0xffff99f000007947 */ /* 0x001fea000383ffff */
.L_x_719:
[----:B------:R-:W-:Y:S01]  /*84c0*/  IMAD.MOV.U32 R122, RZ, RZ, R127 ;  /* 0x000000ffff7a7224 */ /* 0x000fe200078e007f */
[----:B------:R-:W-:Y:S01]  /*84d0*/  MOV R110, 0x8520 ;  /* 0x00008520006e7802 */ /* 0x000fe20000000f00 */
[----:B------:R-:W-:Y:S02]  /*84e0*/  IMAD.MOV.U32 R123, RZ, RZ, 0x1 ;  /* 0x00000001ff7b7424 */ /* 0x000fe400078e00ff */
[----:B------:R-:W-:Y:S02]  /*84f0*/  IMAD.MOV.U32 R125, RZ, RZ, 0x1f ;  /* 0x0000001fff7d7424 */ /* 0x000fe400078e00ff */
[----:B------:R-:W-:Y:S02]  /*8500*/  IMAD.MOV.U32 R126, RZ, RZ, -0x1 ;  /* 0xffffffffff7e7424 */ /* 0x000fe400078e00ff */
[----:B------:R-:W-:Y:S05]  /*8510*/  CALL.REL.NOINC `($__internal_4_$__cuda_sm70_shflsync_bfly_p) ;  /* 0x0000020000007944 */ /* 0x000fea0003c00000 */
[----:B-1----:R-:W-:Y:S01]  /*8520*/  IMAD.MOV.U32 R110, RZ, RZ, R122 ;  /* 0x000000ffff6e7224 */ /* 0x002fe200078e007a */
[----:B0-----:R-:W-:Y:S05]  /*8530*/  BRA `(.L_x_796) ;  /* 0xffffc24000007947 */ /* 0x001fea000383ffff */
.L_x_723:
[----:B------:R-:W-:Y:S01]  /*8540*/  IMAD.MOV.U32 R122, RZ, RZ, R112 ;  /* 0x000000ffff7a7224 */ /* 0x000fe200078e0070 */
[----:B------:R-:W-:Y:S01]  /*8550*/  MOV R110, 0x85a0 ;  /* 0x000085a0006e7802 */ /* 0x000fe20000000f00 */
[----:B------:R-:W-:-:S02]  /*8560*/  IMAD.MOV.U32 R123, RZ, RZ, 0x10 ;  /* 0x00000010ff7b7424 */ /* 0x000fc400078e00ff */
[----:B------:R-:W-:Y:S02]  /*8570*/  IMAD.MOV.U32 R125, RZ, RZ, 0x1f ;  /* 0x0000001fff7d7424 */ /* 0x000fe400078e00ff */
[----:B------:R-:W-:Y:S02]  /*8580*/  IMAD.MOV.U32 R126, RZ, RZ, -0x1 ;  /* 0xffffffffff7e7424 */ /* 0x000fe400078e00ff */
[----:B0-----:R-:W-:Y:S05]  /*8590*/  CALL.REL.NOINC `($__internal_4_$__cuda_sm70_shflsync_bfly_p) ;  /* 0x0000018000007944 */ /* 0x001fea0003c00000 */
[----:B-1----:R-:W-:Y:S01]  /*85a0*/  IMAD.MOV.U32 R3, RZ, RZ, R122 ;  /* 0x000000ffff037224 */ /* 0x002fe200078e007a */
[----:B0-----:R-:W-:Y:S05]  /*85b0*/  BRA `(.L_x_797) ;  /* 0xffffc42000007947 */ /* 0x001fea000383ffff */
.L_x_724:
[----:B------:R-:W-:Y:S01]  /*85c0*/  IMAD.MOV.U32 R122, RZ, RZ, R5 ;  /* 0x000000ffff7a7224 */ /* 0x000fe200078e0005 */
[----:B------:R-:W-:Y:S01]  /*85d0*/  MOV R110, 0x8620 ;  /* 0x00008620006e7802 */ /* 0x000fe20000000f00 */
[----:B------:R-:W-:Y:S02]  /*85e0*/  IMAD.MOV.U32 R123, RZ, RZ, 0x8 ;  /* 0x00000008ff7b7424 */ /* 0x000fe400078e00ff */
[----:B------:R-:W-:Y:S02]  /*85f0*/  IMAD.MOV.U32 R125, RZ, RZ, 0x1f ;  /* 0x0000001fff7d7424 */ /* 0x000fe400078e00ff */
[----:B------:R-:W-:Y:S02]  /*8600*/  IMAD.MOV.U32 R126, RZ, RZ, -0x1 ;  /* 0xffffffffff7e7424 */ /* 0x000fe400078e00ff */
[----:B01----:R-:W-:Y:S05]  /*8610*/  CALL.REL.NOINC `($__internal_4_$__cuda_sm70_shflsync_bfly_p) ;  /* 0x0000010000007944 */ /* 0x003fea0003c00000 */
[----:B-1----:R-:W-:Y:S01]  /*8620*/  FMNMX.FTZ R3, R5, R122, !PT ;  /* 0x0000007a05037209 */ /* 0x002fe20007810000 */
[----:B0-----:R-:W-:Y:S01]  /*8630*/  IMAD.MOV.U32 R123, RZ, RZ, 0x4 ;  /* 0x00000004ff7b7424 */ /* 0x001fe200078e00ff */
[----:B------:R-:W-:Y:S01]  /*8640*/  MOV R110, 0x8690 ;  /* 0x00008690006e7802 */ /* 0x000fe20000000f00 */
[----:B------:R-:W-:-:S02]  /*8650*/  IMAD.MOV.U32 R125, RZ, RZ, 0x1f ;  /* 0x0000001fff7d7424 */ /* 0x000fc400078e00ff */
[----:B------:R-:W-:Y:S02]  /*8660*/  IMAD.MOV.U32 R126, RZ, RZ, -0x1 ;  /* 0xffffffffff7e7424 */ /* 0x000fe400078e00ff */
[----:B------:R-:W-:Y:S02]  /*8670*/  IMAD.MOV.U32 R122, RZ, RZ, R3 ;  /* 0x000000ffff7a7224 */ /* 0x000fe400078e0003 */
[----:B------:R-:W-:Y:S05]  /*8680*/  CALL.REL.NOINC `($__internal_4_$__cuda_sm70_shflsync_bfly_p) ;  /* 0x0000009000007944 */ /* 0x000fea0003c00000 */
[----:B-1----:R-:W-:Y:S01]  /*8690*/  FMNMX.FTZ R3, R3, R122, !PT ;  /* 0x0000007a03037209 */ /* 0x002fe20007810000 */
[----:B0-----:R-:W-:Y:S01]  /*86a0*/  IMAD.MOV.U32 R123, RZ, RZ, 0x2 ;  /* 0x00000002ff7b7424 */ /* 0x001fe200078e00ff */
[----:B------:R-:W-:Y:S01]  /*86b0*/  MOV R110, 0x8700 ;  /* 0x00008700006e7802 */ /* 0x000fe20000000f00 */
[----:B------:R-:W-:Y:S02]  /*86c0*/  IMAD.MOV.U32 R125, RZ, RZ, 0x1f ;  /* 0x0000001fff7d7424 */ /* 0x000fe400078e00ff */
[----:B------:R-:W-:Y:S02]  /*86d0*/  IMAD.MOV.U32 R126, RZ, RZ, -0x1 ;  /* 0xffffffffff7e7424 */ /* 0x000fe400078e00ff */
[----:B------:R-:W-:Y:S02]  /*86e0*/  IMAD.MOV.U32 R122, RZ, RZ, R3 ;  /* 0x000000ffff7a7224 */ /* 0x000fe400078e0003 */
[----:B------:R-:W-:Y:S05]  /*86f0*/  CALL.REL.NOINC `($__internal_4_$__cuda_sm70_shflsync_bfly_p) ;  /* 0x0000002000007944 */ /* 0x000fea0003c00000 */
[----:B-1----:R-:W-:Y:S01]  /*8700*/  IMAD.MOV.U32 R4, RZ, RZ, R122 ;  /* 0x000000ffff047224 */ /* 0x002fe200078e007a */
[----:B0-----:R-:W-:Y:S05]  /*8710*/  BRA `(.L_x_798) ;  /* 0xffffc33000007947 */ /* 0x001fea000383ffff */
        .weak           $__internal_4_$__cuda_sm70_shflsync_bfly_p
        .type           $__internal_4_$__cuda_sm70_shflsync_bfly_p,@function
        .size           $__internal_4_$__cuda_sm70_shflsync_bfly_p,(.L_x_3255 - $__internal_4_$__cuda_sm70_shflsync_bfly_p)
$__internal_4_$__cuda_sm70_shflsync_bfly_p:
[----:B------:R-:W-:Y:S01]  /*8720*/  IMAD.MOV.U32 R111, RZ, RZ, 0x0 ;  /* 0x00000000ff6f7424 */ /* 0x000fe200078e00ff */
[----:B------:R-:W-:Y:S04]  /*8730*/  WARPSYNC R126 ;  /* 0x0000007e00007348 */ /* 0x000fe80003800000 */
[----:B------:R0:W1:Y:S01]  /*8740*/  SHFL.BFLY PT, R122, R122, R123, R125 ;  /* 0x0c00007b7a7a7389 */ /* 0x00006200000e007d */
[----:B------:R-:W-:Y:S05]  /*8750*/  RET.REL.NODEC R110 `(_ZN4mmha33masked_multihead_attention_kernelItLi112ELi128ELi2ELi16ELi128ELb1ELb0EEEv26Multihead_attention_paramsIT_XT5_EE) ;  /* 0xffff78a06e007950 */ /* 0x000fea0003c3ffff */
.L_x_799:
        /* <DEDUP_REMOVED lines=10> */
.L_x_3255:


//--------------------- .text._ZN4mmha33masked_multihead_attention_kernelItLi112ELi128ELi4ELi16ELi64ELb1ELb0EEEv26Multihead_attention_paramsIT_XT5_EE --------------------------
	.section	.text._ZN4mmha33masked_multihead_attention_kernelItLi112ELi128ELi4ELi16ELi64ELb1ELb0EEEv26Multihead_attention_paramsIT_XT5_EE,"ax",@progbits
	.sectioninfo	@"SHI_REGISTERS=85"
	.align	128
        .global         _ZN4mmha33masked_multihead_attention_kernelItLi112ELi128ELi4ELi16ELi64ELb1ELb0EEEv26Multihead_attention_paramsIT_XT5_EE
        .type           _ZN4mmha33masked_multihead_attention_kernelItLi112ELi128ELi4ELi16ELi64ELb1ELb0EEEv26Multihead_attention_paramsIT_XT5_EE,@function
        .size           _ZN4mmha33masked_multihead_attention_kernelItLi112ELi128ELi4ELi16ELi64ELb1ELb0EEEv26Multihead_attention_paramsIT_XT5_EE,(.L_x_3256 - _ZN4mmha33masked_multihead_attention_kernelItLi112ELi128ELi4ELi16ELi64ELb1ELb0EEEv26Multihead_attention_paramsIT_XT5_EE)
        .other          _ZN4mmha33masked_multihead_attention_kernelItLi112ELi128ELi4ELi16ELi64ELb1ELb0EEEv26Multihead_attention_paramsIT_XT5_EE,@"STO_CUDA_ENTRY STV_DEFAULT"
_ZN4mmha33masked_multihead_attention_kernelItLi112ELi128ELi4ELi16ELi64ELb1ELb0EEEv26Multihead_attention_paramsIT_XT5_EE:
.text._ZN4mmha33masked_multihead_attention_kernelItLi112ELi128ELi4ELi16ELi64ELb1ELb0EEEv26Multihead_attention_paramsIT_XT5_EE:
        /* <DEDUP_REMOVED lines=11> */
.L_x_800:
        /* <DEDUP_REMOVED lines=126> */
.L_x_802:
[----:B------:R-:W-:Y:S05]  /*0890*/  BSYNC B0 ;  /* 0x0000000000007941 */ /* 0x000fea0003800000 */
.L_x_801:
        /* <DEDUP_REMOVED lines=10> */
.L_x_804:
[----:B------:R-:W-:Y:S05]  /*0940*/  BSYNC B0 ;  /* 0x0000000000007941 */ /* 0x000fea0003800000 */
.L_x_803:
        /* <DEDUP_REMOVED lines=69> */
.L_x_807:
        /* <DEDUP_REMOVED lines=9> */
.L_x_808:
        /* <DEDUP_REMOVED lines=61> */
.L_x_812:
        /* <DEDUP_REMOVED lines=61> */
.L_x_815:
[----:B------:R-:W-:Y:S05]  /*15d0*/  BSYNC B2 ;  /* 0x0000000000027941 */ /* 0x000fea0003800000 */
.L_x_814:
[C-C-:B------:R-:W-:Y:S02]  /*15e0*/  PRMT R6, R30.reuse, 0x5410, R31.reuse ;  /* 0x000054101e067816 */ /* 0x140fe4000000001f */
[----:B------:R-:W-:-:S03]  /*15f0*/  PRMT R7, R30, 0x7632, R31 ;  /* 0x000076321e077816 */ /* 0x000fc6000000001f */
[----:B------:R0:W-:Y:S04]  /*1600*/  STS [R21], R6 ;  /* 0x0000000615007388 */ /* 0x0001e80000000800 */
[----:B------:R0:W-:Y:S02]  /*1610*/  STS [R40], R7 ;  /* 0x0000000728007388 */ /* 0x0001e40000000800 */
.L_x_813:
[----:B------:R-:W-:Y:S05]  /*1620*/  BSYNC B1 ;  /* 0x0000000000017941 */ /* 0x000fea0003800000 */
.L_x_811:
[C-C-:B0-----:R-:W-:Y:S02]  /*1630*/  PRMT R7, R34.reuse, 0x5410, R35.reuse ;  /* 0x0000541022077816 */ /* 0x141fe40000000023 */
[----:B------:R-:W-:-:S03]  /*1640*/  PRMT R6, R34, 0x7632, R35 ;  /* 0x0000763222067816 */ /* 0x000fc60000000023 */
[----:B------:R0:W-:Y:S04]  /*1650*/  STS [R4], R7 ;  /* 0x0000000704007388 */ /* 0x0001e80000000800 */
[----:B------:R0:W-:Y:S02]  /*1660*/  STS [R5], R6 ;  /* 0x0000000605007388 */ /* 0x0001e40000000800 */
.L_x_810:
[----:B------:R-:W-:Y:S05]  /*1670*/  BSYNC B0 ;  /* 0x0000000000007941 */ /* 0x000fea0003800000 */
.L_x_809:
[----:B------:R-:W-:Y:S06]  /*1680*/  BAR.SYNC.DEFER_BLOCKING 0x0 ;  /* 0x0000000000007b1d */ /* 0x000fec0000010000 */
[----:B------:R-:W-:Y:S01]  /*1690*/  BSSY B0, `(.L_x_816) ;  /* 0x0000005000007945 */ /* 0x000fe20003800000 */
[----:B------:R-:W-:Y:S05]  /*16a0*/  @!P6 BRA `(.L_x_817) ;  /* 0x000000300000e947 */ /* 0x000fea0003800000 */
[----:B------:R-:W-:Y:S01]  /*16b0*/  ISETP.NE.AND P0, PT, RZ, c[0x0][0x1ec], PT ;  /* 0x00007b00ff007a0c */ /* 0x000fe20003f05270 */
[----:B0-----:R0:W1:-:S12]  /*16c0*/  LDS.64 R34, [R0] ;  /* 0x0000000000227984 */ /* 0x0010580000000a00 */
[----:B------:R0:W2:Y:S02]  /*16d0*/  @!P0 LDS.64 R30, [R3] ;  /* 0x00000000031e8984 */ /* 0x0000a40000000a00 */
.L_x_817:
[----:B------:R-:W-:Y:S05]  /*16e0*/  BSYNC B0 ;  /* 0x0000000000007941 */ /* 0x000fea0003800000 */
.L_x_816:
[----:B------:R-:W-:Y:S06]  /*16f0*/  BAR.SYNC.DEFER_BLOCKING 0x0 ;  /* 0x0000000000007b1d */ /* 0x000fec0000010000 */
[----:B------:R-:W-:Y:S05]  /*1700*/  BRA `(.L_x_806) ;  /* 0x000005c000007947 */ /* 0x000fea0003800000 */
.L_x_805:
        /* <DEDUP_REMOVED lines=41> */
.L_x_818:
        /* <DEDUP_REMOVED lines=50> */
.L_x_819:
[----:B------:R-:W-:Y:S05]  /*1cc0*/  BSYNC B0 ;  /* 0x0000000000007941 */ /* 0x000fea0003800000 */
.L_x_806:
        /* <DEDUP_REMOVED lines=20> */
.L_x_965:
        /* <DEDUP_REMOVED lines=9> */
.L_x_966:
[----:B-1----:R-:W-:Y:S02]  /*1ea0*/  FADD.FTZ R0, R5, R4 ;  /* 0x0000000405007221 */ /* 0x002fe40000010000 */
.L_x_821:
[----:B------:R-:W-:Y:S05]  /*1eb0*/  BSYNC B0 ;  /* 0x0000000000007941 */ /* 0x000fea0003800000 */
.L_x_820:
        /* <DEDUP_REMOVED lines=18> */
.L_x_825:
[----:B------:R0:W-:Y:S02]  /*1fe0*/  STS [R8.X4+0x210], R3 ;  /* 0x0002100308007388 */ /* 0x0001e40000004800 */
.L_x_824:
        /* <DEDUP_REMOVED lines=50> */
.L_x_826:
        /* <DEDUP_REMOVED lines=17> */
.L_x_897:
[----:B------:R-:W-:-:S04]  /*2420*/  ISETP.NE.U32.AND P0, PT, RZ, c[0x0][0x200], PT ;  /* 0x00008000ff007a0c */ /* 0x000fc80003f05070 */
[----:B------:R-:W-:-:S13]  /*2430*/  ISETP.NE.AND.EX P0, PT, RZ, c[0x0][0x204], PT, P0 ;  /* 0x00008100ff007a0c */ /* 0x000fda0003f05300 */
[----:B------:R-:W-:Y:S01]  /*2440*/  @P0 IMAD R48, R28, c[0x0][0x1d4], RZ ;  /* 0x000075001c300a24 */ /* 0x000fe200078e02ff */
[----:B------:R-:W-:-:S04]  /*2450*/  @P0 SHF.R.S32.HI R46, RZ, 0x1f, R55 ;  /* 0x0000001fff2e0819 */ /* 0x000fc80000011437 */
[--C-:B------:R-:W-:Y:S02]  /*2460*/  @P0 SHF.R.S32.HI R47, RZ, 0x1f, R48.reuse ;  /* 0x0000001fff2f0819 */ /* 0x100fe40000011430 */
[----:B------:R-:W-:-:S04]  /*2470*/  @P0 IADD3 R48, P1, P3, R55, c[0x0][0x200], R48 ;  /* 0x0000800037300a10 */ /* 0x000fc80007b3e030 */
[----:B------:R-:W-:-:S05]  /*2480*/  @P0 IADD3.X R49, R46, c[0x0][0x204], R47, P1, P3 ;  /* 0x000081002e310a10 */ /* 0x000fca0000fe642f */
[----:B------:R-:W2:Y:S01]  /*2490*/  @P0 LDG.E.U8 R48, [R48.64] ;  /* 0x0000002430300981 */ /* 0x000ea2000c1e1100 */
[----:B------:R-:W-:Y:S01]  /*24a0*/  IABS R67, c[0x0][0x1d4] ;  /* 0x0000750000437a13 */ /* 0x000fe20000000000 */
[----:B------:R-:W-:Y:S01]  /*24b0*/  BSSY B1, `(.L_x_829) ;  /* 0x0000030000017945 */ /* 0x000fe20003800000 */
        /* <DEDUP_REMOVED lines=25> */
[----:B------:R-:W-:-:S03]  /*2650*/  IMAD.MOV.U32 R64, RZ, RZ, RZ ;  /* 0x000000ffff407224 */ /* 0x000fc600078e00ff */
[----:B------:R-:W-:-:S13]  /*2660*/  ISETP.GE.AND P3, PT, R67, R57, PT ;  /* 0x000000394300720c */ /* 0x000fda0003f66270 */
[----:B------:R-:W-:Y:S05]  /*2670*/  @P3 BRA `(.L_x_832) ;  /* 0x0000005000003947 */ /* 0x000fea0003800000 */
[----:B------:R-:W-:-:S04]  /*2680*/  IADD3 R47, P2, R56, R67, RZ ;  /* 0x00000043382f7210 */ /* 0x000fc80007f5e0ff */
[----:B------:R-:W-:Y:S02]  /*2690*/  LEA.HI.X.SX32 R48, R67, R60, 0x1, P2 ;  /* 0x0000003c43307211 */ /* 0x000fe400010f0eff */
[----:B------:R-:W-:-:S04]  /*26a0*/  LEA R46, P2, R47, c[0x0][0x198], 0x1 ;  /* 0x000066002f2e7a11 */ /* 0x000fc800078408ff */
[----:B------:R-:W-:-:S05]  /*26b0*/  LEA.HI.X R47, R47, c[0x0][0x19c], R48, 0x1, P2 ;  /* 0x000067002f2f7a11 */ /* 0x000fca00010f0c30 */
[----:B------:R1:W5:Y:S04]  /*26c0*/  LDG.E R64, [R46.64] ;  /* 0x000000242e407981 */ /* 0x000368000c1e1900 */
.L_x_832:
[----:B------:R-:W-:Y:S05]  /*26d0*/  BSYNC B2 ;  /* 0x0000000000027941 */ /* 0x000fea0003800000 */
.L_x_831:
[----:B------:R-:W-:Y:S02]  /*26e0*/  ULDC UR4, c[0x0][0x1ec] ;  /* 0x00007b0000047ab9 */ /* 0x000fe40000000800 */
[----:B------:R-:W-:-:S06]  /*26f0*/  UISETP.NE.AND UP0, UPT, URZ, UR4, UPT ;  /* 0x000000043f00728c */ /* 0x000fcc000bf05270 */
[----:B------:R-:W-:-:S13]  /*2700*/  PLOP3.LUT P2, PT, PT, PT, UP0, 0x80, 0x0 ;  /* 0x000000000000781c */ /* 0x000fda0003f4f008 */
[----:B------:R-:W-:Y:S05]  /*2710*/  @P2 BRA `(.L_x_830) ;  /* 0x0000009000002947 */ /* 0x000fea0003800000 */
[----:B------:R-:W-:-:S13]  /*2720*/  ISETP.NE.AND P5, PT, R2, RZ, PT ;  /* 0x000000ff0200720c */ /* 0x000fda0003fa5270 */
[----:B------:R-:W2:Y:S01]  /*2730*/  @P5 LDG.E R49, [R44.64] ;  /* 0x000000242c315981 */ /* 0x000ea2000c1e1900 */
[----:B-----5:R-:W-:Y:S01]  /*2740*/  HFMA2.MMA R64, R64, 1, 1, R31 ;  /* 0x3c003c0040407835 */ /* 0x020fe2000000001f */
[----:B-1----:R-:W-:-:S04]  /*2750*/  @!P3 IADD3 R47, P4, R54, R67, RZ ;  /* 0x00000043362fb210 */ /* 0x002fc80007f9e0ff */
[----:B------:R-:W-:Y:S02]  /*2760*/  @!P3 LEA.HI.X.SX32 R48, R67, R59, 0x1, P4 ;  /* 0x0000003b4330b211 */ /* 0x000fe400020f0eff */
[----:B------:R-:W-:-:S04]  /*2770*/  @!P3 LEA R46, P4, R47, c[0x0][0x198], 0x1 ;  /* 0x000066002f2eba11 */ /* 0x000fc800078808ff */
[----:B------:R-:W-:Y:S01]  /*2780*/  @!P3 LEA.HI.X R47, R47, c[0x0][0x19c], R48, 0x1, P4 ;  /* 0x000067002f2fba11 */ /* 0x000fe200020f0c30 */
[----:B--2---:R-:W-:-:S05]  /*2790*/  @P5 HMUL2 R64, R64, R49 ;  /* 0x0000003140405232 */ /* 0x004fca0000000000 */
[----:B------:R1:W-:Y:S03]  /*27a0*/  @!P3 STG.E [R46.64], R64 ;  /* 0x000000402e00b986 */ /* 0x0003e6000c101924 */
.L_x_830:
[----:B------:R-:W-:Y:S05]  /*27b0*/  BSYNC B1 ;  /* 0x0000000000017941 */ /* 0x000fea0003800000 */
.L_x_829:
        /* <DEDUP_REMOVED lines=10> */
[----:B------:R-:W-:-:S04]  /*2860*/  IADD3 R49, P2, R56, R67, RZ ;  /* 0x0000004338317210 */ /* 0x000fc80007f5e0ff */
[----:B------:R-:W-:Y:S02]  /*2870*/  LEA.HI.X.SX32 R80, R67, R60, 0x1, P2 ;  /* 0x0000003c43507211 */ /* 0x000fe400010f0eff */
[----:B------:R-:W-:-:S04]  /*2880*/  LEA R48, P2, R49, c[0x0][0x198], 0x1 ;  /* 0x0000660031307a11 */ /* 0x000fc800078408ff */
[----:B------:R-:W-:-:S05]  /*2890*/  LEA.HI.X R49, R49, c[0x0][0x19c], R80, 0x1, P2 ;  /* 0x0000670031317a11 */ /* 0x000fca00010f0c50 */
[----:B------:R1:W5:Y:S04]  /*28a0*/  LDG.E R63, [R48.64] ;  /* 0x00000024303f7981 */ /* 0x000368000c1e1900 */
.L_x_836:
[----:B------:R-:W-:Y:S05]  /*28b0*/  BSYNC B2 ;  /* 0x0000000000027941 */ /* 0x000fea0003800000 */
.L_x_835:
        /* <DEDUP_REMOVED lines=13> */
.L_x_834:
[----:B------:R-:W-:Y:S05]  /*2990*/  BSYNC B1 ;  /* 0x0000000000017941 */ /* 0x000fea0003800000 */
.L_x_833:
        /* <DEDUP_REMOVED lines=14> */
.L_x_840:
[----:B------:R-:W-:Y:S05]  /*2a80*/  BSYNC B2 ;  /* 0x0000000000027941 */ /* 0x000fea0003800000 */
.L_x_839:
[----:B------:R-:W-:Y:S02]  /*2a90*/  ULDC UR4, c[0x0][0x1ec] ;  /* 0x00007b0000047ab9 */ /* 0x000fe40000000800 */
[----:B------:R-:W-:-:S06]  /*2aa0*/  UISETP.NE.AND UP0, UPT, URZ, UR4, UPT ;  /* 0x000000043f00728c */ /* 0x000fcc000bf05270 */
[----:B------:R-:W-:-:S13]  /*2ab0*/  PLOP3.LUT P2, PT, PT, PT, UP0, 0x80, 0x0 ;  /* 0x000000000000781c */ /* 0x000fda0003f4f008 */
[----:B------:R-:W-:Y:S05]  /*2ac0*/  @P2 BRA `(.L_x_838) ;  /* 0x0000009000002947 */ /* 0x000fea0003800000 */
[----:B------:R-:W-:-:S13]  /*2ad0*/  ISETP.NE.AND P5, PT, R2, RZ, PT ;  /* 0x000000ff0200720c */ /* 0x000fda0003fa5270 */
[----:B-1----:R-:W2:Y:S01]  /*2ae0*/  @P5 LDG.E R67, [R46.64+0x10] ;  /* 0x000010242e435981 */ /* 0x002ea2000c1e1900 */
[----:B------:R-:W-:Y:S01]  /*2af0*/  @!P3 IADD3 R49, P4, R54, R79, RZ ;  /* 0x0000004f3631b210 */ /* 0x000fe20007f9e0ff */
[----:B-----5:R-:W-:-:S03]  /*2b00*/  HADD2 R66, R66, R33 ;  /* 0x0000002142427230 */ /* 0x020fc60000000000 */
[----:B------:R-:W-:Y:S02]  /*2b10*/  @!P3 LEA.HI.X.SX32 R80, R79, R59, 0x1, P4 ;  /* 0x0000003b4f50b211 */ /* 0x000fe400020f0eff */
[----:B------:R-:W-:-:S04]  /*2b20*/  @!P3 LEA R48, P4, R49, c[0x0][0x198], 0x1 ;  /* 0x000066003130ba11 */ /* 0x000fc800078808ff */
[----:B------:R-:W-:Y:S01]  /*2b30*/  @!P3 LEA.HI.X R49, R49, c[0x0][0x19c], R80, 0x1, P4 ;  /* 0x000067003131ba11 */ /* 0x000fe200020f0c50 */
[----:B--2---:R-:W-:-:S05]  /*2b40*/  @P5 HMUL2 R66, R66, R67 ;  /* 0x0000004342425232 */ /* 0x004fca0000000000 */
[----:B------:R1:W-:Y:S03]  /*2b50*/  @!P3 STG.E [R48.64], R66 ;  /* 0x000000423000b986 */ /* 0x0003e6000c101924 */
.L_x_838:
[----:B------:R-:W-:Y:S05]  /*2b60*/  BSYNC B1 ;  /* 0x0000000000017941 */ /* 0x000fea0003800000 */
.L_x_837:
        /* <DEDUP_REMOVED lines=14> */
.L_x_844:
[----:B------:R-:W-:Y:S05]  /*2c50*/  BSYNC B2 ;  /* 0x0000000000027941 */ /* 0x000fea0003800000 */
.L_x_843:
[----:B------:R-:W-:Y:S02]  /*2c60*/  ULDC UR4, c[0x0][0x1ec] ;  /* 0x00007b0000047ab9 */ /* 0x000fe40000000800 */
[----:B------:R-:W-:-:S06]  /*2c70*/  UISETP.NE.AND UP0, UPT, URZ, UR4, UPT ;  /* 0x000000043f00728c */ /* 0x000fcc000bf05270 */
[----:B------:R-:W-:-:S13]  /*2c80*/  PLOP3.LUT P2, PT, PT, PT, UP0, 0x80, 0x0 ;  /* 0x000000000000781c */ /* 0x000fda0003f4f008 */
[----:B------:R-:W-:Y:S05]  /*2c90*/  @P2 BRA `(.L_x_842) ;  /* 0x0000009000002947 */ /* 0x000fea0003800000 */
[----:B------:R-:W-:-:S13]  /*2ca0*/  ISETP.NE.AND P5, PT, R2, RZ, PT ;  /* 0x000000ff0200720c */ /* 0x000fda0003fa5270 */
[----:B------:R-:W2:Y:S01]  /*2cb0*/  @P5 LDG.E R80, [R46.64+0x20] ;  /* 0x000020242e505981 */ /* 0x000ea2000c1e1900 */
[----:B0----5:R-:W-:Y:S01]  /*2cc0*/  HFMA2.MMA R65, R65, 1, 1, R34 ;  /* 0x3c003c0041417835 */ /* 0x021fe20000000022 */
[----:B-1----:R-:W-:-:S04]  /*2cd0*/  @!P3 IADD3 R49, P4, R54, R67, RZ ;  /* 0x000000433631b210 */ /* 0x002fc80007f9e0ff */
[----:B------:R-:W-:Y:S02]  /*2ce0*/  @!P3 LEA.HI.X.SX32 R82, R67, R59, 0x1, P4 ;  /* 0x0000003b4352b211 */ /* 0x000fe400020f0eff */
[----:B------:R-:W-:-:S04]  /*2cf0*/  @!P3 LEA R48, P4, R49, c[0x0][0x198], 0x1 ;  /* 0x000066003130ba11 */ /* 0x000fc800078808ff */
[----:B------:R-:W-:Y:S01]  /*2d00*/  @!P3 LEA.HI.X R49, R49, c[0x0][0x19c], R82, 0x1, P4 ;  /* 0x000067003131ba11 */ /* 0x000fe200020f0c52 */
[----:B--2---:R-:W-:-:S05]  /*2d10*/  @P5 HMUL2 R65, R65, R80 ;  /* 0x0000005041415232 */ /* 0x004fca0000000000 */
[----:B------:R0:W-:Y:S03]  /*2d20*/  @!P3 STG.E [R48.64], R65 ;  /* 0x000000413000b986 */ /* 0x0001e6000c101924 */
.L_x_842:
[----:B------:R-:W-:Y:S05]  /*2d30*/  BSYNC B1 ;  /* 0x0000000000017941 */ /* 0x000fea0003800000 */
.L_x_841:
        /* <DEDUP_REMOVED lines=14> */
.L_x_848:
[----:B------:R-:W-:Y:S05]  /*2e20*/  BSYNC B2 ;  /* 0x0000000000027941 */ /* 0x000fea0003800000 */
.L_x_847:
[----:B------:R-:W-:Y:S02]  /*2e30*/  ULDC UR4, c[0x0][0x1ec] ;  /* 0x00007b0000047ab9 */ /* 0x000fe40000000800 */
[----:B------:R-:W-:-:S06]  /*2e40*/  UISETP.NE.AND UP0, UPT, URZ, UR4, UPT ;  /* 0x000000043f00728c */ /* 0x000fcc000bf05270 */
[----:B------:R-:W-:-:S13]  /*2e50*/  PLOP3.LUT P2, PT, PT, PT, UP0, 0x80, 0x0 ;  /* 0x000000000000781c */ /* 0x000fda0003f4f008 */
[----:B------:R-:W-:Y:S05]  /*2e60*/  @P2 BRA `(.L_x_846) ;  /* 0x0000009000002947 */ /* 0x000fea0003800000 */
[----:B------:R-:W-:-:S13]  /*2e70*/  ISETP.NE.AND P5, PT, R2, RZ, PT ;  /* 0x000000ff0200720c */ /* 0x000fda0003fa5270 */
[----:B------:R-:W2:Y:S01]  /*2e80*/  @P5 LDG.E R79, [R46.64+0x30] ;  /* 0x000030242e4f5981 */ /* 0x000ea2000c1e1900 */
[----:B0-----:R-:W-:Y:S01]  /*2e90*/  @!P3 IADD3 R49, P4, R54, R81, RZ ;  /* 0x000000513631b210 */ /* 0x001fe20007f9e0ff */
[----:B-----5:R-:W-:-:S03]  /*2ea0*/  HADD2 R68, R68, R35 ;  /* 0x0000002344447230 */ /* 0x020fc60000000000 */
[----:B------:R-:W-:Y:S02]  /*2eb0*/  @!P3 LEA.HI.X.SX32 R80, R81, R59, 0x1, P4 ;  /* 0x0000003b5150b211 */ /* 0x000fe400020f0eff */
[----:B------:R-:W-:-:S04]  /*2ec0*/  @!P3 LEA R48, P4, R49, c[0x0][0x198], 0x1 ;  /* 0x000066003130ba11 */ /* 0x000fc800078808ff */
[----:B------:R-:W-:Y:S01]  /*2ed0*/  @!P3 LEA.HI.X R49, R49, c[0x0][0x19c], R80, 0x1, P4 ;  /* 0x000067003131ba11 */ /* 0x000fe200020f0c50 */
[----:B--2---:R-:W-:-:S07]  /*2ee0*/  @P5 HFMA2.MMA R68, R68, R79, -RZ ;  /* 0x0000004f44445235 */ /* 0x004fce00001000ff */
[----:B------:R0:W-:Y:S04]  /*2ef0*/  @!P3 STG.E [R48.64], R68 ;  /* 0x000000443000b986 */ /* 0x0001e8000c101924 */
.L_x_846:
[----:B------:R-:W-:Y:S05]  /*2f00*/  BSYNC B1 ;  /* 0x0000000000017941 */ /* 0x000fea0003800000 */
.L_x_845:
        /* <DEDUP_REMOVED lines=13> */
.L_x_852:
[----:B------:R-:W-:Y:S05]  /*2fe0*/  BSYNC B2 ;  /* 0x0000000000027941 */ /* 0x000fea0003800000 */
.L_x_851:
        /* <DEDUP_REMOVED lines=11> */
[----:B--2---:R-:W-:-:S05]  /*30a0*/  @P5 HMUL2 R69, R69, R80 ;  /* 0x0000005045455232 */ /* 0x004fca0000000000 */
[----:B------:R0:W-:Y:S03]  /*30b0*/  @!P3 STG.E [R48.64], R69 ;  /* 0x000000453000b986 */ /* 0x0001e6000c101924 */
.L_x_850:
[----:B------:R-:W-:Y:S05]  /*30c0*/  BSYNC B1 ;  /* 0x0000000000017941 */ /* 0x000fea0003800000 */
.L_x_849:
        /* <DEDUP_REMOVED lines=8> */
[----:B------:R-:W-:-:S04]  /*3150*/  IADD3 R0, P2, R56, R81, RZ ;  /* 0x0000005138007210 */ /* 0x000fc80007f5e0ff */
[----:B0-----:R-:W-:Y:S02]  /*3160*/  LEA.HI.X.SX32 R49, R81, R60, 0x1, P2 ;  /* 0x0000003c51317211 */ /* 0x001fe400010f0eff */
[----:B------:R-:W-:-:S04]  /*3170*/  LEA R48, P2, R0, c[0x0][0x198], 0x1 ;  /* 0x0000660000307a11 */ /* 0x000fc800078408ff */
[----:B------:R-:W-:-:S05]  /*3180*/  LEA.HI.X R49, R0, c[0x0][0x19c], R49, 0x1, P2 ;  /* 0x0000670000317a11 */ /* 0x000fca00010f0c31 */
[----:B------:R0:W5:Y:S04]  /*3190*/  LDG.E R0, [R48.64] ;  /* 0x0000002430007981 */ /* 0x000168000c1e1900 */
.L_x_856:
[----:B------:R-:W-:Y:S05]  /*31a0*/  BSYNC B2 ;  /* 0x0000000000027941 */ /* 0x000fea0003800000 */
.L_x_855:
[----:B------:R-:W-:Y:S02]  /*31b0*/  ULDC UR4, c[0x0][0x1ec] ;  /* 0x00007b0000047ab9 */ /* 0x000fe40000000800 */
[----:B------:R-:W-:-:S06]  /*31c0*/  UISETP.NE.AND UP0, UPT, URZ, UR4, UPT ;  /* 0x000000043f00728c */ /* 0x000fcc000bf05270 */
[----:B------:R-:W-:-:S13]  /*31d0*/  PLOP3.LUT P2, PT, PT, PT, UP0, 0x80, 0x0 ;  /* 0x000000000000781c */ /* 0x000fda0003f4f008 */
[----:B------:R-:W-:Y:S05]  /*31e0*/  @P2 BRA `(.L_x_854) ;  /* 0x0000009000002947 */ /* 0x000fea0003800000 */
[----:B------:R-:W-:-:S13]  /*31f0*/  ISETP.NE.AND P5, PT, R2, RZ, PT ;  /* 0x000000ff0200720c */ /* 0x000fda0003fa5270 */
[----:B------:R-:W2:Y:S01]  /*3200*/  @P5 LDG.E R79, [R46.64+0x50] ;  /* 0x000050242e4f5981 */ /* 0x000ea2000c1e1900 */
[----:B0----5:R-:W-:Y:S01]  /*3210*/  HFMA2.MMA R0, R0, 1, 1, R37 ;  /* 0x3c003c0000007835 */ /* 0x021fe20000000025 */
[----:B------:R-:W-:-:S04]  /*3220*/  @!P3 IADD3 R49, P4, R54, R81, RZ ;  /* 0x000000513631b210 */ /* 0x000fc80007f9e0ff */
[----:B------:R-:W-:Y:S02]  /*3230*/  @!P3 LEA.HI.X.SX32 R80, R81, R59, 0x1, P4 ;  /* 0x0000003b5150b211 */ /* 0x000fe400020f0eff */
[----:B------:R-:W-:-:S04]  /*3240*/  @!P3 LEA R48, P4, R49, c[0x0][0x198], 0x1 ;  /* 0x000066003130ba11 */ /* 0x000fc800078808ff */
[----:B------:R-:W-:Y:S01]  /*3250*/  @!P3 LEA.HI.X R49, R49, c[0x0][0x19c], R80, 0x1, P4 ;  /* 0x000067003131ba11 */ /* 0x000fe200020f0c50 */
[----:B--2---:R-:W-:-:S05]  /*3260*/  @P5 HMUL2 R0, R0, R79 ;  /* 0x0000004f00005232 */ /* 0x004fca0000000000 */
[----:B------:R0:W-:Y:S03]  /*3270*/  @!P3 STG.E [R48.64], R0 ;  /* 0x000000003000b986 */ /* 0x0001e6000c101924 */
.L_x_854:
[----:B------:R-:W-:Y:S05]  /*3280*/  BSYNC B1 ;  /* 0x0000000000017941 */ /* 0x000fea0003800000 */
.L_x_853:
        /* <DEDUP_REMOVED lines=13> */
.L_x_860:
[----:B------:R-:W-:Y:S05]  /*3360*/  BSYNC B2 ;  /* 0x0000000000027941 */ /* 0x000fea0003800000 */
.L_x_859:
        /* <DEDUP_REMOVED lines=13> */
.L_x_858:
[----:B------:R-:W-:Y:S05]  /*3440*/  BSYNC B1 ;  /* 0x0000000000017941 */ /* 0x000fea0003800000 */
.L_x_857:
        /* <DEDUP_REMOVED lines=13> */
.L_x_864:
[----:B------:R-:W-:Y:S05]  /*3520*/  BSYNC B2 ;  /* 0x0000000000027941 */ /* 0x000fea0003800000 */
.L_x_863:
        /* <DEDUP_REMOVED lines=13> */
.L_x_862:
[----:B------:R-:W-:Y:S05]  /*3600*/  BSYNC B1 ;  /* 0x0000000000017941 */ /* 0x000fea0003800000 */
.L_x_861:
        /* <DEDUP_REMOVED lines=13> */
.L_x_868:
[----:B------:R-:W-:Y:S05]  /*36e0*/  BSYNC B2 ;  /* 0x0000000000027941 */ /* 0x000fea0003800000 */
.L_x_867:
[----:B------:R-:W-:Y:S02]  /*36f0*/  ULDC UR4, c[0x0][0x1ec] ;  /* 0x00007b0000047ab9 */ /* 0x000fe40000000800 */
[----:B------:R-:W-:-:S06]  /*3700*/  UISETP.NE.AND UP0, UPT, URZ, UR4, UPT ;  /* 0x000000043f00728c */ /* 0x000fcc000bf05270 */
[----:B------:R-:W-:-:S13]  /*3710*/  PLOP3.LUT P2, PT, PT, PT, UP0, 0x80, 0x0 ;  /* 0x000000000000781c */ /* 0x000fda0003f4f008 */
[----:B------:R-:W-:Y:S05]  /*3720*/  @P2 BRA `(.L_x_866) ;  /* 0x0000009000002947 */ /* 0x000fea0003800000 */
[----:B------:R-:W-:-:S13]  /*3730*/  ISETP.NE.AND P5, PT, R2, RZ, PT ;  /* 0x000000ff0200720c */ /* 0x000fda0003fa5270 */
[----:B------:R-:W2:Y:S01]  /*3740*/  @P5 LDG.E R80, [R46.64+0x80] ;  /* 0x000080242e505981 */ /* 0x000ea2000c1e1900 */
[----:B-----5:R-:W-:Y:S01]  /*3750*/  HFMA2.MMA R73, R73, 1, 1, R40 ;  /* 0x3c003c0049497835 */ /* 0x020fe20000000028 */
[----:B0-----:R-:W-:-:S04]  /*3760*/  @!P3 IADD3 R49, P4, R54, R79, RZ ;  /* 0x0000004f3631b210 */ /* 0x001fc80007f9e0ff */
[----:B------:R-:W-:Y:S02]  /*3770*/  @!P3 LEA.HI.X.SX32 R82, R79, R59, 0x1, P4 ;  /* 0x0000003b4f52b211 */ /* 0x000fe400020f0eff */
[----:B------:R-:W-:-:S04]  /*3780*/  @!P3 LEA R48, P4, R49, c[0x0][0x198], 0x1 ;  /* 0x000066003130ba11 */ /* 0x000fc800078808ff */
[----:B------:R-:W-:Y:S01]  /*3790*/  @!P3 LEA.HI.X R49, R49, c[0x0][0x19c], R82, 0x1, P4 ;  /* 0x000067003131ba11 */ /* 0x000fe200020f0c52 */
[----:B--2---:R-:W-:-:S05]  /*37a0*/  @P5 HMUL2 R73, R73, R80 ;  /* 0x0000005049495232 */ /* 0x004fca0000000000 */
[----:B------:R0:W-:Y:S03]  /*37b0*/  @!P3 STG.E [R48.64], R73 ;  /* 0x000000493000b986 */ /* 0x0001e6000c101924 */
.L_x_866:
[----:B------:R-:W-:Y:S05]  /*37c0*/  BSYNC B1 ;  /* 0x0000000000017941 */ /* 0x000fea0003800000 */
.L_x_865:
        /* <DEDUP_REMOVED lines=13> */
.L_x_872:
[----:B------:R-:W-:Y:S05]  /*38a0*/  BSYNC B2 ;  /* 0x0000000000027941 */ /* 0x000fea0003800000 */
.L_x_871:
        /* <DEDUP_REMOVED lines=13> */
.L_x_870:
[----:B------:R-:W-:Y:S05]  /*3980*/  BSYNC B1 ;  /* 0x0000000000017941 */ /* 0x000fea0003800000 */
.L_x_869:
        /* <DEDUP_REMOVED lines=13> */
.L_x_876:
[----:B------:R-:W-:Y:S05]  /*3a60*/  BSYNC B2 ;  /* 0x0000000000027941 */ /* 0x000fea0003800000 */
.L_x_875:
        /* <DEDUP_REMOVED lines=13> */
.L_x_874:
[----:B------:R-:W-:Y:S05]  /*3b40*/  BSYNC B1 ;  /* 0x0000000000017941 */ /* 0x000fea0003800000 */
.L_x_873:
        /* <DEDUP_REMOVED lines=13> */
.L_x_880:
[----:B------:R-:W-:Y:S05]  /*3c20*/  BSYNC B2 ;  /* 0x0000000000027941 */ /* 0x000fea0003800000 */
.L_x_879:
        /* <DEDUP_REMOVED lines=13> */
.L_x_878:
[----:B------:R-:W-:Y:S05]  /*3d00*/  BSYNC B1 ;  /* 0x0000000000017941 */ /* 0x000fea0003800000 */
.L_x_877:
        /* <DEDUP_REMOVED lines=13> */
.L_x_884:
[----:B------:R-:W-:Y:S05]  /*3de0*/  BSYNC B2 ;  /* 0x0000000000027941 */ /* 0x000fea0003800000 */
.L_x_883:
        /* <DEDUP_REMOVED lines=13> */
.L_x_882:
[----:B------:R-:W-:Y:S05]  /*3ec0*/  BSYNC B1 ;  /* 0x0000000000017941 */ /* 0x000fea0003800000 */
.L_x_881:
        /* <DEDUP_REMOVED lines=13> */
.L_x_888:
[----:B------:R-:W-:Y:S05]  /*3fa0*/  BSYNC B2 ;  /* 0x0000000000027941 */ /* 0x000fea0003800000 */
.L_x_887:
        /* <DEDUP_REMOVED lines=13> */
.L_x_886:
[----:B------:R-:W-:Y:S05]  /*4080*/  BSYNC B1 ;  /* 0x0000000000017941 */ /* 0x000fea0003800000 */
.L_x_885:
        /* <DEDUP_REMOVED lines=8> */
[----:B0-----:R-:W-:-:S04]  /*4110*/  IADD3 R48, P2, R56, R67, RZ ;  /* 0x0000004338307210 */ /* 0x001fc80007f5e0ff */
[----:B------:R-:W-:Y:S02]  /*4120*/  LEA.HI.X.SX32 R49, R67, R60, 0x1, P2 ;  /* 0x0000003c43317211 */ /* 0x000fe400010f0eff */
[----:B------:R-:W-:-:S04]  /*4130*/  LEA R78, P2, R48, c[0x0][0x198], 0x1 ;  /* 0x00006600304e7a11 */ /* 0x000fc800078408ff */
[----:B------:R-:W-:-:S05]  /*4140*/  LEA.HI.X R79, R48, c[0x0][0x19c], R49, 0x1, P2 ;  /* 0x00006700304f7a11 */ /* 0x000fca00010f0c31 */
[----:B------:R0:W5:Y:S04]  /*4150*/  LDG.E R78, [R78.64] ;  /* 0x000000244e4e7981 */ /* 0x000168000c1e1900 */
.L_x_892:
[----:B------:R-:W-:Y:S05]  /*4160*/  BSYNC B2 ;  /* 0x0000000000027941 */ /* 0x000fea0003800000 */
.L_x_891:
        /* <DEDUP_REMOVED lines=13> */
.L_x_890:
[----:B------:R-:W-:Y:S05]  /*4240*/  BSYNC B1 ;  /* 0x0000000000017941 */ /* 0x000fea0003800000 */
.L_x_889:
[----:B-----5:R-:W-:Y:S01]  /*4250*/  HFMA2.MMA R46, R5, R64, -RZ ;  /* 0x00000040052e7235 */ /* 0x020fe200001000ff */
[----:B------:R-:W-:-:S05]  /*4260*/  LOP3.LUT P1, RZ, R23, 0x3, RZ, 0xc0, !PT ;  /* 0x0000000317ff7812 */ /* 0x000fca000782c0ff */
[----:B------:R-:W-:-:S10]  /*4270*/  HFMA2.MMA R46, R6, R63, R46 ;  /* 0x0000003f062e7235 */ /* 0x000fd4000000002e */
[----:B------:R-:W-:-:S06]  /*4280*/  HFMA2 R46, R7, R66, R46 ;  /* 0x00000042072e7231 */ /* 0x000fcc000000002e */
[----:B0-----:R-:W-:-:S10]  /*4290*/  HFMA2.MMA R46, R8, R65, R46 ;  /* 0x00000041082e7235 */ /* 0x001fd4000000002e */
        /* <DEDUP_REMOVED lines=17> */
.L_x_967:
[----:B01----:R-:W-:Y:S01]  /*43b0*/  FADD.FTZ R79, R79, R46 ;  /* 0x0000002e4f4f7221 */ /* 0x003fe20000010000 */
[----:B------:R-:W-:Y:S05]  /*43c0*/  BRA.DIV ~URZ, `(.L_x_894) ;  /* 0x00003bb27f007947 */ /* 0x000fea000b800000 */
[----:B------:R0:W1:Y:S02]  /*43d0*/  SHFL.BFLY PT, R46, R79, 0x1, 0x1f ;  /* 0x0c201f004f2e7f89 */ /* 0x00006400000e0000 */
.L_x_968:
        /* <DEDUP_REMOVED lines=30> */
.L_x_896:
[----:B------:R-:W-:Y:S05]  /*45c0*/  BSYNC B1 ;  /* 0x0000000000017941 */ /* 0x000fea0003800000 */
.L_x_895:
[----:B------:R-:W-:-:S04]  /*45d0*/  IADD3 R55, R55, 0x10, RZ ;  /* 0x0000001037377810 */ /* 0x000fc80007ffe0ff */
[----:B------:R-:W-:-:S13]  /*45e0*/  ISETP.GE.AND P0, PT, R55, R30, PT ;  /* 0x0000001e3700720c */ /* 0x000fda0003f06270 */
[----:B0-----:R-:W-:Y:S01]  /*45f0*/  @P0 CALL.REL.NOINC `(.L_x_828) ;  /* 0x0000001000000944 */ /* 0x001fe20003c00000 */
[----:B------:R-:W-:Y:S05]  /*4600*/  BRA `(.L_x_897) ;  /* 0xffffde1000007947 */ /* 0x000fea000383ffff */
.L_x_828:
[----:B------:R-:W-:Y:S05]  /*4610*/  BSYNC B0 ;  /* 0x0000000000007941 */ /* 0x000fea0003800000 */
.L_x_827:
[----:B------:R-:W-:Y:S01]  /*4620*/  SHF.R.S32.HI R6, RZ, 0x1f, R23 ;  /* 0x0000001fff067819 */ /* 0x000fe20000011417 */
[----:B------:R-:W-:Y:S05]  /*4630*/  BRA.DIV ~URZ, `(.L_x_898) ;  /* 0x000039c27f007947 */ /* 0x000fea000b800000 */
[----:B------:R1:W2:Y:S02]  /*4640*/  SHFL.BFLY PT, R0, R3, 0x10, 0x1f ;  /* 0x0e001f0003007f89 */ /* 0x0002a400000e0000 */
.L_x_969:
[----:B--2---:R-:W-:Y:S01]  /*4650*/  FMNMX.FTZ R5, R0, R3, !PT ;  /* 0x0000000300057209 */ /* 0x004fe20007810000 */
[----:B------:R-:W-:Y:S05]  /*4660*/  BRA.DIV ~URZ, `(.L_x_899) ;  /* 0x00003a127f007947 */ /* 0x000fea000b800000 */
[----:B------:R-:W2:Y:S02]  /*4670*/  SHFL.BFLY PT, R0, R5, 0x8, 0x1f ;  /* 0x0d001f0005007f89 */ /* 0x000ea400000e0000 */
[----:B--2---:R-:W-:-:S05]  /*4680*/  FMNMX.FTZ R0, R5, R0, !PT ;  /* 0x0000000005007209 */ /* 0x004fca0007810000 */
[----:B-1----:R1:W2:Y:S02]  /*4690*/  SHFL.BFLY PT, R3, R0, 0x4, 0x1f ;  /* 0x0c801f0000037f89 */ /* 0x0022a400000e0000 */
.L_x_970:
        /* <DEDUP_REMOVED lines=32> */
.L_x_907:
        /* <DEDUP_REMOVED lines=15> */
.L_x_905:
[----:B------:R-:W0:Y:S02]  /*4990*/  LDS R6, [R10] ;  /* 0x000000000a067984 */ /* 0x000e240000000800 */
[----:B01----:R-:W-:-:S04]  /*49a0*/  FADD.FTZ R6, -R13, R6 ;  /* 0x000000060d067221 */ /* 0x003fc80000010100 */
[----:B------:R-:W-:-:S04]  /*49b0*/  FMUL.FTZ R6, R6, 1.4426950216293334961 ;  /* 0x3fb8aa3b06067820 */ /* 0x000fc80000410000 */
[----:B------:R0:W1:Y:S03]  /*49c0*/  MUFU.EX2 R11, R6 ;  /* 0x00000006000b7308 */ /* 0x0000660000000800 */
.L_x_906:
[----:B------:R-:W-:Y:S05]  /*49d0*/  BSYNC B2 ;  /* 0x0000000000027941 */ /* 0x000fea0003800000 */
.L_x_904:
[----:B-1----:R1:W-:Y:S01]  /*49e0*/  STS [R10], R11 ;  /* 0x0000000b0a007388 */ /* 0x0023e20000000800 */
[----:B------:R-:W-:Y:S01]  /*49f0*/  FADD.FTZ R8, R11, R8 ;  /* 0x000000080b087221 */ /* 0x000fe20000010000 */
[----:B------:R-:W-:Y:S01]  /*4a00*/  IADD3 R9, R9, 0x40, RZ ;  /* 0x0000004009097810 */ /* 0x000fe20007ffe0ff */
[----:B------:R-:W-:Y:S05]  /*4a10*/  @P3 BRA `(.L_x_907) ;  /* 0xfffffe8000003947 */ /* 0x000fea000383ffff */
.L_x_903:
[----:B------:R-:W-:Y:S05]  /*4a20*/  BSYNC B1 ;  /* 0x0000000000017941 */ /* 0x000fea0003800000 */
.L_x_902:
[----:B------:R-:W-:-:S13]  /*4a30*/  ISETP.GE.U32.AND P0, PT, R0, 0xc0, PT ;  /* 0x000000c00000780c */ /* 0x000fda0003f06070 */
[----:B------:R-:W-:Y:S05]  /*4a40*/  @!P0 BRA `(.L_x_901) ;  /* 0x0000040000008947 */ /* 0x000fea0003800000 */
[----:B-1----:R-:W-:Y:S01]  /*4a50*/  IMAD R10, R28, c[0x0][0x1d4], RZ ;  /* 0x000075001c0a7a24 */ /* 0x002fe200078e02ff */
[----:B------:R-:W-:-:S04]  /*4a60*/  ISETP.NE.U32.AND P0, PT, RZ, c[0x0][0x200], PT ;  /* 0x00008000ff007a0c */ /* 0x000fc80003f05070 */
[----:B------:R-:W-:Y:S02]  /*4a70*/  ISETP.NE.AND.EX P0, PT, RZ, c[0x0][0x204], PT, P0 ;  /* 0x00008100ff007a0c */ /* 0x000fe40003f05300 */
[----:B------:R-:W-:Y:S02]  /*4a80*/  SHF.R.S32.HI R12, RZ, 0x1f, R10 ;  /* 0x0000001fff0c7819 */ /* 0x000fe4000001140a */
.L_x_920:
        /* <DEDUP_REMOVED lines=13> */
.L_x_909:
[----:B------:R-:W0:Y:S02]  /*4b60*/  LDS R0, [R11] ;  /* 0x000000000b007984 */ /* 0x000e240000000800 */
[----:B0-----:R-:W-:-:S04]  /*4b70*/  FADD.FTZ R0, -R13, R0 ;  /* 0x000000000d007221 */ /* 0x001fc80000010100 */
[----:B------:R-:W-:-:S04]  /*4b80*/  FMUL.FTZ R0, R0, 1.4426950216293334961 ;  /* 0x3fb8aa3b00007820 */ /* 0x000fc80000410000 */
[----:B------:R0:W1:Y:S03]  /*4b90*/  MUFU.EX2 R5, R0 ;  /* 0x0000000000057308 */ /* 0x0000660000000800 */
.L_x_910:
[----:B------:R-:W-:Y:S05]  /*4ba0*/  BSYNC B1 ;  /* 0x0000000000017941 */ /* 0x000fea0003800000 */
.L_x_908:
        /* <DEDUP_REMOVED lines=8> */
.L_x_912:
[----:B0-----:R-:W0:Y:S02]  /*4c30*/  LDS R0, [R11+0x100] ;  /* 0x000100000b007984 */ /* 0x001e240000000800 */
[----:B0-----:R-:W-:-:S04]  /*4c40*/  FADD.FTZ R0, -R13, R0 ;  /* 0x000000000d007221 */ /* 0x001fc80000010100 */
[----:B------:R-:W-:-:S06]  /*4c50*/  FMUL.FTZ R0, R0, 1.4426950216293334961 ;  /* 0x3fb8aa3b00007820 */ /* 0x000fcc0000410000 */
[----:B------:R-:W0:Y:S02]  /*4c60*/  MUFU.EX2 R0, R0 ;  /* 0x0000000000007308 */ /* 0x000e240000000800 */
.L_x_913:
[----:B------:R-:W-:Y:S05]  /*4c70*/  BSYNC B1 ;  /* 0x0000000000017941 */ /* 0x000fea0003800000 */
.L_x_911:
        /* <DEDUP_REMOVED lines=8> */
.L_x_915:
[----:B0-----:R-:W0:Y:S02]  /*4d00*/  LDS R0, [R11+0x200] ;  /* 0x000200000b007984 */ /* 0x001e240000000800 */
[----:B0-----:R-:W-:-:S04]  /*4d10*/  FADD.FTZ R0, -R13, R0 ;  /* 0x000000000d007221 */ /* 0x001fc80000010100 */
[----:B------:R-:W-:-:S06]  /*4d20*/  FMUL.FTZ R0, R0, 1.4426950216293334961 ;  /* 0x3fb8aa3b00007820 */ /* 0x000fcc0000410000 */
[----:B------:R-:W0:Y:S02]  /*4d30*/  MUFU.EX2 R0, R0 ;  /* 0x0000000000007308 */ /* 0x000e240000000800 */
.L_x_916:
[----:B------:R-:W-:Y:S05]  /*4d40*/  BSYNC B1 ;  /* 0x0000000000017941 */ /* 0x000fea0003800000 */
.L_x_914:
        /* <DEDUP_REMOVED lines=8> */
.L_x_918:
[----:B0-----:R-:W0:Y:S02]  /*4dd0*/  LDS R0, [R11+0x300] ;  /* 0x000300000b007984 */ /* 0x001e240000000800 */
[----:B0-----:R-:W-:-:S04]  /*4de0*/  FADD.FTZ R0, -R13, R0 ;  /* 0x000000000d007221 */ /* 0x001fc80000010100 */
[----:B------:R-:W-:-:S06]  /*4df0*/  FMUL.FTZ R0, R0, 1.4426950216293334961 ;  /* 0x3fb8aa3b00007820 */ /* 0x000fcc0000410000 */
[----:B------:R-:W0:Y:S02]  /*4e00*/  MUFU.EX2 R0, R0 ;  /* 0x0000000000007308 */ /* 0x000e240000000800 */
.L_x_919:
[----:B------:R-:W-:Y:S05]  /*4e10*/  BSYNC B1 ;  /* 0x0000000000017941 */ /* 0x000fea0003800000 */
.L_x_917:
[----:B0-----:R0:W-:Y:S01]  /*4e20*/  STS [R11+0x300], R0 ;  /* 0x000300000b007388 */ /* 0x0011e20000000800 */
[----:B------:R-:W-:Y:S01]  /*4e30*/  FADD.FTZ R8, R15, R0 ;  /* 0x000000000f087221 */ /* 0x000fe20000010000 */
[----:B------:R-:W-:Y:S05]  /*4e40*/  @!P3 BRA `(.L_x_920) ;  /* 0xfffffc400000b947 */ /* 0x000fea000383ffff */
.L_x_901:
[----:B0-----:R-:W-:Y:S05]  /*4e50*/  BSYNC B0 ;  /* 0x0000000000007941 */ /* 0x001fea0003800000 */
.L_x_900:
        /* <DEDUP_REMOVED lines=48> */
.L_x_925:
        /* <DEDUP_REMOVED lines=15> */
.L_x_924:
[----:B01----:R-:W-:Y:S05]  /*5250*/  BSYNC B1 ;  /* 0x0000000000017941 */ /* 0x003fea0003800000 */
.L_x_923:
        /* <DEDUP_REMOVED lines=8> */
.L_x_926:
        /* <DEDUP_REMOVED lines=34> */
.L_x_922:
[----:B------:R-:W-:Y:S05]  /*5500*/  BSYNC B0 ;  /* 0x0000000000007941 */ /* 0x000fea0003800000 */
.L_x_921:
        /* <DEDUP_REMOVED lines=33> */
.L_x_929:
[----:B-----5:R0:W-:Y:S02]  /*5720*/  STS.128 [R0.X16+0x110], R8 ;  /* 0x0001100800007388 */ /* 0x0201e4000000cc00 */
.L_x_928:
[----:B------:R-:W-:Y:S05]  /*5730*/  BSYNC B0 ;  /* 0x0000000000007941 */ /* 0x000fea0003800000 */
.L_x_927:
[----:B------:R-:W-:Y:S01]  /*5740*/  BAR.SYNC.DEFER_BLOCKING 0x0 ;  /* 0x0000000000007b1d */ /* 0x000fe20000010000 */
[----:B------:R-:W-:Y:S01]  /*5750*/  IMAD.MOV.U32 R46, RZ, RZ, RZ ;  /* 0x000000ffff2e7224 */ /* 0x000fe200078e00ff */
[----:B------:R-:W-:Y:S01]  /*5760*/  CS2R R40, SRZ ;  /* 0x0000000000287805 */ /* 0x000fe2000001ff00 */
[----:B------:R-:W-:Y:S02]  /*5770*/  IMAD.MOV.U32 R44, RZ, RZ, RZ ;  /* 0x000000ffff2c7224 */ /* 0x000fe400078e00ff */
[----:B------:R-:W-:Y:S01]  /*5780*/  IMAD.MOV.U32 R27, RZ, RZ, RZ ;  /* 0x000000ffff1b7224 */ /* 0x000fe200078e00ff */
[----:B------:R-:W-:Y:S01]  /*5790*/  BSSY B0, `(.L_x_930) ;  /* 0x000018b000007945 */ /* 0x000fe20003800000 */
[----:B------:R-:W-:Y:S02]  /*57a0*/  IMAD.MOV.U32 R42, RZ, RZ, RZ ;  /* 0x000000ffff2a7224 */ /* 0x000fe400078e00ff */
[----:B------:R-:W-:Y:S02]  /*57b0*/  IMAD.MOV.U32 R25, RZ, RZ, RZ ;  /* 0x000000ffff197224 */ /* 0x000fe400078e00ff */
[----:B------:R-:W-:Y:S01]  /*57c0*/  IMAD.MOV.U32 R21, RZ, RZ, RZ ;  /* 0x000000ffff157224 */ /* 0x000fe200078e00ff */
[----:B------:R-:W-:Y:S05]  /*57d0*/  @P1 BRA `(.L_x_931) ;  /* 0x0000186000001947 */ /* 0x000fea0003800000 */
[----:B------:R-:W-:Y:S01]  /*57e0*/  IMAD.IADD R22, R7, 0x1, R4 ;  /* 0x0000000107167824 */ /* 0x000fe200078e0204 */
        /* <DEDUP_REMOVED lines=31> */
[----:B------:R-:W-:-:S04]  /*59e0*/  IMAD.WIDE R38, R38, R39, c[0x0][0x238] ;  /* 0x00008e0026267625 */ /* 0x000fc800078e0227 */
[----:B------:R-:W-:Y:S05]  /*59f0*/  @P3 BRA `(.L_x_935) ;  /* 0x0000028000003947 */ /* 0x000fea0003800000 */
[----:B------:R-:W-:Y:S01]  /*5a00*/  IADD3 R13, P2, R53, R12, RZ ;  /* 0x0000000c350d7210 */ /* 0x000fe20007f5e0ff */
[----:B------:R-:W1:Y:S04]  /*5a10*/  LDS.U16 R21, [R43] ;  /* 0x000000002b157984 */ /* 0x000e680000000400 */
[----:B------:R-:W-:Y:S01]  /*5a20*/  IMAD.X R14, R20, 0x1, R15, P2 ;  /* 0x00000001140e7824 */ /* 0x000fe200010e060f */
[----:B------:R-:W-:-:S04]  /*5a30*/  LEA R12, P2, R13, c[0x0][0x1a0], 0x1 ;  /* 0x000068000d0c7a11 */ /* 0x000fc800078408ff */
[----:B------:R-:W-:-:S06]  /*5a40*/  LEA.HI.X R13, R13, c[0x0][0x1a4], R14, 0x1, P2 ;  /* 0x000069000d0d7a11 */ /* 0x000fcc00010f0c0e */
[----:B------:R-:W5:Y:S01]  /*5a50*/  LDG.E.128 R12, [R12.64] ;  /* 0x000000240c0c7981 */ /* 0x000f62000c1e1d00 */
[----:B------:R-:W-:Y:S02]  /*5a60*/  ULDC UR5, c[0x0][0x1ec] ;  /* 0x00007b0000057ab9 */ /* 0x000fe40000000800 */
[----:B------:R-:W-:-:S06]  /*5a70*/  UISETP.NE.AND UP0, UPT, URZ, UR5, UPT ;  /* 0x000000053f00728c */ /* 0x000fcc000bf05270 */
[----:B------:R-:W-:Y:S01]  /*5a80*/  PLOP3.LUT P2, PT, PT, PT, UP0, 0x80, 0x0 ;  /* 0x000000000000781c */ /* 0x000fe20003f4f008 */
[----:B-1----:R-:W-:-:S12]  /*5a90*/  HADD2.F32 R46, -RZ, R21.H0_H0 ;  /* 0x20000015ff2e7230 */ /* 0x002fd80000004100 */
        /* <DEDUP_REMOVED lines=13> */
.L_x_936:
[--C-:B-----5:R-:W-:Y:S01]  /*5b70*/  HADD2.F32 R25, -RZ, R12.reuse.H1_H1 ;  /* 0x3000000cff197230 */ /* 0x120fe20000004100 */
[----:B------:R-:W-:Y:S01]  /*5b80*/  IADD3 R47, R22, 0x4, RZ ;  /* 0x00000004162f7810 */ /* 0x000fe20007ffe0ff */
[--C-:B------:R-:W-:Y:S02]  /*5b90*/  HADD2.F32 R27, -RZ, R13.reuse.H0_H0 ;  /* 0x2000000dff1b7230 */ /* 0x100fe40000004100 */
[----:B------:R-:W-:Y:S01]  /*5ba0*/  HADD2.F32 R21, -RZ, R12.H0_H0 ;  /* 0x2000000cff157230 */ /* 0x000fe20000004100 */
[C---:B------:R-:W-:Y:S01]  /*5bb0*/  FFMA.FTZ R40, R46.reuse, R25, RZ ;  /* 0x000000192e287223 */ /* 0x040fe200000100ff */
[----:B-1----:R-:W-:Y:S01]  /*5bc0*/  HADD2.F32 R13, -RZ, R13.H1_H1 ;  /* 0x3000000dff0d7230 */ /* 0x002fe20000004100 */
[C---:B------:R-:W-:Y:S01]  /*5bd0*/  FFMA.FTZ R25, R46.reuse, R27, RZ ;  /* 0x0000001b2e197223 */ /* 0x040fe200000100ff */
[--C-:B------:R-:W-:Y:S01]  /*5be0*/  HADD2.F32 R29, -RZ, R14.reuse.H0_H0 ;  /* 0x2000000eff1d7230 */ /* 0x100fe20000004100 */
        /* <DEDUP_REMOVED lines=9> */
.L_x_935:
[----:B------:R-:W-:Y:S05]  /*5c80*/  BSYNC B2 ;  /* 0x0000000000027941 */ /* 0x000fea0003800000 */
.L_x_934:
[----:B------:R-:W-:-:S13]  /*5c90*/  LOP3.LUT P3, RZ, R48, 0xfffffffc, RZ, 0xc0, !PT ;  /* 0xfffffffc30ff7812 */ /* 0x000fda000786c0ff */
[----:B------:R-:W-:Y:S05]  /*5ca0*/  @!P3 BRA `(.L_x_933) ;  /* 0x000005200000b947 */ /* 0x000fea0003800000 */
[----:B------:R-:W-:Y:S02]  /*5cb0*/  ULDC UR5, c[0x0][0x1ec] ;  /* 0x00007b0000057ab9 */ /* 0x000fe40000000800 */
[----:B------:R-:W-:-:S06]  /*5cc0*/  UISETP.NE.AND UP0, UPT, URZ, UR5, UPT ;  /* 0x000000053f00728c */ /* 0x000fcc000bf05270 */
[----:B------:R-:W-:Y:S02]  /*5cd0*/  PLOP3.LUT P2, PT, PT, PT, UP0, 0x80, 0x0 ;  /* 0x000000000000781c */ /* 0x000fe40003f4f008 */
.L_x_939:
[----:B------:R-:W-:Y:S01]  /*5ce0*/  IMAD R12, R47, 0x70, RZ ;  /* 0x000000702f0c7824 */ /* 0x000fe200078e02ff */
[----:B------:R-:W-:-:S04]  /*5cf0*/  ISETP.NE.AND P5, PT, R2, RZ, PT ;  /* 0x000000ff0200720c */ /* 0x000fc80003fa5270 */
[----:B------:R-:W-:Y:S02]  /*5d00*/  SHF.R.S32.HI R13, RZ, 0x1f, R12 ;  /* 0x0000001fff0d7819 */ /* 0x000fe4000001140c */
[-C--:B------:R-:W-:Y:S02]  /*5d10*/  IADD3 R14, P3, R53, R12.reuse, RZ ;  /* 0x0000000c350e7210 */ /* 0x080fe40007f7e0ff */
[----:B------:R-:W-:-:S03]  /*5d20*/  IADD3 R12, P4, R18, R12, RZ ;  /* 0x0000000c120c7210 */ /* 0x000fc60007f9e0ff */
[--C-:B------:R-:W-:Y:S01]  /*5d30*/  IMAD.X R15, R20, 0x1, R13.reuse, P3 ;  /* 0x00000001140f7824 */ /* 0x100fe200018e060d */
[----:B------:R-:W-:Y:S01]  /*5d40*/  LEA R50, P3, R14, c[0x0][0x1a0], 0x1 ;  /* 0x000068000e327a11 */ /* 0x000fe200078608ff */
[----:B------:R-:W-:Y:S01]  /*5d50*/  IMAD.X R13, R19, 0x1, R13, P4 ;  /* 0x00000001130d7824 */ /* 0x000fe200020e060d */
[----:B------:R-:W-:Y:S02]  /*5d60*/  LEA R48, P4, R12, c[0x0][0x1a0], 0x1 ;  /* 0x000068000c307a11 */ /* 0x000fe400078808ff */
        /* <DEDUP_REMOVED lines=15> */
.L_x_937:
[----:B------:R-:W-:Y:S01]  /*5e60*/  IMAD.IADD R32, R47, 0x1, -R4 ;  /* 0x000000012f207824 */ /* 0x000fe200078e0a04 */
[----:B------:R3:W5:Y:S02]  /*5e70*/  LDG.E.128 R28, [R50.64+0x380] ;  /* 0x00038024321c7981 */ /* 0x000764000c1e1d00 */
[--C-:B-----5:R-:W-:Y:S02]  /*5e80*/  HADD2.F32 R34, -RZ, R12.reuse.H0_H0 ;  /* 0x2000000cff227230 */ /* 0x120fe40000004100 */
[----:B--2---:R-:W-:Y:S01]  /*5e90*/  HADD2.F32 R12, -RZ, R12.H1_H1 ;  /* 0x3000000cff0c7230 */ /* 0x004fe20000004100 */
[----:B------:R-:W-:Y:S01]  /*5ea0*/  LEA R35, R32, UR4, 0x1 ;  /* 0x0000000420237c11 */ /* 0x000fe2000f8e08ff */
[----:B------:R-:W-:Y:S02]  /*5eb0*/  HADD2.F32 R52, -RZ, R13.H0_H0 ;  /* 0x2000000dff347230 */ /* 0x000fe40000004100 */
[----:B------:R-:W-:Y:S02]  /*5ec0*/  HADD2.F32 R54, -RZ, R14.H0_H0 ;  /* 0x2000000eff367230 */ /* 0x000fe40000004100 */
[----:B------:R-:W2:Y:S01]  /*5ed0*/  LDS.U16 R33, [R35+0x210] ;  /* 0x0002100023217984 */ /* 0x000ea20000000400 */
[----:B-1-3--:R-:W-:-:S02]  /*5ee0*/  HADD2.F32 R50, -RZ, R15.H0_H0 ;  /* 0x2000000fff327230 */ /* 0x00afc40000004100 */
[----:B------:R-:W-:Y:S02]  /*5ef0*/  HADD2.F32 R13, -RZ, R13.H1_H1 ;  /* 0x3000000dff0d7230 */ /* 0x000fe40000004100 */
[----:B------:R-:W-:Y:S02]  /*5f00*/  HADD2.F32 R14, -RZ, R14.H1_H1 ;  /* 0x3000000eff0e7230 */ /* 0x000fe40000004100 */
[----:B------:R-:W-:Y:S02]  /*5f10*/  HADD2.F32 R15, -RZ, R15.H1_H1 ;  /* 0x3000000fff0f7230 */ /* 0x000fe40000004100 */
[----:B--2---:R-:W-:-:S05]  /*5f20*/  HADD2.F32 R33, -RZ, R33.H0_H0 ;  /* 0x20000021ff217230 */ /* 0x004fca0000004100 */
        /* <DEDUP_REMOVED lines=21> */
.L_x_938:
        /* <DEDUP_REMOVED lines=21> */
.L_x_933:
[----:B------:R-:W-:Y:S05]  /*61d0*/  BSYNC B1 ;  /* 0x0000000000017941 */ /* 0x000fea0003800000 */
.L_x_932:
        /* <DEDUP_REMOVED lines=60> */
.L_x_944:
        /* <DEDUP_REMOVED lines=16> */
.L_x_943:
[----:B------:R-:W-:Y:S05]  /*66a0*/  BSYNC B2 ;  /* 0x0000000000027941 */ /* 0x000fea0003800000 */
.L_x_942:
[----:B------:R-:W-:Y:S02]  /*66b0*/  IADD3 R22, R22, 0x4, RZ ;  /* 0x0000000416167810 */ /* 0x000fe40007ffe0ff */
.L_x_941:
[----:B------:R-:W-:Y:S05]  /*66c0*/  BSYNC B1 ;  /* 0x0000000000017941 */ /* 0x000fea0003800000 */
.L_x_940:
[----:B------:R-:W-:-:S13]  /*66d0*/  LOP3.LUT P3, RZ, R45, 0xfffffffc, RZ, 0xc0, !PT ;  /* 0xfffffffc2dff7812 */ /* 0x000fda000786c0ff */
[----:B------:R-:W-:Y:S05]  /*66e0*/  @!P3 BRA `(.L_x_931) ;  /* 0x000009500000b947 */ /* 0x000fea0003800000 */
[----:B------:R-:W-:Y:S01]  /*66f0*/  LEA R13, R22, UR4, 0x1 ;  /* 0x00000004160d7c11 */ /* 0x000fe2000f8e08ff */
[----:B------:R-:W-:Y:S02]  /*6700*/  IMAD.MOV.U32 R45, RZ, RZ, 0x70 ;  /* 0x00000070ff2d7424 */ /* 0x000fe400078e00ff */
[----:B------:R-:W-:Y:S02]  /*6710*/  IMAD.MOV.U32 R43, RZ, RZ, RZ ;  /* 0x000000ffff2b7224 */ /* 0x000fe400078e00ff */
[----:B------:R-:W-:Y:S02]  /*6720*/  IMAD R48, R4, -0x2, R13 ;  /* 0xfffffffe04307824 */ /* 0x000fe400078e020d */
[----:B------:R-:W-:-:S05]  /*6730*/  IMAD R45, R22, R45, 0x1c0 ;  /* 0x000001c0162d7424 */ /* 0x000fca00078e022d */
.L_x_951:
        /* <DEDUP_REMOVED lines=16> */
[----:B------:R1:W2:Y:S02]  /*6840*/  F2I.FTZ.U32.TRUNC.NTZ R13, R28 ;  /* 0x0000001c000d7305 */ /* 0x0002a4000021f000 */
[----:B-1----:R-:W1:Y:S01]  /*6850*/  LDS.U16 R28, [R47+0x210] ;  /* 0x000210002f1c7984 */ /* 0x002e620000000400 */
        /* <DEDUP_REMOVED lines=37> */
.L_x_947:
        /* <DEDUP_REMOVED lines=16> */
.L_x_946:
[----:B------:R-:W-:Y:S05]  /*6bb0*/  BSYNC B1 ;  /* 0x0000000000017941 */ /* 0x000fea0003800000 */
.L_x_945:
        /* <DEDUP_REMOVED lines=50> */
.L_x_950:
        /* <DEDUP_REMOVED lines=16> */
.L_x_949:
[----:B------:R-:W-:Y:S05]  /*6fe0*/  BSYNC B1 ;  /* 0x0000000000017941 */ /* 0x000fea0003800000 */
.L_x_948:
[----:B------:R-:W-:Y:S02]  /*6ff0*/  IADD3 R22, R22, 0x8, RZ ;  /* 0x0000000816167810 */ /* 0x000fe40007ffe0ff */
[----:B------:R-:W-:Y:S02]  /*7000*/  IADD3 R43, R43, 0x10, RZ ;  /* 0x000000102b2b7810 */ /* 0x000fe40007ffe0ff */
[----:B------:R-:W-:Y:S02]  /*7010*/  ISETP.GE.AND P3, PT, R22, R17, PT ;  /* 0x000000111600720c */ /* 0x000fe40003f66270 */
[----:B------:R-:W-:-:S11]  /*7020*/  IADD3 R45, R45, 0x380, RZ ;  /* 0x000003802d2d7810 */ /* 0x000fd60007ffe0ff */
[----:B------:R-:W-:Y:S05]  /*7030*/  @!P3 BRA `(.L_x_951) ;  /* 0xfffff7000000b947 */ /* 0x000fea000383ffff */
.L_x_931:
[----:B------:R-:W-:Y:S05]  /*7040*/  BSYNC B0 ;  /* 0x0000000000007941 */ /* 0x000fea0003800000 */
.L_x_930:
        /* <DEDUP_REMOVED lines=36> */
.L_x_955:
[----:B------:R-:W-:Y:S05]  /*7290*/  BSYNC B1 ;  /* 0x0000000000017941 */ /* 0x000fea0003800000 */
.L_x_954:
        /* <DEDUP_REMOVED lines=16> */
.L_x_953:
[----:B------:R-:W-:Y:S05]  /*73a0*/  BSYNC B0 ;  /* 0x0000000000007941 */ /* 0x000fea0003800000 */
.L_x_952:
        /* <DEDUP_REMOVED lines=16> */
.L_x_957:
        /* <DEDUP_REMOVED lines=21> */
.L_x_959:
[----:B------:R-:W-:Y:S05]  /*7600*/  BSYNC B0 ;  /* 0x0000000000007941 */ /* 0x000fea0003800000 */
.L_x_958:
        /* <DEDUP_REMOVED lines=8> */
.L_x_961:
[----:B------:R-:W-:Y:S05]  /*7690*/  BSYNC B0 ;  /* 0x0000000000007941 */ /* 0x000fea0003800000 */
.L_x_960:
        /* <DEDUP_REMOVED lines=20> */
.L_x_963:
[----:B------:R-:W-:Y:S05]  /*77e0*/  BSYNC B0 ;  /* 0x0000000000007941 */ /* 0x000fea0003800000 */
.L_x_962:
[----:B------:R-:W-:Y:S06]  /*77f0*/  BAR.SYNC.DEFER_BLOCKING 0x0 ;  /* 0x0000000000007b1d */ /* 0x000fec0000010000 */
.L_x_956:
        /* <DEDUP_REMOVED lines=17> */
.L_x_964:
        /* <DEDUP_REMOVED lines=58> */
.L_x_822:
[----:B------:R-:W-:Y:S01]  /*7cb0*/  IMAD.MOV.U32 R48, RZ, RZ, R15 ;  /* 0x000000ffff307224 */ /* 0x000fe200078e000f */
[----:B------:R-:W-:Y:S01]  /*7cc0*/  MOV R46, 0x7d10 ;  /* 0x00007d10002e7802 */ /* 0x000fe20000000f00 */
[----:B------:R-:W-:Y:S02]  /*7cd0*/  IMAD.MOV.U32 R49, RZ, RZ, 0x10 ;  /* 0x00000010ff317424 */ /* 0x000fe400078e00ff */
[----:B------:R-:W-:Y:S02]  /*7ce0*/  IMAD.MOV.U32 R62, RZ, RZ, 0x1f ;  /* 0x0000001fff3e7424 */ /* 0x000fe400078e00ff */
[----:B------:R-:W-:Y:S02]  /*7cf0*/  IMAD.MOV.U32 R67, RZ, RZ, -0x1 ;  /* 0xffffffffff437424 */ /* 0x000fe400078e00ff */
[----:B0-----:R-:W-:Y:S05]  /*7d00*/  CALL.REL.NOINC `($__internal_5_$__cuda_sm70_shflsync_bfly_p) ;  /* 0x0000046000007944 */ /* 0x001fea0003c00000 */
[----:B-1----:R-:W-:Y:S01]  /*7d10*/  IMAD.MOV.U32 R0, RZ, RZ, R48 ;  /* 0x000000ffff007224 */ /* 0x002fe200078e0030 */
[----:B0-----:R-:W-:Y:S05]  /*7d20*/  BRA `(.L_x_965) ;  /* 0xffffa0e000007947 */ /* 0x001fea000383ffff */
.L_x_823:
[----:B------:R-:W-:Y:S01]  /*7d30*/  IMAD.MOV.U32 R48, RZ, RZ, R15 ;  /* 0x000000ffff307224 */ /* 0x000fe200078e000f */
[----:B------:R-:W-:Y:S01]  /*7d40*/  MOV R46, 0x7d90 ;  /* 0x00007d90002e7802 */ /* 0x000fe20000000f00 */
[----:B------:R-:W-:-:S02]  /*7d50*/  IMAD.MOV.U32 R49, RZ, RZ, 0x8 ;  /* 0x00000008ff317424 */ /* 0x000fc400078e00ff */
[----:B------:R-:W-:Y:S02]  /*7d60*/  IMAD.MOV.U32 R62, RZ, RZ, 0x1f ;  /* 0x0000001fff3e7424 */ /* 0x000fe400078e00ff */
[----:B------:R-:W-:Y:S02]  /*7d70*/  IMAD.MOV.U32 R67, RZ, RZ, -0x1 ;  /* 0xffffffffff437424 */ /* 0x000fe400078e00ff */
[----:B0-----:R-:W-:Y:S05]  /*7d80*/  CALL.REL.NOINC `($__internal_5_$__cuda_sm70_shflsync_bfly_p) ;  /* 0x000003e000007944 */ /* 0x001fea0003c00000 */
[----:B-1----:R-:W-:Y:S01]  /*7d90*/  FADD.FTZ R15, R15, R48 ;  /* 0x000000300f0f7221 */ /* 0x002fe20000010000 */
[----:B------:R-:W-:Y:S01]  /*7da0*/  MOV R46, 0x7e00 ;  /* 0x00007e00002e7802 */ /* 0x000fe20000000f00 */
[----:B0-----:R-:W-:Y:S02]  /*7db0*/  IMAD.MOV.U32 R49, RZ, RZ, 0x4 ;  /* 0x00000004ff317424 */ /* 0x001fe400078e00ff */
[----:B------:R-:W-:Y:S02]  /*7dc0*/  IMAD.MOV.U32 R62, RZ, RZ, 0x1f ;  /* 0x0000001fff3e7424 */ /* 0x000fe400078e00ff */
[----:B------:R-:W-:Y:S02]  /*7dd0*/  IMAD.MOV.U32 R67, RZ, RZ, -0x1 ;  /* 0xffffffffff437424 */ /* 0x000fe400078e00ff */
[----:B------:R-:W-:-:S02]  /*7de0*/  IMAD.MOV.U32 R48, RZ, RZ, R15 ;  /* 0x000000ffff307224 */ /* 0x000fc400078e000f */
[----:B------:R-:W-:Y:S05]  /*7df0*/  CALL.REL.NOINC `($__internal_5_$__cuda_sm70_shflsync_bfly_p) ;  /* 0x0000037000007944 */ /* 0x000fea0003c00000 */
[----:B-1----:R-:W-:Y:S01]  /*7e00*/  FADD.FTZ R15, R15, R48 ;  /* 0x000000300f0f7221 */ /* 0x002fe20000010000 */
[----:B------:R-:W-:Y:S01]  /*7e10*/  MOV R46, 0x7e70 ;  /* 0x00007e70002e7802 */ /* 0x000fe20000000f00 */
[----:B0-----:R-:W-:-:S02]  /*7e20*/  IMAD.MOV.U32 R49, RZ, RZ, 0x2 ;  /* 0x00000002ff317424 */ /* 0x001fc400078e00ff */
[----:B------:R-:W-:Y:S02]  /*7e30*/  IMAD.MOV.U32 R62, RZ, RZ, 0x1f ;  /* 0x0000001fff3e7424 */ /* 0x000fe400078e00ff */
[----:B------:R-:W-:Y:S02]  /*7e40*/  IMAD.MOV.U32 R67, RZ, RZ, -0x1 ;  /* 0xffffffffff437424 */ /* 0x000fe400078e00ff */
[----:B------:R-:W-:Y:S02]  /*7e50*/  IMAD.MOV.U32 R48, RZ, RZ, R15 ;  /* 0x000000ffff307224 */ /* 0x000fe400078e000f */
[----:B------:R-:W-:Y:S05]  /*7e60*/  CALL.REL.NOINC `($__internal_5_$__cuda_sm70_shflsync_bfly_p) ;  /* 0x0000030000007944 */ /* 0x000fea0003c00000 */
[----:B-1----:R-:W-:Y:S01]  /*7e70*/  FADD.FTZ R4, R15, R48 ;  /* 0x000000300f047221 */ /* 0x002fe20000010000 */
[----:B------:R-:W-:Y:S01]  /*7e80*/  MOV R46, 0x7ee0 ;  /* 0x00007ee0002e7802 */ /* 0x000fe20000000f00 */
[----:B0-----:R-:W-:Y:S02]  /*7e90*/  IMAD.MOV.U32 R49, RZ, RZ, 0x1 ;  /* 0x00000001ff317424 */ /* 0x001fe400078e00ff */
[----:B------:R-:W-:Y:S02]  /*7ea0*/  IMAD.MOV.U32 R62, RZ, RZ, 0x1f ;  /* 0x0000001fff3e7424 */ /* 0x000fe400078e00ff */
[----:B------:R-:W-:-:S02]  /*7eb0*/  IMAD.MOV.U32 R67, RZ, RZ, -0x1 ;  /* 0xffffffffff437424 */ /* 0x000fc400078e00ff */
[----:B------:R-:W-:Y:S02]  /*7ec0*/  IMAD.MOV.U32 R48, RZ, RZ, R4 ;  /* 0x000000ffff307224 */ /* 0x000fe400078e0004 */
[----:B------:R-:W-:Y:S05]  /*7ed0*/  CALL.REL.NOINC `($__internal_5_$__cuda_sm70_shflsync_bfly_p) ;  /* 0x0000029000007944 */ /* 0x000fea0003c00000 */
[----:B-1----:R-:W-:Y:S01]  /*7ee0*/  IMAD.MOV.U32 R5, RZ, RZ, R48 ;  /* 0x000000ffff057224 */ /* 0x002fe200078e0030 */
[----:B0-----:R-:W-:Y:S05]  /*7ef0*/  BRA `(.L_x_966) ;  /* 0xffff9fa000007947 */ /* 0x001fea000383ffff */
.L_x_893:
[----:B------:R-:W-:Y:S01]  /*7f00*/  IMAD.MOV.U32 R48, RZ, RZ, R79 ;  /* 0x000000ffff307224 */ /* 0x000fe200078e004f */
[----:B------:R-:W-:Y:S01]  /*7f10*/  MOV R46, 0x7f60 ;  /* 0x00007f60002e7802 */ /* 0x000fe20000000f00 */
[----:B------:R-:W-:Y:S02]  /*7f20*/  IMAD.MOV.U32 R49, RZ, RZ, 0x2 ;  /* 0x00000002ff317424 */ /* 0x000fe400078e00ff */
[----:B------:R-:W-:Y:S02]  /*7f30*/  IMAD.MOV.U32 R62, RZ, RZ, 0x1f ;  /* 0x0000001fff3e7424 */ /* 0x000fe400078e00ff */
[----:B------:R-:W-:Y:S02]  /*7f40*/  IMAD.MOV.U32 R67, RZ, RZ, -0x1 ;  /* 0xffffffffff437424 */ /* 0x000fe400078e00ff */
[----:B------:R-:W-:Y:S05]  /*7f50*/  CALL.REL.NOINC `($__internal_5_$__cuda_sm70_shflsync_bfly_p) ;  /* 0x0000021000007944 */ /* 0x000fea0003c00000 */
[----:B-1----:R-:W-:Y:S01]  /*7f60*/  IMAD.MOV.U32 R46, RZ, RZ, R48 ;  /* 0x000000ffff2e7224 */ /* 0x002fe200078e0030 */
[----:B0-----:R-:W-:Y:S05]  /*7f70*/  BRA `(.L_x_967) ;  /* 0xffffc43000007947 */ /* 0x001fea000383ffff */
.L_x_894:
[----:B------:R-:W-:Y:S01]  /*7f80*/  IMAD.MOV.U32 R48, RZ, RZ, R79 ;  /* 0x000000ffff307224 */ /* 0x000fe200078e004f */
[----:B------:R-:W-:Y:S01]  /*7f90*/  MOV R46, 0x7fe0 ;  /* 0x00007fe0002e7802 */ /* 0x000fe20000000f00 */
[----:B------:R-:W-:-:S02]  /*7fa0*/  IMAD.MOV.U32 R49, RZ, RZ, 0x1 ;  /* 0x00000001ff317424 */ /* 0x000fc400078e00ff */
[----:B------:R-:W-:Y:S02]  /*7fb0*/  IMAD.MOV.U32 R62, RZ, RZ, 0x1f ;  /* 0x0000001fff3e7424 */ /* 0x000fe400078e00ff */
[----:B------:R-:W-:Y:S02]  /*7fc0*/  IMAD.MOV.U32 R67, RZ, RZ, -0x1 ;  /* 0xffffffffff437424 */ /* 0x000fe400078e00ff */
[----:B------:R-:W-:Y:S05]  /*7fd0*/  CALL.REL.NOINC `($__internal_5_$__cuda_sm70_shflsync_bfly_p) ;  /* 0x0000019000007944 */ /* 0x000fea0003c00000 */
[----:B-1----:R-:W-:Y:S01]  /*7fe0*/  IMAD.MOV.U32 R46, RZ, RZ, R48 ;  /* 0x000000ffff2e7224 */ /* 0x002fe200078e0030 */
[----:B0-----:R-:W-:Y:S05]  /*7ff0*/  BRA `(.L_x_968) ;  /* 0xffffc3e000007947 */ /* 0x001fea000383ffff */
.L_x_898:
        /* <DEDUP_REMOVED lines=8> */
.L_x_899:
[----:B------:R-:W-:Y:S01]  /*8080*/  IMAD.MOV.U32 R48, RZ, RZ, R5 ;  /* 0x000000ffff307224 */ /* 0x000fe200078e0005 */
[----:B------:R-:W-:Y:S01]  /*8090*/  MOV R46, 0x80e0 ;  /* 0x000080e0002e7802 */ /* 0x000fe20000000f00 */
[----:B------:R-:W-:-:S02]  /*80a0*/  IMAD.MOV.U32 R49, RZ, RZ, 0x8 ;  /* 0x00000008ff317424 */ /* 0x000fc400078e00ff */
[----:B------:R-:W-:Y:S02]  /*80b0*/  IMAD.MOV.U32 R62, RZ, RZ, 0x1f ;  /* 0x0000001fff3e7424 */ /* 0x000fe400078e00ff */
[----:B------:R-:W-:Y:S02]  /*80c0*/  IMAD.MOV.U32 R67, RZ, RZ, -0x1 ;  /* 0xffffffffff437424 */ /* 0x000fe400078e00ff */
[----:B01----:R-:W-:Y:S05]  /*80d0*/  CALL.REL.NOINC `($__internal_5_$__cuda_sm70_shflsync_bfly_p) ;  /* 0x0000009000007944 */ /* 0x003fea0003c00000 */
[----:B-1----:R-:W-:Y:S01]  /*80e0*/  FMNMX.FTZ R0, R5, R48, !PT ;  /* 0x0000003005007209 */ /* 0x002fe20007810000 */
[----:B0-----:R-:W-:Y:S01]  /*80f0*/  IMAD.MOV.U32 R49, RZ, RZ, 0x4 ;  /* 0x00000004ff317424 */ /* 0x001fe200078e00ff */
[----:B------:R-:W-:Y:S01]  /*8100*/  MOV R46, 0x8150 ;  /* 0x00008150002e7802 */ /* 0x000fe20000000f00 */
[----:B------:R-:W-:Y:S02]  /*8110*/  IMAD.MOV.U32 R62, RZ, RZ, 0x1f ;  /* 0x0000001fff3e7424 */ /* 0x000fe400078e00ff */
[----:B------:R-:W-:Y:S02]  /*8120*/  IMAD.MOV.U32 R67, RZ, RZ, -0x1 ;  /* 0xffffffffff437424 */ /* 0x000fe400078e00ff */
[----:B------:R-:W-:Y:S02]  /*8130*/  IMAD.MOV.U32 R48, RZ, RZ, R0 ;  /* 0x000000ffff307224 */ /* 0x000fe400078e0000 */
[----:B------:R-:W-:Y:S05]  /*8140*/  CALL.REL.NOINC `($__internal_5_$__cuda_sm70_shflsync_bfly_p) ;  /* 0x0000002000007944 */ /* 0x000fea0003c00000 */
[----:B-1----:R-:W-:Y:S01]  /*8150*/  IMAD.MOV.U32 R3, RZ, RZ, R48 ;  /* 0x000000ffff037224 */ /* 0x002fe200078e0030 */
[----:B0-----:R-:W-:Y:S05]  /*8160*/  BRA `(.L_x_970) ;  /* 0xffffc53000007947 */ /* 0x001fea000383ffff */
        .weak           $__internal_5_$__cuda_sm70_shflsync_bfly_p
        .type           $__internal_5_$__cuda_sm70_shflsync_bfly_p,@function
        .size           $__internal_5_$__cuda_sm70_shflsync_bfly_p,(.L_x_3256 - $__internal_5_$__cuda_sm70_shflsync_bfly_p)
$__internal_5_$__cuda_sm70_shflsync_bfly_p:
[----:B------:R-:W-:Y:S01]  /*8170*/  IMAD.MOV.U32 R47, RZ, RZ, 0x0 ;  /* 0x00000000ff2f7424 */ /* 0x000fe200078e00ff */
[----:B------:R-:W-:Y:S04]  /*8180*/  WARPSYNC R67 ;  /* 0x0000004300007348 */ /* 0x000fe80003800000 */
[----:B------:R0:W1:Y:S01]  /*8190*/  SHFL.BFLY PT, R48, R48, R49, R62 ;  /* 0x0c00003130307389 */ /* 0x00006200000e003e */
[----:B------:R-:W-:Y:S05]  /*81a0*/  RET.REL.NODEC R46 `(_ZN4mmha33masked_multihead_attention_kernelItLi112ELi128ELi4ELi16ELi64ELb1ELb0EEEv26Multihead_attention_paramsIT_XT5_EE) ;  /* 0xffff7e502e007950 */ /* 0x000fea0003c3ffff */
.L_x_971:
        /* <DEDUP_REMOVED lines=13> */
.L_x_3256:


//--------------------- .text._ZN4mmha33masked_multihead_attention_kernelIfLi112ELi128ELi1ELi32ELi256ELb1ELb1EEEv26Multihead_attention_paramsIT_XT5_EE --------------------------
	.section	.text._ZN4mmha33masked_multihead_attention_kernelIfLi112ELi128ELi1ELi32ELi256ELb1ELb1EEEv26Multihead_attention_paramsIT_XT5_EE,"ax",@progbits
	.sectioninfo	@"SHI_REGISTERS=255"
	.align	128
        .global         _ZN4mmha33masked_multihead_attention_kernelIfLi112ELi128ELi1ELi32ELi256ELb1ELb1EEEv26Multihead_attention_paramsIT_XT5_EE
        .type           _ZN4mmha33masked_multihead_attention_kernelIfLi112ELi128ELi1ELi32ELi256ELb1ELb1EEEv26Multihead_attention_paramsIT_XT5_EE,@function
        .size           _ZN4mmha33masked_multihead_attention_kernelIfLi112ELi128ELi1ELi32ELi256ELb1ELb1EEEv26Multihead_attention_paramsIT_XT5_EE,(.L_x_3257 - _ZN4mmha33masked_multihead_attention_kernelIfLi112ELi128ELi1ELi32ELi256ELb1ELb1EEEv26Multihead_attention_paramsIT_XT5_EE)
        .other          _ZN4mmha33masked_multihead_attention_kernelIfLi112ELi128ELi1ELi32ELi256ELb1ELb1EEEv26Multihead_attention_paramsIT_XT5_EE,@"STO_CUDA_ENTRY STV_DEFAULT"
_ZN4mmha33masked_multihead_attention_kernelIfLi112ELi128ELi1ELi32ELi256ELb1ELb1EEEv26Multihead_attention_paramsIT_XT5_EE:
.text._ZN4mmha33masked_multihead_attention_kernelIfLi112ELi128ELi1ELi32ELi256ELb1ELb1EEEv26Multihead_attention_paramsIT_XT5_EE:
[----:B------:R-:W-:Y:S02]  /*0000*/  MOV R1, c[0x0][0x28] ;  /* 0x00000a0000017a02 */ /* 0x000fe40000000f00 */
[----:B------:R-:W0:Y:S01]  /*0010*/  S2R R17, SR_CTAID.Y ;  /* 0x0000000000117919 */ /* 0x000e220000002600 */
[----:B------:R-:W-:Y:S01]  /*0020*/  ISETP.NE.U32.AND P0, PT, RZ, c[0x0][0x270], PT ;  /* 0x00009c00ff007a0c */ /* 0x000fe20003f05070 */
[----:B------:R-:W-:Y:S01]  /*0030*/  ULDC.64 UR36, c[0x0][0x118] ;  /* 0x0000460000247ab9 */ /* 0x000fe20000000a00 */
[----:B------:R-:W-:Y:S02]  /*0040*/  IADD3 R1, R1, -0x1d8, RZ ;  /* 0xfffffe2801017810 */ /* 0x000fe40007ffe0ff */
[----:B------:R-:W-:-:S13]  /*0050*/  ISETP.NE.AND.EX P0, PT, RZ, c[0x0][0x274], PT, P0 ;  /* 0x00009d00ff007a0c */ /* 0x000fda0003f05300 */
[----:B------:R-:W-:Y:S05]  /*0060*/  @!P0 BRA `(.L_x_972) ;  /* 0x0000005000008947 */ /* 0x000fea0003800000 */
[----:B0-----:R-:W-:-:S04]  /*0070*/  IADD3 R2, P0, R17, c[0x0][0x270], RZ ;  /* 0x00009c0011027a10 */ /* 0x001fc80007f1e0ff */
[----:B------:R-:W-:-:S05]  /*0080*/  LEA.HI.X.SX32 R3, R17, c[0x0][0x274], 0x1, P0 ;  /* 0x00009d0011037a11 */ /* 0x000fca00000f0eff */
[----:B------:R-:W2:Y:S02]  /*0090*/  LDG.E.U8 R2, [R2.64] ;  /* 0x0000002402027981 */ /* 0x000ea4000c1e1100 */
[----:B--2---:R-:W-:-:S13]  /*00a0*/  ISETP.NE.AND P0, PT, R2, 0x1, PT ;  /* 0x000000010200780c */ /* 0x004fda0003f05270 */
[----:B------:R-:W-:Y:S05]  /*00b0*/  @!P0 EXIT ;  /* 0x000000000000894d */ /* 0x000fea0003800000 */
.L_x_972:
[----:B------:R-:W-:Y:S01]  /*00c0*/  IABS R5, c[0x0][0x1d0] ;  /* 0x0000740000057a13 */ /* 0x000fe20000000000 */
[----:B------:R-:W-:Y:S01]  /*00d0*/  HFMA2.MMA R14, -RZ, RZ, 0, 2.384185791015625e-07 ;  /* 0x00000004ff0e7435 */ /* 0x000fe200000001ff */
[----:B0-----:R-:W-:Y:S02]  /*00e0*/  IABS R6, R17 ;  /* 0x0000001100067213 */ /* 0x001fe40000000000 */
[----:B------:R-:W0:Y:S08]  /*00f0*/  I2F.RP R0, R5 ;  /* 0x0000000500007306 */ /* 0x000e300000209400 */
[----:B0-----:R-:W0:Y:S02]  /*0100*/  MUFU.RCP R0, R0 ;  /* 0x0000000000007308 */ /* 0x001e240000001000 */
[----:B0-----:R-:W-:-:S06]  /*0110*/  IADD3 R2, R0, 0xffffffe, RZ ;  /* 0x0ffffffe00027810 */ /* 0x001fcc0007ffe0ff */
[----:B------:R0:W1:Y:S02]  /*0120*/  F2I.FTZ.U32.TRUNC.NTZ R3, R2 ;  /* 0x0000000200037305 */ /* 0x000064000021f000 */
[----:B0-----:R-:W-:Y:S01]  /*0130*/  IMAD.MOV.U32 R2, RZ, RZ, RZ ;  /* 0x000000ffff027224 */ /* 0x001fe200078e00ff */
[----:B-1----:R-:W-:-:S05]  /*0140*/  IADD3 R4, RZ, -R3, RZ ;  /* 0x80000003ff047210 */ /* 0x002fca0007ffe0ff */
[----:B------:R-:W-:-:S04]  /*0150*/  IMAD R7, R4, R5, RZ ;  /* 0x0000000504077224 */ /* 0x000fc800078e02ff */
[----:B------:R-:W-:-:S06]  /*0160*/  IMAD.HI.U32 R3, R3, R7, R2 ;  /* 0x0000000703037227 */ /* 0x000fcc00078e0002 */
[----:B------:R-:W-:Y:S01]  /*0170*/  IMAD.HI.U32 R4, R3, R6, RZ ;  /* 0x0000000603047227 */ /* 0x000fe200078e00ff */
[----:B------:R-:W-:-:S03]  /*0180*/  ISETP.NE.U32.AND P0, PT, RZ, c[0x0][0x240], PT ;  /* 0x00009000ff007a0c */ /* 0x000fc60003f05070 */
[----:B------:R-:W-:Y:S01]  /*0190*/  IMAD.MOV.U32 R252, RZ, RZ, RZ ;  /* 0x000000fffffc7224 */ /* 0x000fe200078e00ff */
[----:B------:R-:W-:Y:S01]  /*01a0*/  IADD3 R0, -R4, RZ, RZ ;  /* 0x000000ff04007210 */ /* 0x000fe20007ffe1ff */
[----:B------:R-:W-:-:S04]  /*01b0*/  IMAD.WIDE R2, R17, R14, c[0x0][0x278] ;  /* 0x00009e0011027625 */ /* 0x000fc800078e020e */
[C---:B------:R-:W-:Y:S01]  /*01c0*/  IMAD R0, R5.reuse, R0, R6 ;  /* 0x0000000005007224 */ /* 0x040fe200078e0206 */
[----:B------:R-:W-:Y:S01]  /*01d0*/  ISETP.NE.AND.EX P0, PT, RZ, c[0x0][0x244], PT, P0 ;  /* 0x00009100ff007a0c */ /* 0x000fe20003f05300 */
[----:B------:R0:W2:Y:S03]  /*01e0*/  LDG.E R3, [R2.64] ;  /* 0x0000002402037981 */ /* 0x0000a6000c1e1900 */
[----:B------:R-:W-:-:S13]  /*01f0*/  ISETP.GT.U32.AND P2, PT, R5, R0, PT ;  /* 0x000000000500720c */ /* 0x000fda0003f44070 */
[----:B------:R-:W-:-:S05]  /*0200*/  @!P2 IMAD.IADD R0, R0, 0x1, -R5 ;  /* 0x000000010000a824 */ /* 0x000fca00078e0a05 */
[----:B------:R-:W-:Y:S02]  /*0210*/  ISETP.GE.U32.AND P1, PT, R0, R5, PT ;  /* 0x000000050000720c */ /* 0x000fe40003f26070 */
[----:B------:R-:W-:Y:S02]  /*0220*/  LOP3.LUT R0, R17, c[0x0][0x1d0], RZ, 0x3c, !PT ;  /* 0x0000740011007a12 */ /* 0x000fe400078e3cff */
[----:B------:R-:W-:Y:S02]  /*0230*/  @!P2 IADD3 R4, R4, 0x1, RZ ;  /* 0x000000010404a810 */ /* 0x000fe40007ffe0ff */
[----:B------:R-:W-:Y:S02]  /*0240*/  ISETP.GE.AND P3, PT, R0, RZ, PT ;  /* 0x000000ff0000720c */ /* 0x000fe40003f66270 */
[----:B------:R-:W-:Y:S02]  /*0250*/  ISETP.NE.AND P2, PT, RZ, c[0x0][0x1d0], PT ;  /* 0x00007400ff007a0c */ /* 0x000fe40003f45270 */
[----:B------:R-:W-:-:S03]  /*0260*/  ISETP.EQ.AND P4, PT, RZ, c[0x0][0x1ec], P0 ;  /* 0x00007b00ff007a0c */ /* 0x000fc60000782270 */
[----:B------:R-:W-:-:S04]  /*0270*/  @P1 IADD3 R4, R4, 0x1, RZ ;  /* 0x0000000104041810 */ /* 0x000fc80007ffe0ff */
[----:B------:R-:W-:-:S04]  /*0280*/  MOV R101, R4 ;  /* 0x0000000400657202 */ /* 0x000fc80000000f00 */
[----:B------:R-:W-:Y:S02]  /*0290*/  @!P3 IADD3 R101, -R101, RZ, RZ ;  /* 0x000000ff6565b210 */ /* 0x000fe40007ffe1ff */
[----:B------:R-:W-:-:S05]  /*02a0*/  @!P2 LOP3.LUT R101, RZ, c[0x0][0x1d0], RZ, 0x33, !PT ;  /* 0x00007400ff65aa12 */ /* 0x000fca00078e33ff */
[----:B------:R-:W-:-:S05]  /*02b0*/  @P4 IMAD.WIDE R4, R101, R14, c[0x0][0x240] ;  /* 0x0000900065044625 */ /* 0x000fca00078e020e */
[----:B------:R-:W3:Y:S04]  /*02c0*/  @P4 LDG.E R252, [R4.64] ;  /* 0x0000002404fc4981 */ /* 0x000ee8000c1e1900 */
[----:B------:R-:W1:Y:S01]  /*02d0*/  S2R R40, SR_TID.X ;  /* 0x0000000000287919 */ /* 0x000e620000002100 */
[----:B------:R-:W-:-:S04]  /*02e0*/  ISETP.NE.U32.AND P2, PT, RZ, c[0x0][0x1f8], PT ;  /* 0x00007e00ff007a0c */ /* 0x000fc80003f45070 */
[----:B------:R-:W-:Y:S01]  /*02f0*/  ISETP.NE.AND.EX P2, PT, RZ, c[0x0][0x1fc], PT, P2 ;  /* 0x00007f00ff007a0c */ /* 0x000fe20003f45320 */
[----:B------:R-:W4:Y:S01]  /*0300*/  S2R R16, SR_CTAID.X ;  /* 0x0000000000107919 */ /* 0x000f220000002500 */
[----:B0-----:R-:W-:Y:S01]  /*0310*/  P2R R2, PR, RZ, 0x10 ;  /* 0x00000010ff027803 */ /* 0x001fe20000000000 */
[----:B------:R-:W-:Y:S01]  /*0320*/  HFMA2.MMA R42, -RZ, RZ, 0, 0 ;  /* 0x00000000ff2a7435 */ /* 0x000fe200000001ff */
[----:B------:R-:W-:Y:S02]  /*0330*/  SHF.R.S32.HI R6, RZ, 0x1f, R17 ;  /* 0x0000001fff067819 */ /* 0x000fe40000011411 */
[----:B-1----:R-:W-:-:S07]  /*0340*/  ISETP.LT.AND P3, PT, R40, 0x20, P4 ;  /* 0x000000202800780c */ /* 0x002fce0002761270 */
[----:B------:R-:W-:-:S04]  /*0350*/  @P2 LEA R10, P4, R17, c[0x0][0x1f8], 0x2 ;  /* 0x00007e00110a2a11 */ /* 0x000fc800078810ff */
[----:B------:R-:W-:-:S05]  /*0360*/  @P2 LEA.HI.X R11, R17, c[0x0][0x1fc], R6, 0x2, P4 ;  /* 0x00007f00110b2a11 */ /* 0x000fca00020f1406 */
[----:B------:R-:W2:Y:S01]  /*0370*/  @P2 LDG.E R42, [R10.64] ;  /* 0x000000240a2a2981 */ /* 0x000ea2000c1e1900 */
[----:B----4-:R-:W-:Y:S01]  /*0380*/  IMAD R8, R17, c[0x0][0x1d8], R16 ;  /* 0x0000760011087a24 */ /* 0x010fe200078e0210 */
[----:B------:R-:W-:-:S03]  /*0390*/  SHF.L.U32 R41, R40, 0x2, RZ ;  /* 0x0000000228297819 */ /* 0x000fc600000006ff */
[----:B------:R-:W-:Y:S01]  /*03a0*/  IMAD R100, R8, 0x70, RZ ;  /* 0x0000007008647824 */ /* 0x000fe200078e02ff */
[----:B------:R-:W-:Y:S02]  /*03b0*/  IABS R15, c[0x0][0x1d4] ;  /* 0x00007500000f7a13 */ /* 0x000fe40000000000 */
[----:B------:R-:W-:Y:S02]  /*03c0*/  ISETP.GT.AND P0, PT, R40, 0x1b, PT ;  /* 0x0000001b2800780c */ /* 0x000fe40003f04270 */
[----:B------:R-:W0:Y:S01]  /*03d0*/  R2UR UR7, R15 ;  /* 0x000000000f0773c2 */ /* 0x000e2200000e0000 */
[----:B------:R-:W-:Y:S01]  /*03e0*/  IADD3 R18, R100, R41, RZ ;  /* 0x0000002964127210 */ /* 0x000fe20007ffe0ff */
[----:B------:R-:W-:Y:S01]  /*03f0*/  CS2R R24, SRZ ;  /* 0x0000000000187805 */ /* 0x000fe2000001ff00 */
[----:B------:R-:W-:Y:S01]  /*0400*/  CS2R R26, SRZ ;  /* 0x00000000001a7805 */ /* 0x000fe2000001ff00 */
[----:B---3--:R-:W-:-:S04]  /*0410*/  @P3 IMAD R4, R252, c[0x0][0x1d8], R16 ;  /* 0x00007600fc043a24 */ /* 0x008fc800078e0210 */
[----:B------:R-:W-:-:S04]  /*0420*/  @P3 IMAD R8, R4, 0x70, R41 ;  /* 0x0000007004083824 */ /* 0x000fc800078e0229 */
[----:B------:R-:W-:-:S05]  /*0430*/  @P3 IMAD.WIDE R8, R8, R14, c[0x0][0x230] ;  /* 0x00008c0008083625 */ /* 0x000fca00078e020e */
[----:B------:R1:W5:Y:S01]  /*0440*/  @P3 LDG.E.128 R36, [R8.64] ;  /* 0x0000002408243981 */ /* 0x000362000c1e1d00 */
[----:B--2---:R-:W2:Y:S02]  /*0450*/  R2UR UR40, R3 ;  /* 0x00000000032873c2 */ /* 0x004ea400000e0000 */
[----:B--2---:R-:W-:-:S06]  /*0460*/  UIADD3 UR39, UR40, -0x1, URZ ;  /* 0xffffffff28277890 */ /* 0x004fcc000fffe03f */
[----:B------:R-:W-:-:S05]  /*0470*/  IMAD.U32 R3, RZ, RZ, UR39 ;  /* 0x00000027ff037e24 */ /* 0x000fca000f8e00ff */
[----:B------:R-:W-:-:S05]  /*0480*/  @!P0 SHF.L.U32 R3, R3, 0x2, RZ ;  /* 0x0000000203038819 */ /* 0x000fca00000006ff */
[----:B------:R-:W-:-:S04]  /*0490*/  @!P0 IMAD R3, R18, c[0x0][0x1d4], R3 ;  /* 0x0000750012038a24 */ /* 0x000fc800078e0203 */
[----:B------:R-:W-:Y:S02]  /*04a0*/  @!P0 IMAD.WIDE R4, R3, R14, c[0x0][0x198] ;  /* 0x0000660003048625 */ /* 0x000fe400078e020e */
[----:B0-----:R-:W0:Y:S03]  /*04b0*/  I2F.RP R3, UR7 ;  /* 0x0000000700037d06 */ /* 0x001e260008209400 */
[----:B------:R2:W5:Y:S05]  /*04c0*/  @!P0 LDG.E.128 R24, [R4.64] ;  /* 0x0000002404188981 */ /* 0x00056a000c1e1d00 */
[----:B0-----:R-:W0:Y:S02]  /*04d0*/  MUFU.RCP R3, R3 ;  /* 0x0000000300037308 */ /* 0x001e240000001000 */
[----:B0-----:R-:W-:-:S06]  /*04e0*/  IADD3 R12, R3, 0xffffffe, RZ ;  /* 0x0ffffffe030c7810 */ /* 0x001fcc0007ffe0ff */
[----:B------:R-:W0:Y:S01]  /*04f0*/  F2I.FTZ.U32.TRUNC.NTZ R12, R12 ;  /* 0x0000000c000c7305 */ /* 0x000e22000021f000 */
[----:B--2---:R-:W-:Y:S01]  /*0500*/  IABS R4, UR39 ;  /* 0x0000002700047c13 */ /* 0x004fe20008000000 */
[----:B0-----:R-:W0:Y:S08]  /*0510*/  R2UR UR5, R12 ;  /* 0x000000000c0573c2 */ /* 0x001e3000000e0000 */
[----:B------:R-:W2:Y:S01]  /*0520*/  R2UR UR38, R4 ;  /* 0x00000000042673c2 */ /* 0x000ea200000e0000 */
[----:B------:R-:W-:-:S02]  /*0530*/  UMOV UR4, URZ ;  /* 0x0000003f00047c82 */ /* 0x000fc40008000000 */
[----:B0-----:R-:W-:-:S04]  /*0540*/  UIADD3 UR6, URZ, -UR5, URZ ;  /* 0x800000053f067290 */ /* 0x001fc8000fffe03f */
[----:B------:R-:W-:-:S04]  /*0550*/  UIMAD UR6, UR6, UR7, URZ ;  /* 0x00000007060672a4 */ /* 0x000fc8000f8e023f */
[----:B------:R-:W-:-:S04]  /*0560*/  UIMAD.WIDE.U32 UR4, UR5, UR6, UR4 ;  /* 0x00000006050472a5 */ /* 0x000fc8000f8e0004 */
[----:B--2---:R-:W-:-:S04]  /*0570*/  UIMAD.WIDE.U32 UR4, UR5, UR38, URZ ;  /* 0x00000026050472a5 */ /* 0x004fc8000f8e003f */
[----:B------:R-:W-:-:S04]  /*0580*/  UIADD3 UR5, -UR5, URZ, URZ ;  /* 0x0000003f05057290 */ /* 0x000fc8000fffe13f */
[----:B------:R-:W-:-:S04]  /*0590*/  UIMAD UR38, UR7, UR5, UR38 ;  /* 0x00000005072672a4 */ /* 0x000fc8000f8e0226 */
[----:B------:R-:W-:Y:S01]  /*05a0*/  UISETP.GT.U32.AND UP0, UPT, UR7, UR38, UPT ;  /* 0x000000260700728c */ /* 0x000fe2000bf04070 */
[----:B------:R-:W-:-:S10]  /*05b0*/  ISETP.EQ.U32.AND P1, PT, RZ, c[0x0][0x170], PT ;  /* 0x00005c00ff007a0c */ /* 0x000fd40003f22070 */
[----:B------:R-:W-:Y:S01]  /*05c0*/  @!UP0 UIADD3 UR38, UR38, -UR7, URZ ;  /* 0x8000000726268290 */ /* 0x000fe2000fffe03f */
[----:B------:R-:W-:-:S03]  /*05d0*/  ISETP.EQ.OR.EX P1, PT, RZ, c[0x0][0x174], P0, P1 ;  /* 0x00005d00ff007a0c */ /* 0x000fc60000722710 */
[----:B------:R-:W-:Y:S01]  /*05e0*/  UISETP.GT.U32.AND UP1, UPT, UR7, UR38, UPT ;  /* 0x000000260700728c */ /* 0x000fe2000bf24070 */
[----:B------:R1:W-:Y:S01]  /*05f0*/  STL [R1+0x194], R42 ;  /* 0x0001942a01007387 */ /* 0x0003e20000100800 */
[----:B------:R-:W-:Y:S01]  /*0600*/  IMAD R0, R16, 0x70, RZ ;  /* 0x0000007010007824 */ /* 0x000fe200078e02ff */
[----:B------:R-:W-:Y:S02]  /*0610*/  ULDC UR4, c[0x0][0x1d4] ;  /* 0x0000750000047ab9 */ /* 0x000fe40000000800 */
[----:B------:R-:W-:Y:S01]  /*0620*/  UISETP.GE.AND UP0, UPT, UR39, URZ, UPT ;  /* 0x0000003f2700728c */ /* 0x000fe2000bf06270 */
[----:B------:R-:W-:Y:S01]  /*0630*/  IMAD.IADD R13, R0, 0x1, R41 ;  /* 0x00000001000d7824 */ /* 0x000fe200078e0229 */
[----:B------:R-:W-:-:S04]  /*0640*/  CS2R R20, SRZ ;  /* 0x0000000000147805 */ /* 0x000fc8000001ff00 */
[----:B------:R-:W-:Y:S02]  /*0650*/  @!UP1 UIADD3 UR38, UR38, -UR7, URZ ;  /* 0x8000000726269290 */ /* 0x000fe4000fffe03f */
[----:B------:R-:W-:Y:S01]  /*0660*/  UISETP.NE.AND UP1, UPT, URZ, UR4, UPT ;  /* 0x000000043f00728c */ /* 0x000fe2000bf25270 */
[----:B------:R-:W-:Y:S01]  /*0670*/  CS2R R22, SRZ ;  /* 0x0000000000167805 */ /* 0x000fe2000001ff00 */
[----:B------:R-:W-:Y:S01]  /*0680*/  @!P1 IMAD.WIDE R6, R13, R14, c[0x0][0x170] ;  /* 0x00005c000d069625 */ /* 0x000fe200078e020e */
[----:B------:R-:W-:Y:S01]  /*0690*/  @!UP0 UIADD3 UR38, -UR38, URZ, URZ ;  /* 0x0000003f26268290 */ /* 0x000fe2000fffe13f */
[----:B------:R-:W-:Y:S02]  /*06a0*/  BSSY B0, `(.L_x_973) ;  /* 0x0000021000007945 */ /* 0x000fe40003800000 */
[----:B------:R-:W-:Y:S01]  /*06b0*/  IMAD R3, R17, c[0x0][0x1c8], R0 ;  /* 0x0000720011037a24 */ /* 0x000fe200078e0200 */
[----:B------:R1:W5:Y:S01]  /*06c0*/  @!P1 LDG.E.128 R20, [R6.64] ;  /* 0x0000002406149981 */ /* 0x000362000c1e1d00 */
[----:B------:R-:W-:-:S03]  /*06d0*/  ISETP.NE.AND P1, PT, RZ, c[0x0][0x1c8], PT ;  /* 0x00007200ff007a0c */ /* 0x000fc60003f25270 */
[----:B------:R-:W-:Y:S01]  /*06e0*/  @!UP1 ULOP3.LUT UR38, URZ, UR4, URZ, 0x33, !UPT ;  /* 0x000000043f269292 */ /* 0x000fe2000f8e333f */
[----:B------:R-:W-:Y:S01]  /*06f0*/  ISETP.NE.AND P5, PT, RZ, c[0x0][0x1ec], PT ;  /* 0x00007b00ff007a0c */ /* 0x000fe20003fa5270 */
[----:B------:R-:W-:Y:S01]  /*0700*/  CS2R R32, SRZ ;  /* 0x0000000000207805 */ /* 0x000fe2000001ff00 */
[----:B------:R-:W-:Y:S01]  /*0710*/  CS2R R34, SRZ ;  /* 0x0000000000227805 */ /* 0x000fe2000001ff00 */
[----:B------:R-:W-:Y:S01]  /*0720*/  SEL R3, R100, R3, !P1 ;  /* 0x0000000364037207 */ /* 0x000fe20004800000 */
[----:B------:R-:W-:Y:S05]  /*0730*/  @P0 BRA `(.L_x_974) ;  /* 0x0000017000000947 */ /* 0x000fea0003800000 */
[----:B------:R-:W-:Y:S02]  /*0740*/  MOV R0, c[0x0][0x258] ;  /* 0x0000960000007a02 */ /* 0x000fe40000000f00 */
[----:B------:R-:W-:Y:S02]  /*0750*/  IADD3 R3, R3, R41, RZ ;  /* 0x0000002903037210 */ /* 0x000fe40007ffe0ff */
[----:B------:R-:W-:-:S13]  /*0760*/  ISETP.NE.AND P1, PT, R0, 0x2, PT ;  /* 0x000000020000780c */ /* 0x000fda0003f25270 */
[----:B-1----:R-:W-:-:S04]  /*0770*/  @!P1 IADD3 R8, P2, R3, c[0x0][0x168], RZ ;  /* 0x00005a0003089a10 */ /* 0x002fc80007f5e0ff */
[----:B------:R-:W-:-:S05]  /*0780*/  @!P1 LEA.HI.X.SX32 R9, R3, c[0x0][0x16c], 0x1, P2 ;  /* 0x00005b0003099a11 */ /* 0x000fca00010f0eff */
[----:B------:R-:W2:Y:S01]  /*0790*/  @!P1 LDG.E R8, [R8.64] ;  /* 0x0000002408089981 */ /* 0x000ea2000c1e1900 */
[----:B------:R-:W-:Y:S01]  /*07a0*/  @!P1 IMAD.MOV.U32 R4, RZ, RZ, c[0x0][0x248] ;  /* 0x00009200ff049624 */ /* 0x000fe200078e00ff */
[----:B------:R-:W-:Y:S01]  /*07b0*/  @!P1 MOV R5, c[0x0][0x24c] ;  /* 0x0000930000059a02 */ /* 0x000fe20000000f00 */
[----:B------:R-:W-:-:S04]  /*07c0*/  @P1 IMAD.WIDE R6, R3, R14, c[0x0][0x168] ;  /* 0x00005a0003061625 */ /* 0x000fc800078e020e */
[----:B------:R-:W3:Y:S04]  /*07d0*/  @!P1 LDG.E R4, [R4.64] ;  /* 0x0000002404049981 */ /* 0x000ee8000c1e1900 */
[----:B------:R0:W5:Y:S01]  /*07e0*/  @P1 LDG.E.128 R32, [R6.64] ;  /* 0x0000002406201981 */ /* 0x000162000c1e1d00 */
[----:B--2---:R-:W-:Y:S01]  /*07f0*/  @!P1 PRMT R0, R8, 0x9910, RZ ;  /* 0x0000991008009816 */ /* 0x004fe200000000ff */
[----:B------:R-:W3:Y:S01]  /*0800*/  @!P1 I2F.S8 R11, R8 ;  /* 0x00000008000b9306 */ /* 0x000ee20000001400 */
[--C-:B------:R-:W-:Y:S02]  /*0810*/  @!P1 SHF.R.U32.HI R3, RZ, 0x10, R8.reuse ;  /* 0x00000010ff039819 */ /* 0x100fe40000011608 */
[----:B------:R-:W-:Y:S02]  /*0820*/  @!P1 SHF.R.U32.HI R10, RZ, 0x18, R8 ;  /* 0x00000018ff0a9819 */ /* 0x000fe40000011608 */
[----:B------:R-:W-:-:S03]  /*0830*/  @!P1 SHF.R.S32.HI R0, RZ, 0x8, R0 ;  /* 0x00000008ff009819 */ /* 0x000fc60000011400 */
[----:B------:R-:W1:Y:S08]  /*0840*/  @!P1 I2F.S8 R3, R3 ;  /* 0x0000000300039306 */ /* 0x000e700000001400 */
[----:B------:R-:W2:Y:S01]  /*0850*/  @!P1 I2F.S8 R10, R10 ;  /* 0x0000000a000a9306 */ /* 0x000ea20000001400 */
[----:B---3--:R-:W-:-:S07]  /*0860*/  @!P1 FMUL.FTZ R32, R11, R4 ;  /* 0x000000040b209220 */ /* 0x008fce0000410000 */
[----:B------:R-:W3:Y:S01]  /*0870*/  @!P1 I2F.S16 R0, R0 ;  /* 0x0000000000009306 */ /* 0x000ee20000101400 */
[-C--:B-1----:R-:W-:Y:S02]  /*0880*/  @!P1 FMUL.FTZ R34, R3, R4.reuse ;  /* 0x0000000403229220 */ /* 0x082fe40000410000 */
[-C--:B--2---:R-:W-:Y:S02]  /*0890*/  @!P1 FMUL.FTZ R35, R10, R4.reuse ;  /* 0x000000040a239220 */ /* 0x084fe40000410000 */
[----:B---3--:R-:W-:-:S03]  /*08a0*/  @!P1 FMUL.FTZ R33, R0, R4 ;  /* 0x0000000400219220 */ /* 0x008fc60000410000 */
.L_x_974:
[----:B0-----:R-:W-:Y:S05]  /*08b0*/  BSYNC B0 ;  /* 0x0000000000007941 */ /* 0x001fea0003800000 */
.L_x_973:
[----:B------:R-:W-:Y:S01]  /*08c0*/  CS2R R30, SRZ ;  /* 0x00000000001e7805 */ /* 0x000fe2000001ff00 */
[----:B------:R-:W-:Y:S01]  /*08d0*/  CS2R R28, SRZ ;  /* 0x00000000001c7805 */ /* 0x000fe2000001ff00 */
[----:B------:R-:W-:Y:S05]  /*08e0*/  @P5 BRA `(.L_x_975) ;  /* 0x0000009000005947 */ /* 0x000fea0003800000 */
[----:B------:R-:W-:Y:S01]  /*08f0*/  ISETP.EQ.U32.AND P1, PT, RZ, c[0x0][0x180], PT ;  /* 0x00006000ff007a0c */ /* 0x000fe20003f22070 */
[----:B------:R-:W-:Y:S01]  /*0900*/  BSSY B0, `(.L_x_975) ;  /* 0x0000007000007945 */ /* 0x000fe20003800000 */
[----:B------:R-:W-:Y:S01]  /*0910*/  CS2R R28, SRZ ;  /* 0x00000000001c7805 */ /* 0x000fe2000001ff00 */
[----:B------:R-:W-:Y:S01]  /*0920*/  CS2R R30, SRZ ;  /* 0x00000000001e7805 */ /* 0x000fe2000001ff00 */
[----:B------:R-:W-:-:S13]  /*0930*/  ISETP.EQ.OR.EX P0, PT, RZ, c[0x0][0x184], P0, P1 ;  /* 0x00006100ff007a0c */ /* 0x000fda0000702710 */
[----:B------:R-:W-:Y:S05]  /*0940*/  @P0 BRA `(.L_x_976) ;  /* 0x0000002000000947 */ /* 0x000fea0003800000 */
[----:B------:R-:W-:-:S06]  /*0950*/  IMAD.WIDE R28, R13, R14, c[0x0][0x180] ;  /* 0x000060000d1c7625 */ /* 0x000fcc00078e020e */
[----:B------:R-:W5:Y:S02]  /*0960*/  LDG.E.128 R28, [R28.64] ;  /* 0x000000241c1c7981 */ /* 0x000f64000c1e1d00 */
.L_x_976:
[----:B------:R-:W-:Y:S05]  /*0970*/  BSYNC B0 ;  /* 0x0000000000007941 */ /* 0x000fea0003800000 */
.L_x_975:
[----:B------:R-:W-:Y:S01]  /*0980*/  ULDC.U8 UR4, c[0x0][0x1e4] ;  /* 0x0000790000047ab9 */ /* 0x000fe20000000000 */
[----:B------:R-:W-:Y:S01]  /*0990*/  ISETP.LT.AND P2, PT, RZ, c[0x0][0x1e0], PT ;  /* 0x00007800ff007a0c */ /* 0x000fe20003f41270 */
[----:B-----5:R-:W-:Y:S01]  /*09a0*/  @!P5 FADD.FTZ R24, R24, R28 ;  /* 0x0000001c1818d221 */ /* 0x020fe20000010000 */
[----:B------:R-:W-:Y:S01]  /*09b0*/  ISETP.NE.AND P1, PT, RZ, UR4, PT ;  /* 0x00000004ff007c0c */ /* 0x000fe2000bf25270 */
[----:B------:R-:W-:Y:S01]  /*09c0*/  @!P5 FADD.FTZ R25, R25, R29 ;  /* 0x0000001d1919d221 */ /* 0x000fe20000010000 */
[----:B------:R-:W-:Y:S01]  /*09d0*/  ISETP.GE.AND P0, PT, R40, 0x20, PT ;  /* 0x000000202800780c */ /* 0x000fe20003f06270 */
[----:B------:R-:W-:Y:S02]  /*09e0*/  @!P5 FADD.FTZ R26, R26, R30 ;  /* 0x0000001e1a1ad221 */ /* 0x000fe40000010000 */
[----:B------:R-:W-:Y:S02]  /*09f0*/  @!P5 FADD.FTZ R27, R27, R31 ;  /* 0x0000001f1b1bd221 */ /* 0x000fe40000010000 */
[----:B------:R-:W-:-:S02]  /*0a00*/  IMAD R101, R101, c[0x0][0x1d8], RZ ;  /* 0x0000760065657a24 */ /* 0x000fc400078e02ff */
[----:B------:R-:W-:Y:S02]  /*0a10*/  @P3 FMUL.FTZ R24, R24, R36 ;  /* 0x0000002418183220 */ /* 0x000fe40000410000 */
[----:B------:R-:W-:Y:S02]  /*0a20*/  @P3 FMUL.FTZ R25, R25, R37 ;  /* 0x0000002519193220 */ /* 0x000fe40000410000 */
[----:B------:R-:W-:Y:S02]  /*0a30*/  @P3 FMUL.FTZ R26, R26, R38 ;  /* 0x000000261a1a3220 */ /* 0x000fe40000410000 */
[----:B------:R-:W-:Y:S02]  /*0a40*/  @P3 FMUL.FTZ R27, R27, R39 ;  /* 0x000000271b1b3220 */ /* 0x000fe40000410000 */
[----:B------:R-:W-:Y:S02]  /*0a50*/  FADD.FTZ R32, R20, R32 ;  /* 0x0000002014207221 */ /* 0x000fe40000010000 */
[----:B------:R-:W-:-:S02]  /*0a60*/  FADD.FTZ R33, R21, R33 ;  /* 0x0000002115217221 */ /* 0x000fc40000010000 */
[----:B------:R-:W-:Y:S02]  /*0a70*/  FADD.FTZ R34, R22, R34 ;  /* 0x0000002216227221 */ /* 0x000fe40000010000 */
[----:B------:R-:W-:Y:S02]  /*0a80*/  FADD.FTZ R35, R23, R35 ;  /* 0x0000002317237221 */ /* 0x000fe40000010000 */
[----:B------:R-:W-:Y:S01]  /*0a90*/  IMAD R101, R101, c[0x0][0x1d0], R16 ;  /* 0x0000740065657a24 */ /* 0x000fe200078e0210 */
[----:B------:R-:W-:Y:S05]  /*0aa0*/  @!P1 BRA P2, `(.L_x_977) ;  /* 0x00000be000009947 */ /* 0x000fea0001000000 */
[----:B------:R-:W-:-:S04]  /*0ab0*/  MOV R0, c[0x0][0x1e0] ;  /* 0x0000780000007a02 */ /* 0x000fc80000000f00 */
[----:B------:R-:W-:-:S13]  /*0ac0*/  ISETP.LT.OR P1, PT, R0, 0x1, !P1 ;  /* 0x000000010000780c */ /* 0x000fda0004f21670 */
[----:B------:R-:W-:Y:S05]  /*0ad0*/  @P1 BRA `(.L_x_978) ;  /* 0x0000107000001947 */ /* 0x000fea0003800000 */
[----:B------:R-:W-:Y:S02]  /*0ae0*/  LEA.HI R0, R0, c[0x0][0x1e0], RZ, 0x1 ;  /* 0x0000780000007a11 */ /* 0x000fe400078f08ff */
[----:B-1----:R-:W-:Y:S02]  /*0af0*/  IABS R8, R41 ;  /* 0x0000002900087213 */ /* 0x002fe40000000000 */
        /* <DEDUP_REMOVED lines=8> */
[----:B0-----:R-:W-:Y:S01]  /*0b80*/  HFMA2.MMA R4, -RZ, RZ, 0, 0 ;  /* 0x00000000ff047435 */ /* 0x001fe200000001ff */
[----:B-1----:R-:W-:-:S04]  /*0b90*/  IMAD.MOV R6, RZ, RZ, -R5 ;  /* 0x000000ffff067224 */ /* 0x002fc800078e0a05 */
[----:B------:R-:W-:Y:S01]  /*0ba0*/  IMAD R7, R6, R3, RZ ;  /* 0x0000000306077224 */ /* 0x000fe200078e02ff */
[----:B------:R-:W-:-:S04]  /*0bb0*/  MOV R6, R8 ;  /* 0x0000000800067202 */ /* 0x000fc80000000f00 */
[----:B------:R-:W-:-:S06]  /*0bc0*/  IMAD.HI.U32 R5, R5, R7, R4 ;  /* 0x0000000705057227 */ /* 0x000fcc00078e0004 */
[----:B------:R-:W-:-:S04]  /*0bd0*/  IMAD.HI.U32 R5, R5, R6, RZ ;  /* 0x0000000605057227 */ /* 0x000fc800078e00ff */
[----:B------:R-:W-:-:S05]  /*0be0*/  IMAD R0, R5, R0, R6 ;  /* 0x0000000005007224 */ /* 0x000fca00078e0206 */
[----:B------:R-:W-:-:S13]  /*0bf0*/  ISETP.GT.U32.AND P3, PT, R3, R0, PT ;  /* 0x000000000300720c */ /* 0x000fda0003f64070 */
[-C--:B------:R-:W-:Y:S02]  /*0c00*/  @!P3 IADD3 R0, R0, -R3.reuse, RZ ;  /* 0x800000030000b210 */ /* 0x080fe40007ffe0ff */
[----:B------:R-:W-:Y:S02]  /*0c10*/  @!P3 IADD3 R5, R5, 0x1, RZ ;  /* 0x000000010505b810 */ /* 0x000fe40007ffe0ff */
[----:B------:R-:W-:Y:S02]  /*0c20*/  ISETP.GE.U32.AND P1, PT, R0, R3, PT ;  /* 0x000000030000720c */ /* 0x000fe40003f26070 */
[----:B------:R-:W-:Y:S02]  /*0c30*/  LOP3.LUT R0, R41, R19, RZ, 0x3c, !PT ;  /* 0x0000001329007212 */ /* 0x000fe400078e3cff */
[----:B------:R-:W-:Y:S02]  /*0c40*/  ISETP.NE.AND P3, PT, R19, RZ, PT ;  /* 0x000000ff1300720c */ /* 0x000fe40003f65270 */
[----:B------:R-:W-:-:S07]  /*0c50*/  ISETP.GE.AND P2, PT, R0, RZ, PT ;  /* 0x000000ff0000720c */ /* 0x000fce0003f46270 */
[----:B------:R-:W-:Y:S02]  /*0c60*/  @P1 IADD3 R5, R5, 0x1, RZ ;  /* 0x0000000105051810 */ /* 0x000fe40007ffe0ff */
[----:B------:R-:W-:Y:S02]  /*0c70*/  ISETP.LT.AND P1, PT, R41, c[0x0][0x1e0], !P0 ;  /* 0x0000780029007a0c */ /* 0x000fe40004721270 */
[----:B------:R-:W-:Y:S02]  /*0c80*/  MOV R22, R5 ;  /* 0x0000000500167202 */ /* 0x000fe40000000f00 */
[----:B------:R-:W-:Y:S02]  /*0c90*/  LOP3.LUT P0, RZ, R19, 0x3, RZ, 0xc0, !PT ;  /* 0x0000000313ff7812 */ /* 0x000fe4000780c0ff */
[----:B------:R-:W-:Y:S01]  /*0ca0*/  P2R R36, PR, RZ, 0x2 ;  /* 0x00000002ff247803 */ /* 0x000fe20000000000 */
[----:B------:R-:W-:Y:S01]  /*0cb0*/  @!P2 IMAD.MOV R22, RZ, RZ, -R22 ;  /* 0x000000ffff16a224 */ /* 0x000fe200078e0a16 */
[----:B------:R-:W-:-:S04]  /*0cc0*/  @!P3 LOP3.LUT R22, RZ, R19, RZ, 0x33, !PT ;  /* 0x00000013ff16b212 */ /* 0x000fc800078e33ff */
[----:B------:R-:W-:-:S05]  /*0cd0*/  IADD3 R0, -R22, RZ, RZ ;  /* 0x000000ff16007210 */ /* 0x000fca0007ffe1ff */
[----:B------:R-:W-:Y:S01]  /*0ce0*/  IMAD R23, R19, R0, R41 ;  /* 0x0000000013177224 */ /* 0x000fe200078e0229 */
[----:B------:R-:W-:Y:S05]  /*0cf0*/  @!P0 BRA `(.L_x_979) ;  /* 0x0000013000008947 */ /* 0x000fea0003800000 */
[----:B------:R-:W-:Y:S01]  /*0d00*/  MOV R0, 0x0 ;  /* 0x0000000000007802 */ /* 0x000fe20000000f00 */
[----:B------:R-:W-:Y:S01]  /*0d10*/  IMAD.MOV.U32 R5, RZ, RZ, c[0x4][0xcc] ;  /* 0x01003300ff057624 */ /* 0x000fe200078e00ff */
[----:B------:R-:W-:Y:S01]  /*0d20*/  MOV R4, c[0x4][0xc8] ;  /* 0x0100320000047a02 */ /* 0x000fe20000000f00 */
[----:B------:R-:W-:Y:S01]  /*0d30*/  IMAD.MOV.U32 R8, RZ, RZ, 0x53f ;  /* 0x0000053fff087424 */ /* 0x000fe200078e00ff */
[----:B------:R0:W1:Y:S01]  /*0d40*/  LDC.64 R14, c[0x4][R0] ;  /* 0x01000000000e7b82 */ /* 0x0000620000000a00 */
[----:B------:R-:W-:Y:S01]  /*0d50*/  MOV R6, c[0x4][0xd0] ;  /* 0x0100340000067a02 */ /* 0x000fe20000000f00 */
[----:B------:R-:W-:Y:S01]  /*0d60*/  IMAD.MOV.U32 R12, RZ, RZ, 0x1 ;  /* 0x00000001ff0c7424 */ /* 0x000fe200078e00ff */
[----:B------:R-:W-:Y:S02]  /*0d70*/  MOV R7, c[0x4][0xd4] ;  /* 0x0100350000077a02 */ /* 0x000fe40000000f00 */
[----:B------:R-:W-:-:S02]  /*0d80*/  MOV R10, c[0x4][0x90] ;  /* 0x01002400000a7a02 */ /* 0x000fc40000000f00 */
[----:B------:R-:W-:Y:S02]  /*0d90*/  MOV R11, c[0x4][0x94] ;  /* 0x01002500000b7a02 */ /* 0x000fe40000000f00 */
[----:B------:R-:W-:Y:S02]  /*0da0*/  MOV R13, RZ ;  /* 0x000000ff000d7202 */ /* 0x000fe40000000f00 */
[----:B0-----:R-:W-:Y:S01]  /*0db0*/  LEPC R16 ;  /* 0x000000000010734e */ /* 0x001fe20000000000 */
[----:B------:R-:W-:Y:S02]  /*0dc0*/  MOV R3, 0xe30 ;  /* 0x00000e3000037802 */ /* 0x000fe40000000f00 */
[----:B------:R-:W-:Y:S02]  /*0dd0*/  MOV R20, 0xdb0 ;  /* 0x00000db000147802 */ /* 0x000fe40000000f00 */
[----:B------:R-:W-:Y:S02]  /*0de0*/  MOV R21, 0x0 ;  /* 0x0000000000157802 */ /* 0x000fe40000000f00 */
[----:B------:R-:W-:Y:S02]  /*0df0*/  MOV R0, 0x0 ;  /* 0x0000000000007802 */ /* 0x000fe40000000f00 */
[----:B------:R-:W-:-:S04]  /*0e00*/  IADD3 R20, P0, P1, -R20, R3, R16 ;  /* 0x0000000314147210 */ /* 0x000fc8000791e110 */
[----:B------:R-:W-:-:S04]  /*0e10*/  IADD3.X R21, ~R0, R21, R17, P0, P1 ;  /* 0x0000001500157210 */ /* 0x000fc800007e2511 */
[----:B-1----:R-:W-:Y:S05]  /*0e20*/  CALL.ABS.NOINC R14 ;  /* 0x000000000e007343 */ /* 0x002fea0003c00000 */
.L_x_979:
[----:B------:R-:W-:Y:S01]  /*0e30*/  ISETP.NE.AND P6, PT, R36, RZ, PT ;  /* 0x000000ff2400720c */ /* 0x000fe20003fc5270 */
[----:B------:R-:W-:Y:S01]  /*0e40*/  IMAD R0, R19, R22, R23 ;  /* 0x0000001613007224 */ /* 0x000fe200078e0217 */
[----:B------:R-:W-:-:S04]  /*0e50*/  MOV R5, c[0x0][0x1e0] ;  /* 0x0000780000057a02 */ /* 0x000fc80000000f00 */
[----:B------:R-:W-:-:S05]  /*0e60*/  LEA R14, R0, 0x440, 0x2 ;  /* 0x00000440000e7811 */ /* 0x000fca00078e10ff */
[----:B------:R-:W-:Y:S02]  /*0e70*/  IMAD R15, R5, 0x4, R14 ;  /* 0x00000004050f7824 */ /* 0x000fe400078e020e */
[----:B------:R-:W-:Y:S05]  /*0e80*/  @!P6 BRA `(.L_x_980) ;  /* 0x000000300000e947 */ /* 0x000fea0003800000 */
[----:B------:R-:W-:Y:S01]  /*0e90*/  ISETP.NE.AND P5, PT, RZ, c[0x0][0x1ec], PT ;  /* 0x00007b00ff007a0c */ /* 0x000fe20003fa5270 */
[----:B------:R0:W-:-:S12]  /*0ea0*/  STS.128 [R14], R32 ;  /* 0x000000200e007388 */ /* 0x0001d80000000c00 */
[----:B------:R0:W-:Y:S02]  /*0eb0*/  @!P5 STS.128 [R15], R24 ;  /* 0x000000180f00d388 */ /* 0x0001e40000000c00 */
.L_x_980:
        /* <DEDUP_REMOVED lines=11> */
[----:B------:R-:W-:Y:S01]  /*0f70*/  LEA R17, R0, 0x440, 0x2 ;  /* 0x0000044000117811 */ /* 0x000fe200078e10ff */
[----:B0-----:R0:W1:Y:S01]  /*0f80*/  LDS R32, [R0.X4+0x440] ;  /* 0x0004400000207984 */ /* 0x0010620000004800 */
[----:B------:R-:W-:Y:S01]  /*0f90*/  ISETP.NE.AND P0, PT, RZ, c[0x0][0x1ec], PT ;  /* 0x00007b00ff007a0c */ /* 0x000fe20003f05270 */
[----:B------:R-:W-:Y:S01]  /*0fa0*/  BSSY B1, `(.L_x_983) ;  /* 0x0000060000017945 */ /* 0x000fe20003800000 */
[----:B------:R-:W-:Y:S01]  /*0fb0*/  LEA R16, R19, R17, 0x2 ;  /* 0x0000001113107211 */ /* 0x000fe200078e10ff */
[----:B------:R0:W2:Y:S04]  /*0fc0*/  LDS R34, [R0.X4+0x444] ;  /* 0x0004440000227984 */ /* 0x0000a80000004800 */
[----:B------:R0:W3:Y:S04]  /*0fd0*/  LDS R33, [R16] ;  /* 0x0000000010217984 */ /* 0x0000e80000000800 */
[----:B------:R0:W4:Y:S02]  /*0fe0*/  LDS R35, [R16+0x4] ;  /* 0x0000040010237984 */ /* 0x0001240000000800 */
[----:B------:R-:W-:Y:S05]  /*0ff0*/  @!P0 BRA `(.L_x_984) ;  /* 0x0000022000008947 */ /* 0x000fea0003800000 */
[----:B0-----:R-:W-:-:S04]  /*1000*/  LEA.HI R0, R0, R0, RZ, 0x1 ;  /* 0x0000000000007211 */ /* 0x001fc800078f08ff */
[----:B------:R-:W-:-:S04]  /*1010*/  SHF.L.U32 R0, R0, 0x1, RZ ;  /* 0x0000000100007819 */ /* 0x000fc800000006ff */
[----:B------:R-:W-:-:S04]  /*1020*/  LOP3.LUT R8, R0, 0xfffffffc, RZ, 0xc0, !PT ;  /* 0xfffffffc00087812 */ /* 0x000fc800078ec0ff */
[----:B------:R-:W-:-:S13]  /*1030*/  ISETP.GE.AND P0, PT, R8, c[0x0][0x1e0], PT ;  /* 0x0000780008007a0c */ /* 0x000fda0003f06270 */
[----:B------:R-:W-:Y:S05]  /*1040*/  @P0 BRA `(.L_x_985) ;  /* 0x0000055000000947 */ /* 0x000fea0003800000 */
[----:B------:R-:W0:Y:S01]  /*1050*/  I2F R3, c[0x0][0x1e0] ;  /* 0x0000780000037b06 */ /* 0x000e220000201400 */
[----:B------:R-:W-:-:S07]  /*1060*/  IADD3 R5, R8, 0x2, RZ ;  /* 0x0000000208057810 */ /* 0x000fce0007ffe0ff */
[----:B------:R-:W-:Y:S08]  /*1070*/  I2F R5, R5 ;  /* 0x0000000500057306 */ /* 0x000ff00000201400 */
[----:B0-----:R-:W0:Y:S08]  /*1080*/  MUFU.RCP R3, R3 ;  /* 0x0000000300037308 */ /* 0x001e300000001000 */
[----:B------:R-:W5:Y:S01]  /*1090*/  I2F R4, R8 ;  /* 0x0000000800047306 */ /* 0x000f620000201400 */
[----:B0-----:R-:W-:-:S07]  /*10a0*/  FMUL.FTZ R6, R5, R3 ;  /* 0x0000000305067220 */ /* 0x001fce0000410000 */
[----:B------:R-:W-:Y:S01]  /*10b0*/  I2F R0, c[0x0][0x1ec] ;  /* 0x00007b0000007b06 */ /* 0x000fe20000201400 */
[----:B------:R-:W-:Y:S02]  /*10c0*/  FMUL.FTZ R6, R6, 13.28771209716796875 ;  /* 0x41549a7806067820 */ /* 0x000fe40000410000 */
[----:B-----5:R-:W-:-:S05]  /*10d0*/  FMUL.FTZ R4, R4, R3 ;  /* 0x0000000304047220 */ /* 0x020fca0000410000 */
[----:B------:R-:W0:Y:S01]  /*10e0*/  MUFU.EX2 R7, -R6 ;  /* 0x8000000600077308 */ /* 0x000e220000000800 */
[----:B------:R-:W-:-:S07]  /*10f0*/  FMUL.FTZ R4, R4, 13.28771209716796875 ;  /* 0x41549a7804047820 */ /* 0x000fce0000410000 */
[----:B------:R-:W5:Y:S01]  /*1100*/  MUFU.EX2 R9, -R4 ;  /* 0x8000000400097308 */ /* 0x000f620000000800 */
[----:B0-----:R-:W-:-:S04]  /*1110*/  FMUL.FTZ R3, R0, R7 ;  /* 0x0000000700037220 */ /* 0x001fc80000410000 */
[----:B------:R-:W-:Y:S02]  /*1120*/  FMUL.RZ R10, R3, 0.15915493667125701904 ;  /* 0x3e22f983030a7820 */ /* 0x000fe4000040c000 */
[----:B-----5:R-:W-:Y:S02]  /*1130*/  FMUL.FTZ R0, R0, R9 ;  /* 0x0000000900007220 */ /* 0x020fe40000410000 */
[----:B------:R-:W0:Y:S02]  /*1140*/  MUFU.SIN R8, R10 ;  /* 0x0000000a00087308 */ /* 0x000e240000000400 */
[----:B------:R-:W-:-:S06]  /*1150*/  FMUL.RZ R9, R0, 0.15915493667125701904 ;  /* 0x3e22f98300097820 */ /* 0x000fcc000040c000 */
[----:B------:R-:W5:Y:S08]  /*1160*/  MUFU.SIN R3, R9 ;  /* 0x0000000900037308 */ /* 0x000f700000000400 */
[----:B------:R-:W4:Y:S02]  /*1170*/  MUFU.COS R7, R10 ;  /* 0x0000000a00077308 */ /* 0x000f240000000000 */
[----:B0---4-:R-:W-:-:S02]  /*1180*/  FMUL.FTZ R6, R35, R8 ;  /* 0x0000000823067220 */ /* 0x011fc40000410000 */
[----:B--2---:R-:W-:-:S04]  /*1190*/  FMUL.FTZ R8, R34, R8 ;  /* 0x0000000822087220 */ /* 0x004fc80000410000 */
[----:B------:R-:W0:Y:S01]  /*11a0*/  MUFU.COS R0, R9 ;  /* 0x0000000900007308 */ /* 0x000e220000000000 */
[-C--:B---3-5:R-:W-:Y:S02]  /*11b0*/  FMUL.FTZ R5, R33, R3.reuse ;  /* 0x0000000321057220 */ /* 0x0a8fe40000410000 */
[----:B-1----:R-:W-:Y:S02]  /*11c0*/  FMUL.FTZ R3, R32, R3 ;  /* 0x0000000320037220 */ /* 0x002fe40000410000 */
[-C--:B------:R-:W-:Y:S02]  /*11d0*/  FFMA.FTZ R34, R34, R7.reuse, -R6 ;  /* 0x0000000722227223 */ /* 0x080fe40000010806 */
[----:B------:R-:W-:Y:S02]  /*11e0*/  FFMA.FTZ R35, R35, R7, R8 ;  /* 0x0000000723237223 */ /* 0x000fe40000010008 */
[-C--:B0-----:R-:W-:Y:S02]  /*11f0*/  FFMA.FTZ R32, R32, R0.reuse, -R5 ;  /* 0x0000000020207223 */ /* 0x081fe40000010805 */
[----:B------:R-:W-:Y:S01]  /*1200*/  FFMA.FTZ R33, R33, R0, R3 ;  /* 0x0000000021217223 */ /* 0x000fe20000010003 */
[----:B------:R-:W-:Y:S05]  /*1210*/  BRA `(.L_x_985) ;  /* 0x0000038000007947 */ /* 0x000fea0003800000 */
.L_x_984:
[C---:B------:R-:W-:Y:S01]  /*1220*/  LEA R19, R5.reuse, R17, 0x2 ;  /* 0x0000001105137211 */ /* 0x040fe200078e10ff */
[----:B------:R-:W-:Y:S01]  /*1230*/  BSSY B2, `(.L_x_986) ;  /* 0x0000032000027945 */ /* 0x000fe20003800000 */
[----:B------:R-:W-:-:S02]  /*1240*/  LEA R20, R5, R16, 0x2 ;  /* 0x0000001005147211 */ /* 0x000fc400078e10ff */
[----:B0-----:R-:W-:Y:S01]  /*1250*/  LEA.HI R0, R0, R0, RZ, 0x1 ;  /* 0x0000000000007211 */ /* 0x001fe200078f08ff */
[----:B------:R0:W4:Y:S04]  /*1260*/  LDS R24, [R19] ;  /* 0x0000000013187984 */ /* 0x0001280000000800 */
[----:B------:R0:W3:Y:S01]  /*1270*/  LDS R26, [R19+0x4] ;  /* 0x00000400131a7984 */ /* 0x0000e20000000800 */
[----:B------:R-:W-:-:S03]  /*1280*/  IMAD.SHL.U32 R0, R0, 0x2, RZ ;  /* 0x0000000200007824 */ /* 0x000fc600078e00ff */
[----:B------:R0:W2:Y:S02]  /*1290*/  LDS R25, [R20] ;  /* 0x0000000014197984 */ /* 0x0000a40000000800 */
[----:B------:R-:W-:Y:S02]  /*12a0*/  LOP3.LUT R7, R0, 0xfffffffc, RZ, 0xc0, !PT ;  /* 0xfffffffc00077812 */ /* 0x000fe400078ec0ff */
[----:B------:R0:W1:Y:S02]  /*12b0*/  LDS R27, [R20+0x4] ;  /* 0x00000400141b7984 */ /* 0x0000640000000800 */
[----:B------:R-:W-:-:S13]  /*12c0*/  ISETP.GE.AND P0, PT, R7, c[0x0][0x1e0], PT ;  /* 0x0000780007007a0c */ /* 0x000fda0003f06270 */
[----:B------:R-:W-:Y:S05]  /*12d0*/  @P0 BRA `(.L_x_987) ;  /* 0x0000027000000947 */ /* 0x000fea0003800000 */
[----:B0-----:R-:W0:Y:S01]  /*12e0*/  I2F R6, c[0x0][0x1e0] ;  /* 0x0000780000067b06 */ /* 0x001e220000201400 */
[----:B------:R-:W-:Y:S02]  /*12f0*/  IADD3 R4, R7, 0x2, RZ ;  /* 0x0000000207047810 */ /* 0x000fe40007ffe0ff */
[----:B------:R-:W-:-:S05]  /*1300*/  IADD3 R0, -R42, c[0x0][0x1ec], RZ ;  /* 0x00007b002a007a10 */ /* 0x000fca0007ffe1ff */
[----:B------:R-:W-:Y:S08]  /*1310*/  I2F R4, R4 ;  /* 0x0000000400047306 */ /* 0x000ff00000201400 */
[----:B0-----:R-:W0:Y:S08]  /*1320*/  MUFU.RCP R6, R6 ;  /* 0x0000000600067308 */ /* 0x001e300000001000 */
[----:B------:R-:W5:Y:S01]  /*1330*/  I2F R3, R7 ;  /* 0x0000000700037306 */ /* 0x000f620000201400 */
[----:B0-----:R-:W-:-:S07]  /*1340*/  FMUL.FTZ R5, R4, R6 ;  /* 0x0000000604057220 */ /* 0x001fce0000410000 */
[----:B------:R-:W-:Y:S01]  /*1350*/  I2F R0, R0 ;  /* 0x0000000000007306 */ /* 0x000fe20000201400 */
        /* <DEDUP_REMOVED lines=13> */
[-C--:B-1----:R-:W-:Y:S02]  /*1430*/  FMUL.FTZ R11, R27, R7.reuse ;  /* 0x000000071b0b7220 */ /* 0x082fe40000410000 */
[-C--:B--2---:R-:W-:Y:S02]  /*1440*/  FMUL.FTZ R9, R34, R7.reuse ;  /* 0x0000000722097220 */ /* 0x084fe40000410000 */
[----:B---3--:R-:W-:Y:S01]  /*1450*/  FMUL.FTZ R10, R26, R7 ;  /* 0x000000071a0a7220 */ /* 0x008fe20000410000 */
[----:B------:R-:W0:Y:S01]  /*1460*/  MUFU.COS R0, R12 ;  /* 0x0000000c00007308 */ /* 0x000e220000000000 */
[-C--:B-----5:R-:W-:Y:S02]  /*1470*/  FMUL.FTZ R3, R33, R4.reuse ;  /* 0x0000000421037220 */ /* 0x0a0fe40000410000 */
[----:B------:R-:W-:Y:S02]  /*1480*/  FMUL.FTZ R7, R25, R4 ;  /* 0x0000000419077220 */ /* 0x000fe40000410000 */
[----:B------:R-:W-:-:S02]  /*1490*/  FFMA.FTZ R8, R34, R6, -R5 ;  /* 0x0000000622087223 */ /* 0x000fc40000010805 */
[-C--:B------:R-:W-:Y:S02]  /*14a0*/  FMUL.FTZ R5, R32, R4.reuse ;  /* 0x0000000420057220 */ /* 0x080fe40000410000 */
[----:B------:R-:W-:Y:S02]  /*14b0*/  FMUL.FTZ R4, R24, R4 ;  /* 0x0000000418047220 */ /* 0x000fe40000410000 */
[----:B------:R-:W-:Y:S02]  /*14c0*/  FFMA.FTZ R26, R26, R6, -R11 ;  /* 0x000000061a1a7223 */ /* 0x000fe4000001080b */
[-C--:B0-----:R-:W-:Y:S02]  /*14d0*/  FFMA.FTZ R3, R32, R0.reuse, -R3 ;  /* 0x0000000020037223 */ /* 0x081fe40000010803 */
[----:B------:R-:W-:Y:S02]  /*14e0*/  FFMA.FTZ R24, R24, R0, -R7 ;  /* 0x0000000018187223 */ /* 0x000fe40000010807 */
[-C--:B------:R-:W-:Y:S01]  /*14f0*/  FFMA.FTZ R35, R35, R6.reuse, R9 ;  /* 0x0000000623237223 */ /* 0x080fe20000010009 */
[----:B------:R-:W-:Y:S01]  /*1500*/  MOV R32, R3 ;  /* 0x0000000300207202 */ /* 0x000fe20000000f00 */
[----:B------:R-:W-:-:S02]  /*1510*/  FFMA.FTZ R27, R27, R6, R10 ;  /* 0x000000061b1b7223 */ /* 0x000fc4000001000a */
[-C--:B------:R-:W-:Y:S02]  /*1520*/  FFMA.FTZ R33, R33, R0.reuse, R5 ;  /* 0x0000000021217223 */ /* 0x080fe40000010005 */
[----:B------:R-:W-:Y:S02]  /*1530*/  FFMA.FTZ R25, R25, R0, R4 ;  /* 0x0000000019197223 */ /* 0x000fe40000010004 */
[----:B------:R-:W-:Y:S02]  /*1540*/  IMAD.MOV.U32 R34, RZ, RZ, R8 ;  /* 0x000000ffff227224 */ /* 0x000fe400078e0008 */
.L_x_987:
[----:B0-----:R-:W-:Y:S05]  /*1550*/  BSYNC B2 ;  /* 0x0000000000027941 */ /* 0x001fea0003800000 */
.L_x_986:
[----:B----4-:R0:W-:Y:S04]  /*1560*/  STS [R19], R24 ;  /* 0x0000001813007388 */ /* 0x0101e80000000800 */
[----:B---3--:R0:W-:Y:S04]  /*1570*/  STS [R19+0x4], R26 ;  /* 0x0000041a13007388 */ /* 0x0081e80000000800 */
[----:B--2---:R0:W-:Y:S04]  /*1580*/  STS [R20], R25 ;  /* 0x0000001914007388 */ /* 0x0041e80000000800 */
[----:B-1----:R0:W-:Y:S02]  /*1590*/  STS [R20+0x4], R27 ;  /* 0x0000041b14007388 */ /* 0x0021e40000000800 */
.L_x_985:
[----:B------:R-:W-:Y:S05]  /*15a0*/  BSYNC B1 ;  /* 0x0000000000017941 */ /* 0x000fea0003800000 */
.L_x_983:
[----:B-1----:R1:W-:Y:S04]  /*15b0*/  STS [R17], R32 ;  /* 0x0000002011007388 */ /* 0x0023e80000000800 */
[----:B--2---:R1:W-:Y:S04]  /*15c0*/  STS [R17+0x4], R34 ;  /* 0x0000042211007388 */ /* 0x0043e80000000800 */
[----:B---3--:R1:W-:Y:S04]  /*15d0*/  STS [R16], R33 ;  /* 0x0000002110007388 */ /* 0x0083e80000000800 */
[----:B----4-:R1:W-:Y:S02]  /*15e0*/  STS [R16+0x4], R35 ;  /* 0x0000042310007388 */ /* 0x0103e40000000800 */
.L_x_982:
[----:B------:R-:W-:Y:S05]  /*15f0*/  BSYNC B0 ;  /* 0x0000000000007941 */ /* 0x000fea0003800000 */
.L_x_981:
[----:B------:R-:W-:Y:S06]  /*1600*/  BAR.SYNC.DEFER_BLOCKING 0x0 ;  /* 0x0000000000007b1d */ /* 0x000fec0000010000 */
[----:B------:R-:W-:Y:S01]  /*1610*/  BSSY B0, `(.L_x_988) ;  /* 0x0000005000007945 */ /* 0x000fe20003800000 */
[----:B------:R-:W-:Y:S05]  /*1620*/  @!P6 BRA `(.L_x_989) ;  /* 0x000000300000e947 */ /* 0x000fea0003800000 */
[----:B------:R-:W-:Y:S01]  /*1630*/  ISETP.NE.AND P0, PT, RZ, c[0x0][0x1ec], PT ;  /* 0x00007b00ff007a0c */ /* 0x000fe20003f05270 */
[----:B01----:R0:W1:-:S12]  /*1640*/  LDS.128 R32, [R14] ;  /* 0x000000000e207984 */ /* 0x0030580000000c00 */
[----:B------:R0:W2:Y:S02]  /*1650*/  @!P0 LDS.128 R24, [R15] ;  /* 0x000000000f188984 */ /* 0x0000a40000000c00 */
.L_x_989:
[----:B------:R-:W-:Y:S05]  /*1660*/  BSYNC B0 ;  /* 0x0000000000007941 */ /* 0x000fea0003800000 */
.L_x_988:
[----:B------:R-:W-:Y:S06]  /*1670*/  BAR.SYNC.DEFER_BLOCKING 0x0 ;  /* 0x0000000000007b1d */ /* 0x000fec0000010000 */
[----:B------:R-:W-:Y:S05]  /*1680*/  BRA `(.L_x_978) ;  /* 0x000004c000007947 */ /* 0x000fea0003800000 */
.L_x_977:
[----:B------:R-:W-:Y:S01]  /*1690*/  ISETP.NE.AND P0, PT, RZ, c[0x0][0x1ec], PT ;  /* 0x00007b00ff007a0c */ /* 0x000fe20003f05270 */
[----:B------:R-:W-:Y:S01]  /*16a0*/  BSSY B0, `(.L_x_978) ;  /* 0x000004a000007945 */ /* 0x000fe20003800000 */
[----:B-1----:R-:W-:-:S11]  /*16b0*/  IADD3 R7, -R42, c[0x0][0x1ec], RZ ;  /* 0x00007b002a077a10 */ /* 0x002fd60007ffe1ff */
[----:B------:R-:W-:Y:S05]  /*16c0*/  @!P0 BRA `(.L_x_990) ;  /* 0x000001f000008947 */ /* 0x000fea0003800000 */
        /* <DEDUP_REMOVED lines=19> */
[----:B------:R-:W1:Y:S08]  /*1800*/  MUFU.SIN R4, R8 ;  /* 0x0000000800047308 */ /* 0x000e700000000400 */
[----:B------:R-:W2:Y:S01]  /*1810*/  MUFU.COS R6, R10 ;  /* 0x0000000a00067308 */ /* 0x000ea20000000000 */
[-C--:B0-----:R-:W-:Y:S02]  /*1820*/  FMUL.FTZ R9, R35, R7.reuse ;  /* 0x0000000723097220 */ /* 0x081fe40000410000 */
[----:B------:R-:W-:-:S05]  /*1830*/  FMUL.FTZ R7, R34, R7 ;  /* 0x0000000722077220 */ /* 0x000fca0000410000 */
[----:B------:R-:W0:Y:S01]  /*1840*/  MUFU.COS R0, R8 ;  /* 0x0000000800007308 */ /* 0x000e220000000000 */
[-C--:B-1----:R-:W-:Y:S02]  /*1850*/  FMUL.FTZ R5, R33, R4.reuse ;  /* 0x0000000421057220 */ /* 0x082fe40000410000 */
[----:B------:R-:W-:Y:S02]  /*1860*/  FMUL.FTZ R4, R32, R4 ;  /* 0x0000000420047220 */ /* 0x000fe40000410000 */
[-C--:B--2---:R-:W-:Y:S02]  /*1870*/  FFMA.FTZ R34, R34, R6.reuse, -R9 ;  /* 0x0000000622227223 */ /* 0x084fe40000010809 */
[----:B------:R-:W-:Y:S02]  /*1880*/  FFMA.FTZ R35, R35, R6, R7 ;  /* 0x0000000623237223 */ /* 0x000fe40000010007 */
[-C--:B0-----:R-:W-:Y:S02]  /*1890*/  FFMA.FTZ R32, R32, R0.reuse, -R5 ;  /* 0x0000000020207223 */ /* 0x081fe40000010805 */
[----:B------:R-:W-:Y:S01]  /*18a0*/  FFMA.FTZ R33, R33, R0, R4 ;  /* 0x0000000021217223 */ /* 0x000fe20000010004 */
[----:B------:R-:W-:Y:S05]  /*18b0*/  BRA `(.L_x_991) ;  /* 0x0000028000007947 */ /* 0x000fea0003800000 */
.L_x_990:
        /* <DEDUP_REMOVED lines=21> */
[-C--:B0-----:R-:W-:Y:S02]  /*1a10*/  FMUL.FTZ R7, R35, R11.reuse ;  /* 0x0000000b23077220 */ /* 0x081fe40000410000 */
[----:B------:R-:W-:-:S02]  /*1a20*/  FMUL.FTZ R3, R27, R11 ;  /* 0x0000000b1b037220 */ /* 0x000fc40000410000 */
[-C--:B------:R-:W-:Y:S02]  /*1a30*/  FMUL.FTZ R4, R26, R11.reuse ;  /* 0x0000000b1a047220 */ /* 0x080fe40000410000 */
[C---:B------:R-:W-:Y:S01]  /*1a40*/  FMUL.FTZ R13, R34.reuse, R11 ;  /* 0x0000000b220d7220 */ /* 0x040fe20000410000 */
[----:B------:R0:W3:Y:S01]  /*1a50*/  MUFU.COS R5, R0 ;  /* 0x0000000000057308 */ /* 0x0000e20000000000 */
[-C--:B-1----:R-:W-:Y:S02]  /*1a60*/  FFMA.FTZ R12, R34, R10.reuse, -R7 ;  /* 0x0000000a220c7223 */ /* 0x082fe40000010807 */
[-C--:B------:R-:W-:Y:S02]  /*1a70*/  FFMA.FTZ R26, R26, R10.reuse, -R3 ;  /* 0x0000000a1a1a7223 */ /* 0x080fe40000010803 */
[----:B------:R-:W-:Y:S01]  /*1a80*/  FFMA.FTZ R35, R35, R10, R13 ;  /* 0x0000000a23237223 */ /* 0x000fe2000001000d */
[----:B------:R-:W-:Y:S01]  /*1a90*/  MOV R34, R12 ;  /* 0x0000000c00227202 */ /* 0x000fe20000000f00 */
[----:B------:R-:W-:-:S02]  /*1aa0*/  FFMA.FTZ R27, R27, R10, R4 ;  /* 0x0000000a1b1b7223 */ /* 0x000fc40000010004 */
[-C--:B--2---:R-:W-:Y:S02]  /*1ab0*/  FMUL.FTZ R7, R33, R6.reuse ;  /* 0x0000000621077220 */ /* 0x084fe40000410000 */
[-C--:B------:R-:W-:Y:S02]  /*1ac0*/  FMUL.FTZ R3, R25, R6.reuse ;  /* 0x0000000619037220 */ /* 0x080fe40000410000 */
[-C--:B------:R-:W-:Y:S02]  /*1ad0*/  FMUL.FTZ R8, R32, R6.reuse ;  /* 0x0000000620087220 */ /* 0x080fe40000410000 */
[----:B0-----:R-:W-:Y:S02]  /*1ae0*/  FMUL.FTZ R0, R24, R6 ;  /* 0x0000000618007220 */ /* 0x001fe40000410000 */
[-C--:B---3--:R-:W-:Y:S02]  /*1af0*/  FFMA.FTZ R7, R32, R5.reuse, -R7 ;  /* 0x0000000520077223 */ /* 0x088fe40000010807 */
[----:B------:R-:W-:-:S02]  /*1b00*/  FFMA.FTZ R24, R24, R5, -R3 ;  /* 0x0000000518187223 */ /* 0x000fc40000010803 */
[-C--:B------:R-:W-:Y:S02]  /*1b10*/  FFMA.FTZ R33, R33, R5.reuse, R8 ;  /* 0x0000000521217223 */ /* 0x080fe40000010008 */
[----:B------:R-:W-:Y:S02]  /*1b20*/  FFMA.FTZ R25, R25, R5, R0 ;  /* 0x0000000519197223 */ /* 0x000fe40000010000 */
[----:B------:R-:W-:Y:S02]  /*1b30*/  IMAD.MOV.U32 R32, RZ, RZ, R7 ;  /* 0x000000ffff207224 */ /* 0x000fe400078e0007 */
.L_x_991:
[----:B------:R-:W-:Y:S05]  /*1b40*/  BSYNC B0 ;  /* 0x0000000000007941 */ /* 0x000fea0003800000 */
.L_x_978:
[----:B------:R-:W-:Y:S01]  /*1b50*/  MOV R3, UR40 ;  /* 0x0000002800037c02 */ /* 0x000fe20008000f00 */
[----:B------:R-:W-:Y:S01]  /*1b60*/  BSSY B0, `(.L_x_992) ;  /* 0x0000021000007945 */ /* 0x000fe20003800000 */
[----:B------:R-:W-:Y:S01]  /*1b70*/  ISETP.GT.AND P0, PT, R40, 0x1f, PT ;  /* 0x0000001f2800780c */ /* 0x000fe20003f04270 */
[----:B------:R-:W-:Y:S01]  /*1b80*/  HFMA2.MMA R0, -RZ, RZ, 0, 0 ;  /* 0x00000000ff007435 */ /* 0x000fe200000001ff */
[----:B------:R-:W-:-:S04]  /*1b90*/  IADD3 R3, R3, -c[0x0][0x1d4], RZ ;  /* 0x8000750003037a10 */ /* 0x000fc80007ffe0ff */
[----:B------:R-:W-:-:S05]  /*1ba0*/  IMNMX R3, RZ, R3, !PT ;  /* 0x00000003ff037217 */ /* 0x000fca0007800200 */
[----:B------:R3:W-:Y:S02]  /*1bb0*/  STL [R1+0x190], R3 ;  /* 0x0001900301007387 */ /* 0x0007e40000100800 */
[----:B------:R-:W-:Y:S05]  /*1bc0*/  @P0 BRA `(.L_x_993) ;  /* 0x000001a000000947 */ /* 0x000fea0003800000 */
[----:B------:R-:W-:Y:S01]  /*1bd0*/  ISETP.NE.AND P1, PT, RZ, c[0x0][0x1ec], PT ;  /* 0x00007b00ff007a0c */ /* 0x000fe20003f25270 */
[----:B---3--:R-:W-:Y:S01]  /*1be0*/  IMAD.U32 R3, RZ, RZ, UR38 ;  /* 0x00000026ff037e24 */ /* 0x008fe2000f8e00ff */
[----:B-1----:R1:W-:Y:S02]  /*1bf0*/  STS.128 [R40.X16+0x40], R32 ;  /* 0x0000402028007388 */ /* 0x0023e4000000cc00 */
[----:B------:R-:W-:-:S09]  /*1c00*/  ISETP.GT.OR P0, PT, R40, 0x1b, P1 ;  /* 0x0000001b2800780c */ /* 0x000fd20000f04670 */
[----:B------:R1:W-:Y:S04]  /*1c10*/  @!P1 STS.128 [R40.X16+0x240], R28 ;  /* 0x0002401c28009388 */ /* 0x0003e8000000cc00 */
[----:B------:R-:W-:Y:S02]  /*1c20*/  @!P0 SHF.L.U32 R3, R3, 0x2, RZ ;  /* 0x0000000203038819 */ /* 0x000fe400000006ff */
[----:B------:R-:W-:-:S03]  /*1c30*/  @!P0 MOV R4, 0x4 ;  /* 0x0000000400048802 */ /* 0x000fc60000000f00 */
[----:B------:R-:W-:-:S04]  /*1c40*/  @!P0 IMAD R3, R18, c[0x0][0x1d4], R3 ;  /* 0x0000750012038a24 */ /* 0x000fc800078e0203 */
[----:B------:R-:W-:-:S04]  /*1c50*/  @!P0 IMAD.WIDE R4, R3, R4, c[0x0][0x198] ;  /* 0x0000660003048625 */ /* 0x000fc800078e0204 */
[----:B--2---:R-:W-:Y:S01]  /*1c60*/  FMUL.FTZ R3, R33, R25 ;  /* 0x0000001921037220 */ /* 0x004fe20000410000 */
[----:B------:R1:W-:Y:S03]  /*1c70*/  @!P0 STG.E.128 [R4.64], R24 ;  /* 0x0000001804008986 */ /* 0x0003e6000c101d24 */
[----:B------:R-:W-:-:S04]  /*1c80*/  FFMA.FTZ R3, R32, R24, R3 ;  /* 0x0000001820037223 */ /* 0x000fc80000010003 */
[----:B------:R-:W-:-:S04]  /*1c90*/  FFMA.FTZ R0, R34, R26, R3 ;  /* 0x0000001a22007223 */ /* 0x000fc80000010003 */
[----:B------:R-:W-:Y:S01]  /*1ca0*/  FFMA.FTZ R6, R35, R27, R0 ;  /* 0x0000001b23067223 */ /* 0x000fe20000010000 */
[----:B------:R-:W-:Y:S05]  /*1cb0*/  BRA.DIV ~URZ, `(.L_x_994) ;  /* 0x0000ac527f007947 */ /* 0x000fea000b800000 */
[----:B------:R2:W3:Y:S02]  /*1cc0*/  SHFL.BFLY PT, R0, R6, 0x10, 0x1f ;  /* 0x0e001f0006007f89 */ /* 0x0004e400000e0000 */
.L_x_1124:
[----:B---3--:R-:W-:Y:S01]  /*1cd0*/  FADD.FTZ R9, R6, R0 ;  /* 0x0000000006097221 */ /* 0x008fe20000010000 */
[----:B------:R-:W-:Y:S05]  /*1ce0*/  BRA.DIV ~URZ, `(.L_x_995) ;  /* 0x0000ac827f007947 */ /* 0x000fea000b800000 */
[----:B------:R-:W3:Y:S02]  /*1cf0*/  SHFL.BFLY PT, R0, R9, 0x8, 0x1f ;  /* 0x0d001f0009007f89 */ /* 0x000ee400000e0000 */
[----:B---3--:R-:W-:-:S05]  /*1d00*/  FADD.FTZ R0, R9, R0 ;  /* 0x0000000009007221 */ /* 0x008fca0000010000 */
[----:B------:R-:W3:Y:S02]  /*1d10*/  SHFL.BFLY PT, R3, R0, 0x4, 0x1f ;  /* 0x0c801f0000037f89 */ /* 0x000ee400000e0000 */
[----:B---3--:R-:W-:-:S05]  /*1d20*/  FADD.FTZ R3, R0, R3 ;  /* 0x0000000300037221 */ /* 0x008fca0000010000 */
[----:B-1----:R-:W1:Y:S02]  /*1d30*/  SHFL.BFLY PT, R4, R3, 0x2, 0x1f ;  /* 0x0c401f0003047f89 */ /* 0x002e6400000e0000 */
[----:B-12---:R-:W-:-:S05]  /*1d40*/  FADD.FTZ R6, R3, R4 ;  /* 0x0000000403067221 */ /* 0x006fca0000010000 */
[----:B------:R1:W2:Y:S02]  /*1d50*/  SHFL.BFLY PT, R5, R6, 0x1, 0x1f ;  /* 0x0c201f0006057f89 */ /* 0x0002a400000e0000 */
.L_x_1125:
[----:B--2---:R-:W-:Y:S02]  /*1d60*/  FADD.FTZ R0, R5, R6 ;  /* 0x0000000605007221 */ /* 0x004fe40000010000 */
.L_x_993:
[----:B------:R-:W-:Y:S05]  /*1d70*/  BSYNC B0 ;  /* 0x0000000000007941 */ /* 0x000fea0003800000 */
.L_x_992:
[----:B------:R-:W4:Y:S01]  /*1d80*/  S2R R45, SR_TID.X ;  /* 0x00000000002d7919 */ /* 0x000f220000002100 */
[----:B---3--:R-:W-:-:S03]  /*1d90*/  IMAD.MOV.U32 R3, RZ, RZ, -0x800001 ;  /* 0xff7fffffff037424 */ /* 0x008fc600078e00ff */
[----:B------:R3:W5:Y:S04]  /*1da0*/  LDL R44, [R1+0x190] ;  /* 0x00019000012c7983 */ /* 0x0007680000100800 */
[----:B------:R3:W-:Y:S01]  /*1db0*/  STL [R1+0x18c], R3 ;  /* 0x00018c0301007387 */ /* 0x0007e20000100800 */
[----:B----4-:R-:W-:-:S13]  /*1dc0*/  ISETP.NE.AND P0, PT, R45, RZ, PT ;  /* 0x000000ff2d00720c */ /* 0x010fda0003f05270 */
[----:B------:R-:W-:Y:S05]  /*1dd0*/  @P0 BRA `(.L_x_996) ;  /* 0x0000014000000947 */ /* 0x000fea0003800000 */
[----:B---3--:R-:W3:Y:S01]  /*1de0*/  LDL R3, [R1+0x194] ;  /* 0x0001940001037983 */ /* 0x008ee20000100800 */
[----:B------:R-:W-:-:S03]  /*1df0*/  ISETP.NE.U32.AND P0, PT, RZ, c[0x0][0x218], PT ;  /* 0x00008600ff007a0c */ /* 0x000fc60003f05070 */
[----:B------:R-:W4:Y:S01]  /*1e00*/  S2R R4, SR_CTAID.X ;  /* 0x0000000000047919 */ /* 0x000f220000002500 */
[----:B------:R-:W-:-:S13]  /*1e10*/  ISETP.NE.AND.EX P0, PT, RZ, c[0x0][0x21c], PT, P0 ;  /* 0x00008700ff007a0c */ /* 0x000fda0003f05300 */
[----:B------:R-:W-:Y:S02]  /*1e20*/  @P0 MOV R5, 0x4 ;  /* 0x0000000400050802 */ /* 0x000fe40000000f00 */
[----:B---3--:R-:W-:-:S05]  /*1e30*/  @P0 IADD3 R3, -R3, UR39, RZ ;  /* 0x0000002703030c10 */ /* 0x008fca000fffe1ff */
[----:B----4-:R-:W-:-:S04]  /*1e40*/  @P0 IMAD R4, R4, c[0x0][0x220], R3 ;  /* 0x0000880004040a24 */ /* 0x010fc800078e0203 */
[----:B------:R-:W-:-:S04]  /*1e50*/  @P0 IMAD R4, R4, c[0x0][0x220], R3 ;  /* 0x0000880004040a24 */ /* 0x000fc800078e0203 */
[----:B------:R-:W-:-:S06]  /*1e60*/  @P0 IMAD.WIDE R4, R4, R5, c[0x0][0x218] ;  /* 0x0000860004040625 */ /* 0x000fcc00078e0205 */
[----:B------:R-:W3:Y:S01]  /*1e70*/  @P0 LDG.E R4, [R4.64] ;  /* 0x0000002404040981 */ /* 0x000ee2000c1e1900 */
[----:B------:R-:W-:Y:S01]  /*1e80*/  MOV R3, UR40 ;  /* 0x0000002800037c02 */ /* 0x000fe20008000f00 */
[----:B-1----:R-:W-:Y:S02]  /*1e90*/  IMAD.U32 R6, RZ, RZ, UR40 ;  /* 0x00000028ff067e24 */ /* 0x002fe4000f8e00ff */
[----:B------:R-:W-:Y:S01]  /*1ea0*/  FMUL.FTZ R7, R0, c[0x0][0x1f0] ;  /* 0x00007c0000077a20 */ /* 0x000fe20000410000 */
[----:B------:R-:W-:-:S04]  /*1eb0*/  IADD3 R3, R3, -c[0x0][0x1d4], RZ ;  /* 0x8000750003037a10 */ /* 0x000fc80007ffe0ff */
[----:B-----5:R-:W-:-:S04]  /*1ec0*/  IMNMX R44, RZ, R3, !PT ;  /* 0x00000003ff2c7217 */ /* 0x020fc80007800200 */
[----:B------:R-:W-:Y:S01]  /*1ed0*/  IADD3 R0, -R44, -0x1, R6 ;  /* 0xffffffff2c007810 */ /* 0x000fe20007ffe106 */
[----:B------:R1:W-:Y:S01]  /*1ee0*/  STL [R1+0x190], R44 ;  /* 0x0001902c01007387 */ /* 0x0003e20000100800 */
[----:B---3--:R-:W-:-:S05]  /*1ef0*/  @P0 FADD.FTZ R7, R7, R4 ;  /* 0x0000000407070221 */ /* 0x008fca0000010000 */
[----:B------:R1:W-:Y:S04]  /*1f00*/  STL [R1+0x18c], R7 ;  /* 0x00018c0701007387 */ /* 0x0003e80000100800 */
[----:B------:R1:W-:Y:S02]  /*1f10*/  STS [R0.X4+0x440], R7 ;  /* 0x0004400700007388 */ /* 0x0003e40000004800 */
.L_x_996:
[----:B---3--:R-:W-:Y:S02]  /*1f20*/  WARPSYNC 0xffffffff ;  /* 0xffffffff00007948 */ /* 0x008fe40003800000 */
[----:B------:R-:W-:Y:S01]  /*1f30*/  BAR.SYNC.DEFER_BLOCKING 0x0 ;  /* 0x0000000000007b1d */ /* 0x000fe20000010000 */
[----:B-1----:R-:W-:-:S04]  /*1f40*/  MOV R0, UR39 ;  /* 0x0000002700007c02 */ /* 0x002fc80008000f00 */
[----:B-----5:R-:W-:Y:S01]  /*1f50*/  IADD3 R0, R0, 0x1f, -R44 ;  /* 0x0000001f00007810 */ /* 0x020fe20007ffe82c */
[----:B------:R-:W-:Y:S02]  /*1f60*/  ULDC UR61, c[0x0][0x1ec] ;  /* 0x00007b00003d7ab9 */ /* 0x000fe40000000800 */
[----:B------:R-:W-:Y:S01]  /*1f70*/  UISETP.NE.AND UP0, UPT, URZ, UR61, UPT ;  /* 0x0000003d3f00728c */ /* 0x000fe2000bf05270 */
[----:B------:R-:W-:-:S04]  /*1f80*/  SHF.R.S32.HI R3, RZ, 0x1f, R0 ;  /* 0x0000001fff037819 */ /* 0x000fc80000011400 */
[----:B------:R-:W-:Y:S02]  /*1f90*/  LEA.HI R3, R3, R0, RZ, 0x5 ;  /* 0x0000000003037211 */ /* 0x000fe400078f28ff */
[----:B------:R-:W-:Y:S02]  /*1fa0*/  PLOP3.LUT P1, PT, PT, PT, UP0, 0x80, 0x0 ;  /* 0x000000000000781c */ /* 0x000fe40003f2f008 */
[----:B------:R-:W-:Y:S01]  /*1fb0*/  LOP3.LUT R3, R3, 0xffffffe0, RZ, 0xc0, !PT ;  /* 0xffffffe003037812 */ /* 0x000fe200078ec0ff */
[----:B0-----:R-:W0:Y:S04]  /*1fc0*/  LDS.128 R20, [0x1e0] ;  /* 0x0001e000ff147984 */ /* 0x001e280000000c00 */
[----:B------:R-:W-:Y:S04]  /*1fd0*/  LDS.128 R16, [0x1d0] ;  /* 0x0001d000ff107984 */ /* 0x000fe80000000c00 */
[----:B------:R-:W-:Y:S04]  /*1fe0*/  LDS.128 R12, [0x1c0] ;  /* 0x0001c000ff0c7984 */ /* 0x000fe80000000c00 */
[----:B------:R-:W1:Y:S04]  /*1ff0*/  LDS.128 R48, [0x160] ;  /* 0x00016000ff307984 */ /* 0x000e680000000c00 */
[----:B------:R-:W-:Y:S04]  /*2000*/  LDS.128 R4, [0x1a0] ;  /* 0x0001a000ff047984 */ /* 0x000fe80000000c00 */
[----:B------:R-:W-:Y:S04]  /*2010*/  LDS.128 R32, [0x170] ;  /* 0x00017000ff207984 */ /* 0x000fe80000000c00 */
[----:B------:R-:W-:Y:S04]  /*2020*/  LDS.128 R8, [0x1b0] ;  /* 0x0001b000ff087984 */ /* 0x000fe80000000c00 */
[----:B------:R-:W-:Y:S04]  /*2030*/  LDS.128 R36, [0x180] ;  /* 0x00018000ff247984 */ /* 0x000fe80000000c00 */
[----:B------:R-:W-:Y:S04]  /*2040*/  LDS.128 R40, [0x190] ;  /* 0x00019000ff287984 */ /* 0x000fe80000000c00 */
[----:B--2---:R-:W-:Y:S01]  /*2050*/  LDS.128 R24, [0x1f0] ;  /* 0x0001f000ff187984 */ /* 0x004fe20000000c00 */
[----:B0-----:R0:W2:Y:S03]  /*2060*/  R2UR UR32, R23 ;  /* 0x00000000172073c2 */ /* 0x0010a600000e0000 */
[----:B------:R-:W-:Y:S05]  /*2070*/  LDS.128 R28, [0x200] ;  /* 0x00020000ff1c7984 */ /* 0x000fea0000000c00 */
[----:B------:R0:W3:Y:S01]  /*2080*/  R2UR UR33, R22 ;  /* 0x00000000162173c2 */ /* 0x0000e200000e0000 */
[----:B-1----:R-:W-:Y:S01]  /*2090*/  STL.64 [R1+0x180], R48 ;  /* 0x0001803001007387 */ /* 0x002fe20000100a00 */
[----:B------:R-:W-:-:S06]  /*20a0*/  MOV R0, R51 ;  /* 0x0000003300007202 */ /* 0x000fcc0000000f00 */
[----:B------:R0:W1:Y:S01]  /*20b0*/  R2UR UR34, R21 ;  /* 0x00000000152273c2 */ /* 0x00006200000e0000 */
[----:B------:R-:W-:Y:S07]  /*20c0*/  STL [R1+0x188], R50 ;  /* 0x0001883201007387 */ /* 0x000fee0000100800 */
[----:B------:R0:W4:Y:S02]  /*20d0*/  R2UR UR35, R20 ;  /* 0x00000000142373c2 */ /* 0x00012400000e0000 */
[----:B0-----:R-:W0:Y:S06]  /*20e0*/  LDS.128 R20, [0x40] ;  /* 0x00004000ff147984 */ /* 0x001e2c0000000c00 */
[----:B------:R1:W0:Y:S08]  /*20f0*/  R2UR UR28, R19 ;  /* 0x00000000131c73c2 */ /* 0x00023000000e0000 */
[----:B------:R1:W0:Y:S08]  /*2100*/  R2UR UR29, R18 ;  /* 0x00000000121d73c2 */ /* 0x00023000000e0000 */
[----:B------:R1:W2:Y:S08]  /*2110*/  R2UR UR30, R17 ;  /* 0x00000000111e73c2 */ /* 0x0002b000000e0000 */
[----:B------:R1:W2:Y:S02]  /*2120*/  R2UR UR31, R16 ;  /* 0x00000000101f73c2 */ /* 0x0002a400000e0000 */
[----:B-1----:R-:W1:Y:S06]  /*2130*/  LDS.128 R16, [0x50] ;  /* 0x00005000ff107984 */ /* 0x002e6c0000000c00 */
[----:B------:R2:W1:Y:S01]  /*2140*/  R2UR UR24, R15 ;  /* 0x000000000f1873c2 */ /* 0x00046200000e0000 */
[----:B0-----:R-:W-:Y:S07]  /*2150*/  STL.64 [R1+0x170], R20 ;  /* 0x0001701401007387 */ /* 0x001fee0000100a00 */
[----:B------:R2:W0:Y:S01]  /*2160*/  R2UR UR25, R14 ;  /* 0x000000000e1973c2 */ /* 0x00042200000e0000 */
[----:B------:R-:W-:Y:S04]  /*2170*/  STL.64 [R1+0x178], R22 ;  /* 0x0001781601007387 */ /* 0x000fe80000100a00 */
[----:B------:R-:W-:Y:S03]  /*2180*/  LDS.128 R20, [0x70] ;  /* 0x00007000ff147984 */ /* 0x000fe60000000c00 */
[----:B------:R2:W0:Y:S08]  /*2190*/  R2UR UR26, R13 ;  /* 0x000000000d1a73c2 */ /* 0x00043000000e0000 */
[----:B------:R2:W0:Y:S02]  /*21a0*/  R2UR UR27, R12 ;  /* 0x000000000c1b73c2 */ /* 0x00042400000e0000 */
[----:B--2---:R-:W2:Y:S06]  /*21b0*/  LDS.128 R12, [0x60] ;  /* 0x00006000ff0c7984 */ /* 0x004eac0000000c00 */
[----:B------:R0:W0:Y:S01]  /*21c0*/  R2UR UR16, R7 ;  /* 0x00000000071073c2 */ /* 0x00002200000e0000 */
[----:B-1----:R-:W-:Y:S07]  /*21d0*/  STL.64 [R1+0x160], R16 ;  /* 0x0001601001007387 */ /* 0x002fee0000100a00 */
[----:B------:R0:W1:Y:S01]  /*21e0*/  R2UR UR17, R6 ;  /* 0x00000000061173c2 */ /* 0x00006200000e0000 */
[----:B------:R-:W-:Y:S04]  /*21f0*/  STL.64 [R1+0x168], R18 ;  /* 0x0001681201007387 */ /* 0x000fe80000100a00 */
[----:B------:R-:W1:Y:S03]  /*2200*/  LDS.128 R16, [0x80] ;  /* 0x00008000ff107984 */ /* 0x000e660000000c00 */
[----:B------:R0:W1:Y:S08]  /*2210*/  R2UR UR18, R5 ;  /* 0x00000000051273c2 */ /* 0x00007000000e0000 */
[----:B------:R0:W1:Y:S02]  /*2220*/  R2UR UR19, R4 ;  /* 0x00000000041373c2 */ /* 0x00006400000e0000 */
[----:B0-----:R-:W-:Y:S06]  /*2230*/  LDS.128 R4, [0x220] ;  /* 0x00022000ff047984 */ /* 0x001fec0000000c00 */
[----:B------:R0:W0:Y:S01]  /*2240*/  R2UR UR4, R35 ;  /* 0x00000000230473c2 */ /* 0x00002200000e0000 */
[----:B--2---:R-:W-:Y:S07]  /*2250*/  STL.64 [R1+0x150], R12 ;  /* 0x0001500c01007387 */ /* 0x004fee0000100a00 */
[----:B------:R0:W2:Y:S01]  /*2260*/  R2UR UR5, R34 ;  /* 0x00000000220573c2 */ /* 0x0000a200000e0000 */
[----:B------:R-:W-:Y:S04]  /*2270*/  STL.64 [R1+0x158], R14 ;  /* 0x0001580e01007387 */ /* 0x000fe80000100a00 */
[----:B------:R-:W2:Y:S03]  /*2280*/  LDS.128 R12, [0x90] ;  /* 0x00009000ff0c7984 */ /* 0x000ea60000000c00 */
[----:B------:R0:W0:Y:S01]  /*2290*/  R2UR UR6, R33 ;  /* 0x00000000210673c2 */ /* 0x00002200000e0000 */
[----:B------:R-:W-:Y:S04]  /*22a0*/  STL.64 [R1+0x140], R20 ;  /* 0x0001401401007387 */ /* 0x000fe80000100a00 */
[----:B------:R-:W-:Y:S03]  /*22b0*/  STL.64 [R1+0x148], R22 ;  /* 0x0001481601007387 */ /* 0x000fe60000100a00 */
[----:B------:R0:W2:Y:S01]  /*22c0*/  R2UR UR7, R32 ;  /* 0x00000000200773c2 */ /* 0x0000a200000e0000 */
[----:B------:R-:W3:Y:S04]  /*22d0*/  LDS.128 R20, [0xa0] ;  /* 0x0000a000ff147984 */ /* 0x000ee80000000c00 */
[----:B-1----:R-:W-:Y:S03]  /*22e0*/  STL.64 [R1+0x130], R16 ;  /* 0x0001301001007387 */ /* 0x002fe60000100a00 */
[----:B------:R1:W1:Y:S01]  /*22f0*/  R2UR UR20, R11 ;  /* 0x000000000b1473c2 */ /* 0x00026200000e0000 */
[----:B------:R-:W-:Y:S04]  /*2300*/  STL.64 [R1+0x138], R18 ;  /* 0x0001381201007387 */ /* 0x000fe80000100a00 */
[----:B------:R-:W1:Y:S03]  /*2310*/  LDS.128 R16, [0xb0] ;  /* 0x0000b000ff107984 */ /* 0x000e660000000c00 */
[----:B------:R1:W1:Y:S01]  /*2320*/  R2UR UR21, R10 ;  /* 0x000000000a1573c2 */ /* 0x00026200000e0000 */
[----:B0-----:R-:W-:Y:S07]  /*2330*/  LDS.128 R32, [0x210] ;  /* 0x00021000ff207984 */ /* 0x001fee0000000c00 */
[----:B------:R0:W0:Y:S01]  /*2340*/  R2UR UR22, R9 ;  /* 0x00000000091673c2 */ /* 0x00002200000e0000 */
[----:B--2---:R-:W-:Y:S07]  /*2350*/  STL.64 [R1+0x120], R12 ;  /* 0x0001200c01007387 */ /* 0x004fee0000100a00 */
[----:B------:R0:W2:Y:S01]  /*2360*/  R2UR UR23, R8 ;  /* 0x00000000081773c2 */ /* 0x0000a200000e0000 */
[----:B------:R-:W-:Y:S04]  /*2370*/  STL.64 [R1+0x128], R14 ;  /* 0x0001280e01007387 */ /* 0x000fe80000100a00 */
[----:B------:R-:W2:Y:S03]  /*2380*/  LDS.128 R12, [0xc0] ;  /* 0x0000c000ff0c7984 */ /* 0x000ea60000000c00 */
[----:B------:R0:W2:Y:S01]  /*2390*/  R2UR UR61, R0 ;  /* 0x00000000003d73c2 */ /* 0x0000a200000e0000 */
[----:B---3--:R-:W-:Y:S04]  /*23a0*/  STL.64 [R1+0x110], R20 ;  /* 0x0001101401007387 */ /* 0x008fe80000100a00 */
[----:B------:R-:W-:Y:S01]  /*23b0*/  STL.64 [R1+0x118], R22 ;  /* 0x0001181601007387 */ /* 0x000fe20000100a00 */
[----:B0-----:R-:W-:-:S02]  /*23c0*/  IADD3 R0, R3, R44, RZ ;  /* 0x0000002c03007210 */ /* 0x001fc40007ffe0ff */
[----:B------:R0:W3:Y:S01]  /*23d0*/  R2UR UR54, R6 ;  /* 0x00000000063673c2 */ /* 0x0000e200000e0000 */
[----:B------:R-:W3:Y:S04]  /*23e0*/  LDS.128 R20, [0xd0] ;  /* 0x0000d000ff147984 */ /* 0x000ee80000000c00 */
[----:B-1----:R-:W-:Y:S01]  /*23f0*/  STL.64 [R1+0x100], R16 ;  /* 0x0001001001007387 */ /* 0x002fe20000100a00 */
[----:B0-----:R-:W-:-:S03]  /*2400*/  IMAD.IADD R6, R45, 0x1, R44 ;  /* 0x000000012d067824 */ /* 0x001fc600078e022c */
[----:B------:R-:W-:Y:S01]  /*2410*/  STL.64 [R1+0x108], R18 ;  /* 0x0001081201007387 */ /* 0x000fe20000100a00 */
[----:B------:R0:W1:Y:S03]  /*2420*/  R2UR UR8, R39 ;  /* 0x00000000270873c2 */ /* 0x00006600000e0000 */
[----:B------:R-:W0:Y:S01]  /*2430*/  LDS.128 R16, [0xe0] ;  /* 0x0000e000ff107984 */ /* 0x000e220000000c00 */
[----:B------:R-:W-:-:S03]  /*2440*/  ISETP.GE.AND P0, PT, R6, R0, PT ;  /* 0x000000000600720c */ /* 0x000fc60003f06270 */
[----:B------:R-:W-:Y:S01]  /*2450*/  LDS.128 R8, [0x230] ;  /* 0x00023000ff087984 */ /* 0x000fe20000000c00 */
[----:B------:R0:W0:Y:S08]  /*2460*/  R2UR UR9, R38 ;  /* 0x00000000260973c2 */ /* 0x00003000000e0000 */
[----:B------:R0:W0:Y:S01]  /*2470*/  R2UR UR10, R37 ;  /* 0x00000000250a73c2 */ /* 0x00002200000e0000 */
[----:B--2---:R-:W-:Y:S04]  /*2480*/  STL.64 [R1+0xf0], R12 ;  /* 0x0000f00c01007387 */ /* 0x004fe80000100a00 */
[----:B------:R-:W-:Y:S03]  /*2490*/  STL.64 [R1+0xf8], R14 ;  /* 0x0000f80e01007387 */ /* 0x000fe60000100a00 */
[----:B------:R2:W1:Y:S01]  /*24a0*/  R2UR UR11, R36 ;  /* 0x00000000240b73c2 */ /* 0x00046200000e0000 */
[----:B------:R-:W1:Y:S04]  /*24b0*/  LDS.128 R12, [0xf0] ;  /* 0x0000f000ff0c7984 */ /* 0x000e680000000c00 */
[----:B---3--:R-:W-:Y:S03]  /*24c0*/  STL.64 [R1+0xe0], R20 ;  /* 0x0000e01401007387 */ /* 0x008fe60000100a00 */
[----:B------:R2:W3:Y:S01]  /*24d0*/  R2UR UR12, R43 ;  /* 0x000000002b0c73c2 */ /* 0x0004e200000e0000 */
[----:B------:R-:W-:Y:S04]  /*24e0*/  STL.64 [R1+0xe8], R22 ;  /* 0x0000e81601007387 */ /* 0x000fe80000100a00 */
[----:B------:R-:W2:Y:S03]  /*24f0*/  LDS.128 R20, [0x100] ;  /* 0x00010000ff147984 */ /* 0x000ea60000000c00 */
[----:B------:R1:W1:Y:S01]  /*2500*/  R2UR UR13, R42 ;  /* 0x000000002a0d73c2 */ /* 0x00026200000e0000 */
[----:B0-----:R-:W-:Y:S04]  /*2510*/  STL.64 [R1+0xd0], R16 ;  /* 0x0000d01001007387 */ /* 0x001fe80000100a00 */
[----:B------:R-:W-:Y:S03]  /*2520*/  STL.64 [R1+0xd8], R18 ;  /* 0x0000d81201007387 */ /* 0x000fe60000100a00 */
[----:B------:R0:W0:Y:S01]  /*2530*/  R2UR UR14, R41 ;  /* 0x00000000290e73c2 */ /* 0x00002200000e0000 */
[----:B------:R-:W0:Y:S07]  /*2540*/  LDS.128 R16, [0x110] ;  /* 0x00011000ff107984 */ /* 0x000e2e0000000c00 */
[----:B------:R0:W0:Y:S08]  /*2550*/  R2UR UR15, R40 ;  /* 0x00000000280f73c2 */ /* 0x00003000000e0000 */
[----:B------:R0:W0:Y:S01]  /*2560*/  R2UR UR41, R27 ;  /* 0x000000001b2973c2 */ /* 0x00002200000e0000 */
[----:B-1----:R-:W-:Y:S04]  /*2570*/  STL.64 [R1+0xc0], R12 ;  /* 0x0000c00c01007387 */ /* 0x002fe80000100a00 */
[----:B------:R-:W-:Y:S03]  /*2580*/  STL.64 [R1+0xc8], R14 ;  /* 0x0000c80e01007387 */ /* 0x000fe60000100a00 */
[----:B------:R1:W1:Y:S01]  /*2590*/  R2UR UR42, R26 ;  /* 0x000000001a2a73c2 */ /* 0x00026200000e0000 */
[----:B------:R-:W1:Y:S04]  /*25a0*/  LDS.128 R12, [0x120] ;  /* 0x00012000ff0c7984 */ /* 0x000e680000000c00 */
[----:B--2---:R-:W-:Y:S03]  /*25b0*/  STL.64 [R1+0xb0], R20 ;  /* 0x0000b01401007387 */ /* 0x004fe60000100a00 */
[----:B------:R2:W1:Y:S01]  /*25c0*/  R2UR UR43, R25 ;  /* 0x00000000192b73c2 */ /* 0x00046200000e0000 */
        /* <DEDUP_REMOVED lines=13> */
[----:B--2---:R2:W-:Y:S03]  /*26a0*/  STL.64 [R1+0x80], R20 ;  /* 0x0000801401007387 */ /* 0x0045e60000100a00 */
[----:B------:R2:W1:Y:S01]  /*26b0*/  R2UR UR49, R35 ;  /* 0x00000000233173c2 */ /* 0x00046200000e0000 */
[----:B------:R2:W-:Y:S07]  /*26c0*/  STL.64 [R1+0x88], R22 ;  /* 0x0000881601007387 */ /* 0x0005ee0000100a00 */
[----:B------:R2:W1:Y:S01]  /*26d0*/  R2UR UR50, R34 ;  /* 0x00000000223273c2 */ /* 0x00046200000e0000 */
[----:B0-----:R2:W-:Y:S04]  /*26e0*/  STL.64 [R1+0x70], R16 ;  /* 0x0000701001007387 */ /* 0x0015e80000100a00 */
[----:B------:R2:W-:Y:S03]  /*26f0*/  STL.64 [R1+0x78], R18 ;  /* 0x0000781201007387 */ /* 0x0005e60000100a00 */
[----:B------:R2:W0:Y:S08]  /*2700*/  R2UR UR51, R33 ;  /* 0x00000000213373c2 */ /* 0x00043000000e0000 */
[----:B------:R2:W0:Y:S08]  /*2710*/  R2UR UR52, R32 ;  /* 0x00000000203473c2 */ /* 0x00043000000e0000 */
[----:B------:R2:W0:Y:S01]  /*2720*/  R2UR UR53, R7 ;  /* 0x00000000073573c2 */ /* 0x00042200000e0000 */
[----:B-1----:R2:W-:Y:S04]  /*2730*/  STL.64 [R1+0x60], R12 ;  /* 0x0000600c01007387 */ /* 0x0025e80000100a00 */
[----:B------:R2:W-:Y:S03]  /*2740*/  STL.64 [R1+0x68], R14 ;  /* 0x0000680e01007387 */ /* 0x0005e60000100a00 */
[----:B------:R2:W1:Y:S01]  /*2750*/  R2UR UR55, R5 ;  /* 0x00000000053773c2 */ /* 0x00046200000e0000 */
[----:B------:R2:W-:Y:S07]  /*2760*/  STL [R1+0x198], R0 ;  /* 0x0001980001007387 */ /* 0x0005ee0000100800 */
[----:B------:R2:W0:Y:S08]  /*2770*/  R2UR UR56, R4 ;  /* 0x00000000043873c2 */ /* 0x00043000000e0000 */
[----:B------:R2:W0:Y:S08]  /*2780*/  R2UR UR57, R11 ;  /* 0x000000000b3973c2 */ /* 0x00043000000e0000 */
[----:B------:R2:W0:Y:S08]  /*2790*/  R2UR UR58, R10 ;  /* 0x000000000a3a73c2 */ /* 0x00043000000e0000 */
[----:B------:R2:W0:Y:S08]  /*27a0*/  R2UR UR59, R9 ;  /* 0x00000000093b73c2 */ /* 0x00043000000e0000 */
[----:B------:R2:W0:Y:S01]  /*27b0*/  R2UR UR60, R8 ;  /* 0x00000000083c73c2 */ /* 0x00042200000e0000 */
[----:B------:R-:W-:Y:S05]  /*27c0*/  @P1 BRA `(.L_x_997) ;  /* 0x000002c000001947 */ /* 0x000fea0003800000 */
[----:B-1234-:R-:W1:Y:S04]  /*27d0*/  LDS.128 R16, [0x240] ;  /* 0x00024000ff107984 */ /* 0x01ee680000000c00 */
[----:B------:R-:W2:Y:S04]  /*27e0*/  LDS.128 R12, [0x250] ;  /* 0x00025000ff0c7984 */ /* 0x000ea80000000c00 */
[----:B------:R-:W3:Y:S04]  /*27f0*/  LDS.128 R8, [0x260] ;  /* 0x00026000ff087984 */ /* 0x000ee80000000c00 */
[----:B------:R-:W-:Y:S04]  /*2800*/  LDS.128 R248, [0x2a0] ;  /* 0x0002a000fff87984 */ /* 0x000fe80000000c00 */
[----:B------:R-:W-:Y:S04]  /*2810*/  LDS.128 R244, [0x2b0] ;  /* 0x0002b000fff47984 */ /* 0x000fe80000000c00 */
[----:B------:R-:W-:Y:S04]  /*2820*/  LDS.128 R240, [0x2c0] ;  /* 0x0002c000fff07984 */ /* 0x000fe80000000c00 */
[----:B------:R-:W-:Y:S04]  /*2830*/  LDS.128 R236, [0x2d0] ;  /* 0x0002d000ffec7984 */ /* 0x000fe80000000c00 */
[----:B------:R-:W-:Y:S04]  /*2840*/  LDS.128 R20, [0x300] ;  /* 0x00030000ff147984 */ /* 0x000fe80000000c00 */
[----:B------:R-:W-:Y:S04]  /*2850*/  LDS.128 R24, [0x310] ;  /* 0x00031000ff187984 */ /* 0x000fe80000000c00 */
[----:B------:R-:W-:Y:S04]  /*2860*/  LDS.128 R28, [0x320] ;  /* 0x00032000ff1c7984 */ /* 0x000fe80000000c00 */
[----:B-1----:R-:W-:Y:S04]  /*2870*/  STL.64 [R1+0x50], R16 ;  /* 0x0000501001007387 */ /* 0x002fe80000100a00 */
[----:B------:R-:W-:Y:S04]  /*2880*/  STL.64 [R1+0x58], R18 ;  /* 0x0000581201007387 */ /* 0x000fe80000100a00 */
[----:B------:R-:W1:Y:S04]  /*2890*/  LDS.128 R16, [0x270] ;  /* 0x00027000ff107984 */ /* 0x000e680000000c00 */
[----:B--2---:R-:W-:Y:S04]  /*28a0*/  STL.64 [R1+0x40], R12 ;  /* 0x0000400c01007387 */ /* 0x004fe80000100a00 */
[----:B------:R-:W-:Y:S04]  /*28b0*/  STL.64 [R1+0x48], R14 ;  /* 0x0000480e01007387 */ /* 0x000fe80000100a00 */
[----:B------:R-:W2:Y:S04]  /*28c0*/  LDS.128 R12, [0x280] ;  /* 0x00028000ff0c7984 */ /* 0x000ea80000000c00 */
[----:B---3--:R-:W-:Y:S04]  /*28d0*/  STL.64 [R1+0x30], R8 ;  /* 0x0000300801007387 */ /* 0x008fe80000100a00 */
[----:B------:R-:W-:Y:S04]  /*28e0*/  STL.64 [R1+0x38], R10 ;  /* 0x0000380a01007387 */ /* 0x000fe80000100a00 */
[----:B------:R-:W3:Y:S04]  /*28f0*/  LDS.128 R8, [0x290] ;  /* 0x00029000ff087984 */ /* 0x000ee80000000c00 */
[----:B------:R-:W4:Y:S04]  /*2900*/  LDS.128 R32, [0x330] ;  /* 0x00033000ff207984 */ /* 0x000f280000000c00 */
[----:B------:R-:W0:Y:S04]  /*2910*/  LDS.128 R36, [0x340] ;  /* 0x00034000ff247984 */ /* 0x000e280000000c00 */
[----:B------:R-:W0:Y:S04]  /*2920*/  LDS.128 R40, [0x350] ;  /* 0x00035000ff287984 */ /* 0x000e280000000c00 */
[----:B-1----:R1:W-:Y:S04]  /*2930*/  STL.64 [R1+0x20], R16 ;  /* 0x0000201001007387 */ /* 0x0023e80000100a00 */
[----:B------:R1:W-:Y:S04]  /*2940*/  STL.64 [R1+0x28], R18 ;  /* 0x0000281201007387 */ /* 0x0003e80000100a00 */
[----:B------:R-:W0:Y:S04]  /*2950*/  LDS.128 R16, [0x2f0] ;  /* 0x0002f000ff107984 */ /* 0x000e280000000c00 */
[----:B--2---:R1:W-:Y:S04]  /*2960*/  STL.64 [R1+0x10], R12 ;  /* 0x0000100c01007387 */ /* 0x0043e80000100a00 */
[----:B------:R1:W-:Y:S04]  /*2970*/  STL.64 [R1+0x18], R14 ;  /* 0x0000180e01007387 */ /* 0x0003e80000100a00 */
[----:B------:R-:W2:Y:S04]  /*2980*/  LDS.128 R12, [0x2e0] ;  /* 0x0002e000ff0c7984 */ /* 0x000ea80000000c00 */
        /* <DEDUP_REMOVED lines=14> */
[----:B---3--:R1:W-:Y:S04]  /*2a70*/  STL.64 [R1], R8 ;  /* 0x0000000801007387 */ /* 0x0083e80000100a00 */
[----:B------:R1:W-:Y:S02]  /*2a80*/  STL.64 [R1+0x8], R10 ;  /* 0x0000080a01007387 */ /* 0x0003e40000100a00 */
.L_x_997:
[----:B-1234-:R-:W-:Y:S01]  /*2a90*/  BSSY B0, `(.L_x_998) ;  /* 0x00006cf000007945 */ /* 0x01efe20003800000 */
[----:B------:R-:W-:Y:S01]  /*2aa0*/  IMAD R0, R101, 0x70, RZ ;  /* 0x0000007065007824 */ /* 0x000fe200078e02ff */
[----:B------:R-:W-:Y:S05]  /*2ab0*/  @P0 BRA `(.L_x_999) ;  /* 0x00006cc000000947 */ /* 0x000fea0003800000 */
[----:B------:R-:W-:Y:S01]  /*2ac0*/  IABS R3, c[0x0][0x1d4] ;  /* 0x0000750000037a13 */ /* 0x000fe20000000000 */
[----:B------:R-:W-:-:S03]  /*2ad0*/  HFMA2.MMA R4, -RZ, RZ, 0, 0 ;  /* 0x00000000ff047435 */ /* 0x000fc600000001ff */
[----:B------:R-:W-:Y:S01]  /*2ae0*/  MOV R7, R3 ;  /* 0x0000000300077202 */ /* 0x000fe20000000f00 */
[----:B------:R-:W-:-:S03]  /*2af0*/  IMAD R3, R100, c[0x0][0x1d4], RZ ;  /* 0x0000750064037a24 */ /* 0x000fc600078e02ff */
[----:B------:R-:W1:Y:S08]  /*2b00*/  I2F.RP R9, R7 ;  /* 0x0000000700097306 */ /* 0x000e700000209400 */
[----:B-1----:R-:W1:Y:S02]  /*2b10*/  MUFU.RCP R9, R9 ;  /* 0x0000000900097308 */ /* 0x002e640000001000 */
[----:B-1----:R-:W-:-:S06]  /*2b20*/  IADD3 R5, R9, 0xffffffe, RZ ;  /* 0x0ffffffe09057810 */ /* 0x002fcc0007ffe0ff */
[----:B------:R-:W1:Y:S02]  /*2b30*/  F2I.FTZ.U32.TRUNC.NTZ R5, R5 ;  /* 0x0000000500057305 */ /* 0x000e64000021f000 */
[----:B-1----:R-:W-:-:S04]  /*2b40*/  IMAD.MOV R11, RZ, RZ, -R5 ;  /* 0x000000ffff0b7224 */ /* 0x002fc800078e0a05 */
[----:B------:R-:W-:-:S04]  /*2b50*/  IMAD R11, R11, R7, RZ ;  /* 0x000000070b0b7224 */ /* 0x000fc800078e02ff */
[----:B------:R-:W-:Y:S01]  /*2b60*/  IMAD.HI.U32 R7, R5, R11, R4 ;  /* 0x0000000b05077227 */ /* 0x000fe200078e0004 */
[----:B------:R-:W-:Y:S02]  /*2b70*/  MOV R4, R6 ;  /* 0x0000000600047202 */ /* 0x000fe40000000f00 */
[----:B------:R-:W-:Y:S02]  /*2b80*/  SHF.R.S32.HI R5, RZ, 0x1f, R3 ;  /* 0x0000001fff057819 */ /* 0x000fe40000011403 */
[----:B------:R1:W-:Y:S04]  /*2b90*/  STL [R1+0x19c], R7 ;  /* 0x00019c0701007387 */ /* 0x0003e80000100800 */
.L_x_1066:
[----:B------:R-:W2:Y:S04]  /*2ba0*/  LDL R10, [R1+0x19c] ;  /* 0x00019c00010a7983 */ /* 0x000ea80000100800 */
[----:B------:R-:W3:Y:S01]  /*2bb0*/  S2R R5, SR_CTAID.Y ;  /* 0x0000000000057919 */ /* 0x000ee20000002600 */
[----:B------:R-:W-:-:S04]  /*2bc0*/  ISETP.NE.U32.AND P0, PT, RZ, c[0x0][0x200], PT ;  /* 0x00008000ff007a0c */ /* 0x000fc80003f05070 */
[----:B------:R-:W-:Y:S01]  /*2bd0*/  ISETP.NE.AND.EX P0, PT, RZ, c[0x0][0x204], PT, P0 ;  /* 0x00008100ff007a0c */ /* 0x000fe20003f05300 */
[----:B---3--:R-:W-:-:S12]  /*2be0*/  IMAD R8, R5, c[0x0][0x1d4], RZ ;  /* 0x0000750005087a24 */ /* 0x008fd800078e02ff */
[----:B------:R-:W-:Y:S02]  /*2bf0*/  @P0 SHF.R.S32.HI R5, RZ, 0x1f, R4 ;  /* 0x0000001fff050819 */ /* 0x000fe40000011404 */
[--C-:B-1----:R-:W-:Y:S02]  /*2c00*/  @P0 SHF.R.S32.HI R7, RZ, 0x1f, R8.reuse ;  /* 0x0000001fff070819 */ /* 0x102fe40000011408 */
[----:B------:R-:W-:-:S04]  /*2c10*/  @P0 IADD3 R6, P2, P3, R4, c[0x0][0x200], R8 ;  /* 0x0000800004060a10 */ /* 0x000fc80007b5e008 */
[----:B------:R-:W-:-:S05]  /*2c20*/  @P0 IADD3.X R7, R5, c[0x0][0x204], R7, P2, P3 ;  /* 0x0000810005070a10 */ /* 0x000fca00017e6407 */
[----:B------:R2:W3:Y:S01]  /*2c30*/  @P0 LDG.E.U8 R6, [R6.64] ;  /* 0x0000002406060981 */ /* 0x0004e2000c1e1100 */
[----:B------:R-:W-:Y:S02]  /*2c40*/  IABS R5, R4 ;  /* 0x0000000400057213 */ /* 0x000fe40000000000 */
[----:B------:R-:W-:Y:S02]  /*2c50*/  IABS R9, c[0x0][0x1d4] ;  /* 0x0000750000097a13 */ /* 0x000fe40000000000 */
[----:B------:R-:W-:Y:S01]  /*2c60*/  ISETP.GE.AND P3, PT, R4, RZ, PT ;  /* 0x000000ff0400720c */ /* 0x000fe20003f66270 */
[----:B------:R-:W1:Y:S01]  /*2c70*/  S2R R225, SR_CTAID.X ;  /* 0x0000000000e17919 */ /* 0x000e620000002500 */
[----:B------:R-:W-:Y:S01]  /*2c80*/  BSSY B1, `(.L_x_1000) ;  /* 0x0000043000017945 */ /* 0x000fe20003800000 */
[----:B--2---:R-:W-:-:S04]  /*2c90*/  IMAD.HI.U32 R7, R10, R5, RZ ;  /* 0x000000050a077227 */ /* 0x004fc800078e00ff */
[----:B------:R-:W-:Y:S01]  /*2ca0*/  IMAD.MOV R7, RZ, RZ, -R7 ;  /* 0x000000ffff077224 */ /* 0x000fe200078e0a07 */
[----:B------:R-:W-:-:S03]  /*2cb0*/  IABS R10, c[0x0][0x1d4] ;  /* 0x00007500000a7a13 */ /* 0x000fc60000000000 */
[----:B------:R-:W-:-:S05]  /*2cc0*/  IMAD R5, R9, R7, R5 ;  /* 0x0000000709057224 */ /* 0x000fca00078e0205 */
[----:B------:R-:W-:-:S13]  /*2cd0*/  ISETP.GT.U32.AND P2, PT, R10, R5, PT ;  /* 0x000000050a00720c */ /* 0x000fda0003f44070 */
[----:B------:R-:W-:-:S04]  /*2ce0*/  @!P2 IADD3 R5, R5, -R9, RZ ;  /* 0x800000090505a210 */ /* 0x000fc80007ffe0ff */
[----:B------:R-:W-:-:S13]  /*2cf0*/  ISETP.GT.U32.AND P2, PT, R10, R5, PT ;  /* 0x000000050a00720c */ /* 0x000fda0003f44070 */
[----:B------:R-:W-:Y:S02]  /*2d00*/  @!P2 IADD3 R5, R5, -R9, RZ ;  /* 0x800000090505a210 */ /* 0x000fe40007ffe0ff */
[----:B------:R-:W-:-:S03]  /*2d10*/  ISETP.NE.AND P2, PT, RZ, c[0x0][0x1d4], PT ;  /* 0x00007500ff007a0c */ /* 0x000fc60003f45270 */
[----:B------:R-:W-:Y:S01]  /*2d20*/  @!P3 IMAD.MOV R5, RZ, RZ, -R5 ;  /* 0x000000ffff05b224 */ /* 0x000fe200078e0a05 */
[----:B---3--:R-:W-:-:S09]  /*2d30*/  ISETP.NE.AND P0, PT, R6, RZ, P0 ;  /* 0x000000ff0600720c */ /* 0x008fd20000705270 */
[----:B------:R-:W-:-:S04]  /*2d40*/  @!P2 LOP3.LUT R5, RZ, c[0x0][0x1d4], RZ, 0x33, !PT ;  /* 0x00007500ff05aa12 */ /* 0x000fc800078e33ff */
[----:B------:R-:W-:Y:S02]  /*2d50*/  SHF.R.S32.HI R6, RZ, 0x1f, R5 ;  /* 0x0000001fff067819 */ /* 0x000fe40000011405 */
[----:B------:R-:W-:-:S04]  /*2d60*/  IADD3 R7, P2, R5, R8, RZ ;  /* 0x0000000805077210 */ /* 0x000fc80007f5e0ff */
[----:B------:R-:W-:Y:S02]  /*2d70*/  LEA.HI.X.SX32 R8, R8, R6, 0x1, P2 ;  /* 0x0000000608087211 */ /* 0x000fe400010f0eff */
[----:B------:R-:W-:Y:S02]  /*2d80*/  ISETP.GE.AND P2, PT, R4, UR39, PT ;  /* 0x0000002704007c0c */ /* 0x000fe4000bf46270 */
[----:B------:R-:W-:-:S04]  /*2d90*/  LEA R6, P3, R7, c[0x0][0x1a8], 0x2 ;  /* 0x00006a0007067a11 */ /* 0x000fc800078610ff */
[----:B------:R-:W-:-:S07]  /*2da0*/  LEA.HI.X R7, R7, c[0x0][0x1ac], R8, 0x2, P3 ;  /* 0x00006b0007077a11 */ /* 0x000fce00018f1408 */
[----:B-----5:R-:W-:Y:S05]  /*2db0*/  @P2 BRA `(.L_x_1001) ;  /* 0x000002f000002947 */ /* 0x020fea0003800000 */
[----:B-1----:R-:W-:Y:S01]  /*2dc0*/  MOV R10, c[0x0][0x1d4] ;  /* 0x00007500000a7a02 */ /* 0x002fe20000000f00 */
[----:B------:R-:W-:Y:S01]  /*2dd0*/  IMAD.SHL.U32 R224, R5, 0x4, RZ ;  /* 0x0000000405e07824 */ /* 0x000fe200078e00ff */
[----:B------:R-:W-:Y:S01]  /*2de0*/  MOV R8, UR4 ;  /* 0x0000000400087c02 */ /* 0x000fe20008000f00 */
[----:B------:R-:W-:Y:S02]  /*2df0*/  ULDC UR4, c[0x0][0x1ec] ;  /* 0x00007b0000047ab9 */ /* 0x000fe40000000800 */
[----:B------:R-:W-:Y:S01]  /*2e00*/  IMAD R10, R10, 0x70, RZ ;  /* 0x000000700a0a7824 */ /* 0x000fe200078e02ff */
[----:B------:R-:W-:Y:S01]  /*2e10*/  UISETP.NE.AND UP0, UPT, URZ, UR4, UPT ;  /* 0x000000043f00728c */ /* 0x000fe2000bf05270 */
[----:B------:R1:W2:Y:S03]  /*2e20*/  R2UR UR4, R8 ;  /* 0x00000000080473c2 */ /* 0x0002a600000e0000 */
[----:B------:R-:W-:-:S13]  /*2e30*/  ISETP.GE.AND P3, PT, R224, R10, PT ;  /* 0x0000000ae000720c */ /* 0x000fda0003f66270 */
[----:B-1----:R-:W3:Y:S01]  /*2e40*/  @!P3 LDG.E R8, [R6.64] ;  /* 0x000000240608b981 */ /* 0x002ee2000c1e1900 */
[----:B------:R-:W-:Y:S01]  /*2e50*/  @!P3 IMAD R9, R0, c[0x0][0x1d4], RZ ;  /* 0x000075000009ba24 */ /* 0x000fe200078e02ff */
[----:B------:R-:W-:Y:S01]  /*2e60*/  CS2R R102, SRZ ;  /* 0x0000000000667805 */ /* 0x000fe2000001ff00 */
[----:B------:R-:W-:Y:S01]  /*2e70*/  CS2R R100, SRZ ;  /* 0x0000000000647805 */ /* 0x000fe2000001ff00 */
[----:B---3--:R-:W-:-:S04]  /*2e80*/  @!P3 IMAD R8, R8, c[0x0][0x1d8], RZ ;  /* 0x000076000808ba24 */ /* 0x008fc800078e02ff */
[----:B------:R-:W-:-:S04]  /*2e90*/  @!P3 IMAD R8, R8, 0x70, RZ ;  /* 0x000000700808b824 */ /* 0x000fc800078e02ff */
[----:B------:R-:W-:Y:S01]  /*2ea0*/  @!P3 IMAD R10, R8, c[0x0][0x1d4], R224 ;  /* 0x00007500080aba24 */ /* 0x000fe200078e02e0 */
[----:B------:R-:W-:-:S04]  /*2eb0*/  @!P3 SHF.R.S32.HI R8, RZ, 0x1f, R9 ;  /* 0x0000001fff08b819 */ /* 0x000fc80000011409 */
[----:B------:R-:W-:-:S04]  /*2ec0*/  @!P3 IADD3 R9, P1, R10, R9, RZ ;  /* 0x000000090a09b210 */ /* 0x000fc80007f3e0ff */
[----:B------:R-:W-:Y:S02]  /*2ed0*/  @!P3 LEA.HI.X.SX32 R10, R10, R8, 0x1, P1 ;  /* 0x000000080a0ab211 */ /* 0x000fe400008f0eff */
[----:B------:R-:W-:-:S04]  /*2ee0*/  @!P3 LEA R8, P1, R9, c[0x0][0x198], 0x2 ;  /* 0x000066000908ba11 */ /* 0x000fc800078210ff */
[----:B------:R-:W-:-:S05]  /*2ef0*/  @!P3 LEA.HI.X R9, R9, c[0x0][0x19c], R10, 0x2, P1 ;  /* 0x000067000909ba11 */ /* 0x000fca00008f140a */
[----:B------:R1:W5:Y:S01]  /*2f00*/  @!P3 LDG.E.128 R100, [R8.64] ;  /* 0x000000240864b981 */ /* 0x000362000c1e1d00 */
[----:B------:R-:W-:-:S13]  /*2f10*/  PLOP3.LUT P1, PT, PT, PT, UP0, 0x80, 0x0 ;  /* 0x000000000000781c */ /* 0x000fda0003f2f008 */
[----:B--2---:R-:W-:Y:S05]  /*2f20*/  @P1 BRA `(.L_x_1001) ;  /* 0x0000018000001947 */ /* 0x004fea0003800000 */
[----:B-1----:R-:W-:Y:S01]  /*2f30*/  ISETP.NE.AND P5, PT, R2, RZ, PT ;  /* 0x000000ff0200720c */ /* 0x002fe20003fa5270 */
[----:B------:R-:W2:Y:S04]  /*2f40*/  LDL R232, [R1+0x54] ;  /* 0x0000540001e87983 */ /* 0x000ea80000100800 */
[----:B------:R-:W3:Y:S04]  /*2f50*/  LDL R226, [R1+0x58] ;  /* 0x0000580001e27983 */ /* 0x000ee80000100800 */
[----:B------:R-:W4:Y:S04]  /*2f60*/  LDL R233, [R1+0x50] ;  /* 0x0000500001e97983 */ /* 0x000f280000100800 */
[----:B------:R-:W-:Y:S01]  /*2f70*/  @P5 IMAD R8, R252, c[0x0][0x1d8], R225 ;  /* 0x00007600fc085a24 */ /* 0x000fe200078e02e1 */
[----:B------:R-:W-:Y:S01]  /*2f80*/  @P5 MOV R9, 0x4 ;  /* 0x0000000400095802 */ /* 0x000fe20000000f00 */
[----:B------:R-:W4:Y:S02]  /*2f90*/  LDL R227, [R1+0x5c] ;  /* 0x00005c0001e37983 */ /* 0x000f240000100800 */
[----:B------:R-:W-:-:S04]  /*2fa0*/  @P5 IMAD R8, R8, 0x70, RZ ;  /* 0x0000007008085824 */ /* 0x000fc800078e02ff */
[----:B------:R-:W-:-:S06]  /*2fb0*/  @P5 IMAD.WIDE R8, R8, R9, c[0x0][0x230] ;  /* 0x00008c0008085625 */ /* 0x000fcc00078e0209 */
[----:B------:R-:W4:Y:S01]  /*2fc0*/  @P5 LDG.E.128 R8, [R8.64] ;  /* 0x0000002408085981 */ /* 0x000f22000c1e1d00 */
[----:B--2--5:R-:W-:Y:S02]  /*2fd0*/  FADD.FTZ R101, R232, R101 ;  /* 0x00000065e8657221 */ /* 0x024fe40000010000 */
[----:B---3--:R-:W-:Y:S01]  /*2fe0*/  FADD.FTZ R102, R226, R102 ;  /* 0x00000066e2667221 */ /* 0x008fe20000010000 */
[----:B------:R-:W-:Y:S01]  /*2ff0*/  SHF.R.S32.HI R226, RZ, 0x1f, R3 ;  /* 0x0000001fffe27819 */ /* 0x000fe20000011403 */
[----:B----4-:R-:W-:Y:S02]  /*3000*/  FADD.FTZ R100, R233, R100 ;  /* 0x00000064e9647221 */ /* 0x010fe40000010000 */
[----:B------:R-:W-:Y:S02]  /*3010*/  FADD.FTZ R103, R227, R103 ;  /* 0x00000067e3677221 */ /* 0x000fe40000010000 */
[----:B------:R-:W-:Y:S01]  /*3020*/  @P5 FMUL.FTZ R101, R101, R9 ;  /* 0x0000000965655220 */ /* 0x000fe20000410000 */
[----:B------:R-:W-:Y:S01]  /*3030*/  @!P3 IADD3 R9, P4, R3, R224, RZ ;  /* 0x000000e00309b210 */ /* 0x000fe20007f9e0ff */
[----:B------:R-:W-:-:S02]  /*3040*/  @P5 FMUL.FTZ R102, R102, R10 ;  /* 0x0000000a66665220 */ /* 0x000fc40000410000 */
[----:B------:R-:W-:Y:S01]  /*3050*/  @P5 FMUL.FTZ R100, R100, R8 ;  /* 0x0000000864645220 */ /* 0x000fe20000410000 */
[----:B------:R-:W-:Y:S02]  /*3060*/  @!P3 LEA.HI.X.SX32 R10, R224, R226, 0x1, P4 ;  /* 0x000000e2e00ab211 */ /* 0x000fe400020f0eff */
[----:B------:R-:W-:Y:S01]  /*3070*/  @!P3 LEA R8, P4, R9, c[0x0][0x198], 0x2 ;  /* 0x000066000908ba11 */ /* 0x000fe200078810ff */
[----:B------:R-:W-:-:S03]  /*3080*/  @P5 FMUL.FTZ R103, R103, R11 ;  /* 0x0000000b67675220 */ /* 0x000fc60000410000 */
[----:B------:R-:W-:-:S05]  /*3090*/  @!P3 LEA.HI.X R9, R9, c[0x0][0x19c], R10, 0x2, P4 ;  /* 0x000067000909ba11 */ /* 0x000fca00020f140a */
[----:B------:R1:W-:Y:S04]  /*30a0*/  @!P3 STG.E.128 [R8.64], R100 ;  /* 0x000000640800b986 */ /* 0x0003e8000c101d24 */
.L_x_1001:
[----:B-1----:R-:W-:Y:S05]  /*30b0*/  BSYNC B1 ;  /* 0x0000000000017941 */ /* 0x002fea0003800000 */
.L_x_1000:
[----:B------:R-:W-:Y:S01]  /*30c0*/  HFMA2.MMA R9, -RZ, RZ, 0, 6.67572021484375e-06 ;  /* 0x00000070ff097435 */ /* 0x000fe200000001ff */
[----:B------:R-:W-:Y:S01]  /*30d0*/  IMAD R8, R252, c[0x0][0x1d8], R225 ;  /* 0x00007600fc087a24 */ /* 0x000fe200078e02e1 */
[----:B------:R-:W-:Y:S01]  /*30e0*/  BSSY B1, `(.L_x_1002) ;  /* 0x000003d000017945 */ /* 0x000fe20003800000 */
[----:B------:R-:W-:-:S07]  /*30f0*/  IMAD.MOV.U32 R10, RZ, RZ, 0x4 ;  /* 0x00000004ff0a7424 */ /* 0x000fce00078e00ff */
[----:B------:R-:W-:-:S04]  /*3100*/  IMAD R8, R8, R9, 0x4 ;  /* 0x0000000408087424 */ /* 0x000fc800078e0209 */
[----:B------:R-:W-:Y:S01]  /*3110*/  IMAD.WIDE R8, R8, R10, c[0x0][0x230] ;  /* 0x00008c0008087625 */ /* 0x000fe200078e020a */
[----:B------:R-:W-:Y:S05]  /*3120*/  @P2 BRA `(.L_x_1003) ;  /* 0x0000038000002947 */ /* 0x000fea0003800000 */
[----:B------:R-:W-:Y:S01]  /*3130*/  MOV R10, UR4 ;  /* 0x00000004000a7c02 */ /* 0x000fe20008000f00 */
[----:B------:R-:W-:Y:S01]  /*3140*/  ULDC UR4, c[0x0][0x1ec] ;  /* 0x00007b0000047ab9 */ /* 0x000fe20000000800 */
[----:B------:R-:W-:Y:S01]  /*3150*/  MOV R11, c[0x0][0x1d4] ;  /* 0x00007500000b7a02 */ /* 0x000fe20000000f00 */
[----:B------:R-:W-:Y:S02]  /*3160*/  UISETP.NE.AND UP0, UPT, URZ, UR4, UPT ;  /* 0x000000043f00728c */ /* 0x000fe4000bf05270 */
[----:B------:R1:W2:Y:S02]  /*3170*/  R2UR UR4, R10 ;  /* 0x000000000a0473c2 */ /* 0x0002a400000e0000 */
[----:B------:R-:W-:Y:S01]  /*3180*/  IMAD R11, R11, 0x70, RZ ;  /* 0x000000700b0b7824 */ /* 0x000fe200078e02ff */
[----:B-1----:R-:W-:-:S05]  /*3190*/  IADD3 R10, R5, c[0x0][0x1d4], RZ ;  /* 0x00007500050a7a10 */ /* 0x002fca0007ffe0ff */
[----:B------:R-:W-:-:S05]  /*31a0*/  IMAD.SHL.U32 R10, R10, 0x4, RZ ;  /* 0x000000040a0a7824 */ /* 0x000fca00078e00ff */
[----:B------:R-:W-:-:S13]  /*31b0*/  ISETP.GE.AND P3, PT, R10, R11, PT ;  /* 0x0000000b0a00720c */ /* 0x000fda0003f66270 */
[----:B------:R-:W3:Y:S01]  /*31c0*/  @!P3 LDG.E R11, [R6.64] ;  /* 0x00000024060bb981 */ /* 0x000ee2000c1e1900 */
[----:B------:R-:W-:Y:S01]  /*31d0*/  @!P3 IMAD R225, R0, c[0x0][0x1d4], RZ ;  /* 0x0000750000e1ba24 */ /* 0x000fe200078e02ff */
[----:B------:R-:W-:Y:S01]  /*31e0*/  CS2R R230, SRZ ;  /* 0x0000000000e67805 */ /* 0x000fe2000001ff00 */
[----:B------:R-:W-:Y:S01]  /*31f0*/  CS2R R228, SRZ ;  /* 0x0000000000e47805 */ /* 0x000fe2000001ff00 */
[----:B---3--:R-:W-:-:S04]  /*3200*/  @!P3 IMAD R11, R11, c[0x0][0x1d8], RZ ;  /* 0x000076000b0bba24 */ /* 0x008fc800078e02ff */
[----:B------:R-:W-:-:S04]  /*3210*/  @!P3 IMAD R11, R11, 0x70, RZ ;  /* 0x000000700b0bb824 */ /* 0x000fc800078e02ff */
[----:B------:R-:W-:-:S05]  /*3220*/  @!P3 IMAD R11, R11, c[0x0][0x1d4], R10 ;  /* 0x000075000b0bba24 */ /* 0x000fca00078e020a */
[----:B------:R-:W-:Y:S02]  /*3230*/  @!P3 SHF.R.S32.HI R224, RZ, 0x1f, R11 ;  /* 0x0000001fffe0b819 */ /* 0x000fe4000001140b */
        /* <DEDUP_REMOVED lines=11> */
[----:B------:R-:W4:Y:S04]  /*32f0*/  @P4 LDG.E.128 R224, [R8.64] ;  /* 0x0000002408e04981 */ /* 0x000f28000c1e1d00 */
[----:B------:R-:W4:Y:S01]  /*3300*/  LDL R235, [R1+0x4c] ;  /* 0x00004c0001eb7983 */ /* 0x000f220000100800 */
[----:B--2--5:R-:W-:-:S02]  /*3310*/  FADD.FTZ R11, R233, R228 ;  /* 0x000000e4e90b7221 */ /* 0x024fc40000010000 */
[----:B---3--:R-:W-:-:S03]  /*3320*/  FADD.FTZ R229, R232, R229 ;  /* 0x000000e5e8e57221 */ /* 0x008fc60000010000 */
[----:B------:R-:W-:Y:S01]  /*3330*/  MOV R232, R11 ;  /* 0x0000000b00e87202 */ /* 0x000fe20000000f00 */
[----:B----4-:R-:W-:Y:S02]  /*3340*/  @P4 FMUL.FTZ R232, R11, R224 ;  /* 0x000000e00be84220 */ /* 0x010fe40000410000 */
[----:B------:R-:W-:-:S04]  /*3350*/  FADD.FTZ R11, R234, R230 ;  /* 0x000000e6ea0b7221 */ /* 0x000fc80000010000 */
[----:B------:R-:W-:Y:S02]  /*3360*/  IMAD.MOV.U32 R234, RZ, RZ, R11 ;  /* 0x000000ffffea7224 */ /* 0x000fe400078e000b */
[----:B------:R-:W-:Y:S02]  /*3370*/  @P4 FMUL.FTZ R234, R11, R226 ;  /* 0x000000e20bea4220 */ /* 0x000fe40000410000 */
[----:B------:R-:W-:Y:S01]  /*3380*/  FADD.FTZ R11, R235, R231 ;  /* 0x000000e7eb0b7221 */ /* 0x000fe20000010000 */
[----:B------:R-:W-:Y:S01]  /*3390*/  MOV R233, R229 ;  /* 0x000000e500e97202 */ /* 0x000fe20000000f00 */
[----:B------:R-:W-:Y:S01]  /*33a0*/  @P4 FMUL.FTZ R233, R229, R225 ;  /* 0x000000e1e5e94220 */ /* 0x000fe20000410000 */
[----:B------:R-:W-:Y:S02]  /*33b0*/  SHF.R.S32.HI R228, RZ, 0x1f, R3 ;  /* 0x0000001fffe47819 */ /* 0x000fe40000011403 */
[----:B------:R-:W-:Y:S01]  /*33c0*/  MOV R235, R11 ;  /* 0x0000000b00eb7202 */ /* 0x000fe20000000f00 */
[----:B------:R-:W-:Y:S01]  /*33d0*/  @P4 FMUL.FTZ R235, R11, R227 ;  /* 0x000000e30beb4220 */ /* 0x000fe20000410000 */
[----:B------:R-:W-:-:S04]  /*33e0*/  @!P3 IADD3 R11, P4, R3, R10, RZ ;  /* 0x0000000a030bb210 */ /* 0x000fc80007f9e0ff */
[----:B------:R-:W-:Y:S02]  /*33f0*/  @!P3 LEA.HI.X.SX32 R224, R10, R228, 0x1, P4 ;  /* 0x000000e40ae0b211 */ /* 0x000fe400020f0eff */
[----:B------:R-:W-:-:S04]  /*3400*/  @!P3 LEA R10, P4, R11, c[0x0][0x198], 0x2 ;  /* 0x000066000b0aba11 */ /* 0x000fc800078810ff */
[----:B------:R-:W-:-:S05]  /*3410*/  @!P3 LEA.HI.X R11, R11, c[0x0][0x19c], R224, 0x2, P4 ;  /* 0x000067000b0bba11 */ /* 0x000fca00020f14e0 */
[----:B------:R1:W-:Y:S01]  /*3420*/  @!P3 STG.E.128 [R10.64], R232 ;  /* 0x000000e80a00b986 */ /* 0x0003e2000c101d24 */
[----:B------:R-:W-:Y:S01]  /*3430*/  MOV R231, R235 ;  /* 0x000000eb00e77202 */ /* 0x000fe20000000f00 */
[----:B------:R-:W-:Y:S01]  /*3440*/  IMAD.MOV.U32 R229, RZ, RZ, R233 ;  /* 0x000000ffffe57224 */ /* 0x000fe200078e00e9 */
[----:B------:R-:W-:Y:S01]  /*3450*/  MOV R230, R234 ;  /* 0x000000ea00e67202 */ /* 0x000fe20000000f00 */
[----:B------:R-:W-:Y:S01]  /*3460*/  @!P3 IMAD.MOV.U32 R231, RZ, RZ, R235 ;  /* 0x000000ffffe7b224 */ /* 0x000fe200078e00eb */
[----:B------:R-:W-:Y:S01]  /*3470*/  MOV R228, R232 ;  /* 0x000000e800e47202 */ /* 0x000fe20000000f00 */
[----:B------:R-:W-:Y:S01]  /*3480*/  @!P3 IMAD.MOV.U32 R228, RZ, RZ, R232 ;  /* 0x000000ffffe4b224 */ /* 0x000fe200078e00e8 */
[----:B------:R-:W-:Y:S02]  /*3490*/  @!P3 MOV R230, R234 ;  /* 0x000000ea00e6b202 */ /* 0x000fe40000000f00 */
[----:B------:R-:W-:Y:S02]  /*34a0*/  @!P3 MOV R229, R233 ;  /* 0x000000e900e5b202 */ /* 0x000fe40000000f00 */
.L_x_1003:
[----:B-1----:R-:W-:Y:S05]  /*34b0*/  BSYNC B1 ;  /* 0x0000000000017941 */ /* 0x002fea0003800000 */
.L_x_1002:
[----:B------:R-:W-:Y:S01]  /*34c0*/  BSSY B1, `(.L_x_1004) ;  /* 0x000002f000017945 */ /* 0x000fe20003800000 */
[----:B------:R-:W-:Y:S05]  /*34d0*/  @P2 BRA `(.L_x_1005) ;  /* 0x000002d000002947 */ /* 0x000fea0003800000 */
[----:B------:R-:W-:Y:S01]  /*34e0*/  MOV R10, UR4 ;  /* 0x00000004000a7c02 */ /* 0x000fe20008000f00 */
[----:B------:R-:W-:Y:S01]  /*34f0*/  ULDC UR4, c[0x0][0x1ec] ;  /* 0x00007b0000047ab9 */ /* 0x000fe20000000800 */
[----:B------:R-:W-:Y:S01]  /*3500*/  MOV R11, c[0x0][0x1d4] ;  /* 0x00007500000b7a02 */ /* 0x000fe20000000f00 */
[----:B------:R-:W-:-:S02]  /*3510*/  UISETP.NE.AND UP0, UPT, URZ, UR4, UPT ;  /* 0x000000043f00728c */ /* 0x000fc4000bf05270 */
[----:B------:R1:W2:Y:S02]  /*3520*/  R2UR UR4, R10 ;  /* 0x000000000a0473c2 */ /* 0x0002a400000e0000 */
[----:B------:R-:W-:Y:S02]  /*3530*/  IMAD R11, R11, 0x70, RZ ;  /* 0x000000700b0b7824 */ /* 0x000fe400078e02ff */
[----:B-1----:R-:W-:-:S05]  /*3540*/  IMAD.MOV.U32 R10, RZ, RZ, c[0x0][0x1d4] ;  /* 0x00007500ff0a7624 */ /* 0x002fca00078e00ff */
[----:B------:R-:W-:-:S04]  /*3550*/  LEA R10, R10, R5, 0x1 ;  /* 0x000000050a0a7211 */ /* 0x000fc800078e08ff */
[----:B------:R-:W-:-:S04]  /*3560*/  SHF.L.U32 R232, R10, 0x2, RZ ;  /* 0x000000020ae87819 */ /* 0x000fc800000006ff */
[----:B------:R-:W-:-:S13]  /*3570*/  ISETP.GE.AND P3, PT, R232, R11, PT ;  /* 0x0000000be800720c */ /* 0x000fda0003f66270 */
[----:B------:R-:W3:Y:S01]  /*3580*/  @!P3 LDG.E R10, [R6.64] ;  /* 0x00000024060ab981 */ /* 0x000ee2000c1e1900 */
[----:B------:R-:W-:Y:S01]  /*3590*/  CS2R R106, SRZ ;  /* 0x00000000006a7805 */ /* 0x000fe2000001ff00 */
[----:B---3--:R-:W-:-:S04]  /*35a0*/  @!P3 IMAD R10, R10, c[0x0][0x1d8], RZ ;  /* 0x000076000a0aba24 */ /* 0x008fc800078e02ff */
[----:B------:R-:W-:-:S04]  /*35b0*/  @!P3 IMAD R10, R10, 0x70, RZ ;  /* 0x000000700a0ab824 */ /* 0x000fc800078e02ff */
[----:B------:R-:W-:Y:S02]  /*35c0*/  @!P3 IMAD R11, R10, c[0x0][0x1d4], R232 ;  /* 0x000075000a0bba24 */ /* 0x000fe400078e02e8 */
[----:B------:R-:W-:-:S03]  /*35d0*/  @!P3 IMAD R10, R0, c[0x0][0x1d4], RZ ;  /* 0x00007500000aba24 */ /* 0x000fc600078e02ff */
[----:B------:R-:W-:Y:S02]  /*35e0*/  @!P3 SHF.R.S32.HI R104, RZ, 0x1f, R11 ;  /* 0x0000001fff68b819 */ /* 0x000fe4000001140b */
[----:B------:R-:W-:-:S04]  /*35f0*/  @!P3 IADD3 R11, P1, R10, R11, RZ ;  /* 0x0000000b0a0bb210 */ /* 0x000fc80007f3e0ff */
[----:B------:R-:W-:Y:S02]  /*3600*/  @!P3 LEA.HI.X.SX32 R104, R10, R104, 0x1, P1 ;  /* 0x000000680a68b211 */ /* 0x000fe400008f0eff */
[----:B------:R-:W-:-:S04]  /*3610*/  @!P3 LEA R10, P1, R11, c[0x0][0x198], 0x2 ;  /* 0x000066000b0aba11 */ /* 0x000fc800078210ff */
[----:B------:R-:W-:Y:S02]  /*3620*/  @!P3 LEA.HI.X R11, R11, c[0x0][0x19c], R104, 0x2, P1 ;  /* 0x000067000b0bba11 */ /* 0x000fe400008f1468 */
[----:B------:R-:W-:-:S06]  /*3630*/  CS2R R104, SRZ ;  /* 0x0000000000687805 */ /* 0x000fcc000001ff00 */
[----:B------:R1:W5:Y:S01]  /*3640*/  @!P3 LDG.E.128 R104, [R10.64] ;  /* 0x000000240a68b981 */ /* 0x000362000c1e1d00 */
[----:B------:R-:W-:-:S13]  /*3650*/  PLOP3.LUT P1, PT, PT, PT, UP0, 0x80, 0x0 ;  /* 0x000000000000781c */ /* 0x000fda0003f2f008 */
[----:B--2---:R-:W-:Y:S05]  /*3660*/  @P1 BRA `(.L_x_1005) ;  /* 0x0000014000001947 */ /* 0x004fea0003800000 */
[----:B-1----:R-:W-:Y:S01]  /*3670*/  ISETP.NE.AND P5, PT, R2, RZ, PT ;  /* 0x000000ff0200720c */ /* 0x002fe20003fa5270 */
[----:B------:R-:W2:Y:S04]  /*3680*/  LDL R11, [R1+0x30] ;  /* 0x00003000010b7983 */ /* 0x000ea80000100800 */
[----:B------:R-:W3:Y:S04]  /*3690*/  LDL R233, [R1+0x38] ;  /* 0x0000380001e97983 */ /* 0x000ee80000100800 */
[----:B------:R-:W4:Y:S04]  /*36a0*/  LDL R235, [R1+0x34] ;  /* 0x0000340001eb7983 */ /* 0x000f280000100800 */
[----:B------:R-:W4:Y:S04]  /*36b0*/  @P5 LDG.E.128 R224, [R8.64+0x10] ;  /* 0x0000102408e05981 */ /* 0x000f28000c1e1d00 */
[----:B------:R-:W4:Y:S01]  /*36c0*/  LDL R234, [R1+0x3c] ;  /* 0x00003c0001ea7983 */ /* 0x000f220000100800 */
[----:B--2--5:R-:W-:Y:S01]  /*36d0*/  FADD.FTZ R104, R11, R104 ;  /* 0x000000680b687221 */ /* 0x024fe20000010000 */
[----:B------:R-:W-:Y:S01]  /*36e0*/  @!P3 IADD3 R11, P4, R3, R232, RZ ;  /* 0x000000e8030bb210 */ /* 0x000fe20007f9e0ff */
[----:B---3--:R-:W-:Y:S01]  /*36f0*/  FADD.FTZ R106, R233, R106 ;  /* 0x0000006ae96a7221 */ /* 0x008fe20000010000 */
[----:B------:R-:W-:Y:S01]  /*3700*/  SHF.R.S32.HI R233, RZ, 0x1f, R3 ;  /* 0x0000001fffe97819 */ /* 0x000fe20000011403 */
[----:B----4-:R-:W-:-:S02]  /*3710*/  FADD.FTZ R105, R235, R105 ;  /* 0x00000069eb697221 */ /* 0x010fc40000010000 */
[----:B------:R-:W-:Y:S01]  /*3720*/  @P5 FMUL.FTZ R104, R104, R224 ;  /* 0x000000e068685220 */ /* 0x000fe20000410000 */
[----:B------:R-:W-:Y:S02]  /*3730*/  @!P3 LEA.HI.X.SX32 R224, R232, R233, 0x1, P4 ;  /* 0x000000e9e8e0b211 */ /* 0x000fe400020f0eff */
[----:B------:R-:W-:Y:S01]  /*3740*/  @!P3 LEA R10, P4, R11, c[0x0][0x198], 0x2 ;  /* 0x000066000b0aba11 */ /* 0x000fe200078810ff */
[----:B------:R-:W-:Y:S02]  /*3750*/  FADD.FTZ R107, R234, R107 ;  /* 0x0000006bea6b7221 */ /* 0x000fe40000010000 */
[----:B------:R-:W-:Y:S01]  /*3760*/  @P5 FMUL.FTZ R105, R105, R225 ;  /* 0x000000e169695220 */ /* 0x000fe20000410000 */
[----:B------:R-:W-:Y:S01]  /*3770*/  @!P3 LEA.HI.X R11, R11, c[0x0][0x19c], R224, 0x2, P4 ;  /* 0x000067000b0bba11 */ /* 0x000fe200020f14e0 */
[----:B------:R-:W-:Y:S02]  /*3780*/  @P5 FMUL.FTZ R106, R106, R226 ;  /* 0x000000e26a6a5220 */ /* 0x000fe40000410000 */
[----:B------:R-:W-:-:S05]  /*3790*/  @P5 FMUL.FTZ R107, R107, R227 ;  /* 0x000000e36b6b5220 */ /* 0x000fca0000410000 */
[----:B------:R1:W-:Y:S02]  /*37a0*/  @!P3 STG.E.128 [R10.64], R104 ;  /* 0x000000680a00b986 */ /* 0x0003e4000c101d24 */
.L_x_1005:
[----:B-1----:R-:W-:Y:S05]  /*37b0*/  BSYNC B1 ;  /* 0x0000000000017941 */ /* 0x002fea0003800000 */
.L_x_1004:
[----:B------:R-:W-:Y:S01]  /*37c0*/  BSSY B1, `(.L_x_1006) ;  /* 0x000002f000017945 */ /* 0x000fe20003800000 */
[----:B------:R-:W-:Y:S01]  /*37d0*/  IMAD.MOV.U32 R233, RZ, RZ, c[0x0][0x1d4] ;  /* 0x00007500ffe97624 */ /* 0x000fe200078e00ff */
[----:B------:R-:W-:Y:S05]  /*37e0*/  @P2 BRA `(.L_x_1007) ;  /* 0x000002c000002947 */ /* 0x000fea0003800000 */
[----:B------:R-:W-:Y:S01]  /*37f0*/  MOV R10, UR4 ;  /* 0x00000004000a7c02 */ /* 0x000fe20008000f00 */
[----:B------:R-:W-:Y:S01]  /*3800*/  ULDC UR4, c[0x0][0x1ec] ;  /* 0x00007b0000047ab9 */ /* 0x000fe20000000800 */
[----:B------:R-:W-:Y:S01]  /*3810*/  MOV R11, c[0x0][0x1d4] ;  /* 0x00007500000b7a02 */ /* 0x000fe20000000f00 */
[----:B------:R-:W-:Y:S02]  /*3820*/  UISETP.NE.AND UP0, UPT, URZ, UR4, UPT ;  /* 0x000000043f00728c */ /* 0x000fe4000bf05270 */
[----:B------:R1:W2:Y:S02]  /*3830*/  R2UR UR4, R10 ;  /* 0x000000000a0473c2 */ /* 0x0002a400000e0000 */
[----:B------:R-:W-:Y:S02]  /*3840*/  IMAD R11, R11, 0x70, RZ ;  /* 0x000000700b0b7824 */ /* 0x000fe400078e02ff */
[----:B-1----:R-:W-:-:S04]  /*3850*/  IMAD R10, R233, 0x3, R5 ;  /* 0x00000003e90a7824 */ /* 0x002fc800078e0205 */
[----:B------:R-:W-:-:S05]  /*3860*/  IMAD.SHL.U32 R232, R10, 0x4, RZ ;  /* 0x000000040ae87824 */ /* 0x000fca00078e00ff */
        /* <DEDUP_REMOVED lines=22> */
[----:B--2--5:R-:W-:-:S02]  /*39d0*/  FADD.FTZ R108, R10, R108 ;  /* 0x0000006c0a6c7221 */ /* 0x024fc40000010000 */
[----:B---3--:R-:W-:Y:S01]  /*39e0*/  FADD.FTZ R109, R11, R109 ;  /* 0x0000006d0b6d7221 */ /* 0x008fe20000010000 */
[----:B------:R-:W-:Y:S01]  /*39f0*/  @!P3 IADD3 R11, P4, R3, R232, RZ ;  /* 0x000000e8030bb210 */ /* 0x000fe20007f9e0ff */
[----:B----4-:R-:W-:Y:S01]  /*3a00*/  FADD.FTZ R110, R234, R110 ;  /* 0x0000006eea6e7221 */ /* 0x010fe20000010000 */
[----:B------:R-:W-:Y:S01]  /*3a10*/  SHF.R.S32.HI R234, RZ, 0x1f, R3 ;  /* 0x0000001fffea7819 */ /* 0x000fe20000011403 */
[----:B------:R-:W-:-:S03]  /*3a20*/  @P5 FMUL.FTZ R108, R108, R224 ;  /* 0x000000e06c6c5220 */ /* 0x000fc60000410000 */
        /* <DEDUP_REMOVED lines=8> */
.L_x_1007:
[----:B-1----:R-:W-:Y:S05]  /*3ab0*/  BSYNC B1 ;  /* 0x0000000000017941 */ /* 0x002fea0003800000 */
.L_x_1006:
[----:B------:R-:W-:Y:S01]  /*3ac0*/  BSSY B1, `(.L_x_1008) ;  /* 0x000002e000017945 */ /* 0x000fe20003800000 */
[----:B------:R-:W-:Y:S05]  /*3ad0*/  @P2 BRA `(.L_x_1009) ;  /* 0x000002c000002947 */ /* 0x000fea0003800000 */
[----:B------:R-:W-:Y:S01]  /*3ae0*/  MOV R10, UR4 ;  /* 0x00000004000a7c02 */ /* 0x000fe20008000f00 */
[----:B------:R-:W-:Y:S01]  /*3af0*/  ULDC UR4, c[0x0][0x1ec] ;  /* 0x00007b0000047ab9 */ /* 0x000fe20000000800 */
[----:B------:R-:W-:Y:S01]  /*3b00*/  MOV R11, c[0x0][0x1d4] ;  /* 0x00007500000b7a02 */ /* 0x000fe20000000f00 */
[----:B------:R-:W-:Y:S02]  /*3b10*/  UISETP.NE.AND UP0, UPT, URZ, UR4, UPT ;  /* 0x000000043f00728c */ /* 0x000fe4000bf05270 */
[----:B------:R1:W2:Y:S02]  /*3b20*/  R2UR UR4, R10 ;  /* 0x000000000a0473c2 */ /* 0x0002a400000e0000 */
[----:B------:R-:W-:Y:S02]  /*3b30*/  IMAD R11, R11, 0x70, RZ ;  /* 0x000000700b0b7824 */ /* 0x000fe400078e02ff */
[----:B-1----:R-:W-:-:S05]  /*3b40*/  IMAD R10, R233, 0x4, R5 ;  /* 0x00000004e90a7824 */ /* 0x002fca00078e0205 */
        /* <DEDUP_REMOVED lines=37> */
.L_x_1009:
[----:B-1----:R-:W-:Y:S05]  /*3da0*/  BSYNC B1 ;  /* 0x0000000000017941 */ /* 0x002fea0003800000 */
.L_x_1008:
[----:B------:R-:W-:Y:S01]  /*3db0*/  BSSY B1, `(.L_x_1010) ;  /* 0x000002e000017945 */ /* 0x000fe20003800000 */
[----:B------:R-:W-:Y:S05]  /*3dc0*/  @P2 BRA `(.L_x_1011) ;  /* 0x000002c000002947 */ /* 0x000fea0003800000 */
[----:B------:R-:W-:Y:S01]  /*3dd0*/  MOV R10, UR4 ;  /* 0x00000004000a7c02 */ /* 0x000fe20008000f00 */
[----:B------:R-:W-:Y:S01]  /*3de0*/  ULDC UR4, c[0x0][0x1ec] ;  /* 0x00007b0000047ab9 */ /* 0x000fe20000000800 */
[----:B------:R-:W-:Y:S01]  /*3df0*/  IMAD.MOV.U32 R11, RZ, RZ, c[0x0][0x1d4] ;  /* 0x00007500ff0b7624 */ /* 0x000fe200078e00ff */
[----:B------:R-:W-:Y:S02]  /*3e00*/  UISETP.NE.AND UP0, UPT, URZ, UR4, UPT ;  /* 0x000000043f00728c */ /* 0x000fe4000bf05270 */
[----:B------:R1:W2:Y:S01]  /*3e10*/  R2UR UR4, R10 ;  /* 0x000000000a0473c2 */ /* 0x0002a200000e0000 */
        /* <DEDUP_REMOVED lines=20> */
[----:B------:R-:W2:Y:S04]  /*3f60*/  LDL R10, [R1] ;  /* 0x00000000010a7983 */ /* 0x000ea80000100800 */
        /* <DEDUP_REMOVED lines=18> */
.L_x_1011:
[----:B-1----:R-:W-:Y:S05]  /*4090*/  BSYNC B1 ;  /* 0x0000000000017941 */ /* 0x002fea0003800000 */
.L_x_1010:
        /* <DEDUP_REMOVED lines=26> */
[----:B-1----:R-:W-:-:S13]  /*4240*/  ISETP.NE.AND P5, PT, R2, RZ, PT ;  /* 0x000000ff0200720c */ /* 0x002fda0003fa5270 */
[----:B------:R-:W2:Y:S01]  /*4250*/  @P5 LDG.E.128 R224, [R8.64+0x50] ;  /* 0x0000502408e05981 */ /* 0x000ea2000c1e1d00 */
[----:B-----5:R-:W-:Y:S01]  /*4260*/  FADD.FTZ R120, R248, R120 ;  /* 0x00000078f8787221 */ /* 0x020fe20000010000 */
[----:B------:R-:W-:Y:S01]  /*4270*/  SHF.R.S32.HI R234, RZ, 0x1f, R3 ;  /* 0x0000001fffea7819 */ /* 0x000fe20000011403 */
[----:B------:R-:W-:Y:S01]  /*4280*/  FADD.FTZ R121, R249, R121 ;  /* 0x00000079f9797221 */ /* 0x000fe20000010000 */
[----:B------:R-:W-:Y:S01]  /*4290*/  @!P3 IADD3 R11, P4, R3, R232, RZ ;  /* 0x000000e8030bb210 */ /* 0x000fe20007f9e0ff */
[----:B------:R-:W-:Y:S02]  /*42a0*/  FADD.FTZ R122, R250, R122 ;  /* 0x0000007afa7a7221 */ /* 0x000fe40000010000 */
[----:B------:R-:W-:Y:S02]  /*42b0*/  FADD.FTZ R123, R251, R123 ;  /* 0x0000007bfb7b7221 */ /* 0x000fe40000010000 */
[----:B--2---:R-:W-:Y:S01]  /*42c0*/  @P5 FMUL.FTZ R120, R120, R224 ;  /* 0x000000e078785220 */ /* 0x004fe20000410000 */
[----:B------:R-:W-:Y:S01]  /*42d0*/  @!P3 LEA.HI.X.SX32 R224, R232, R234, 0x1, P4 ;  /* 0x000000eae8e0b211 */ /* 0x000fe200020f0eff */
[----:B------:R-:W-:Y:S01]  /*42e0*/  @P5 FMUL.FTZ R121, R121, R225 ;  /* 0x000000e179795220 */ /* 0x000fe20000410000 */
[----:B------:R-:W-:Y:S01]  /*42f0*/  @!P3 LEA R10, P4, R11, c[0x0][0x198], 0x2 ;  /* 0x000066000b0aba11 */ /* 0x000fe200078810ff */
[----:B------:R-:W-:-:S02]  /*4300*/  @P5 FMUL.FTZ R122, R122, R226 ;  /* 0x000000e27a7a5220 */ /* 0x000fc40000410000 */
[----:B------:R-:W-:Y:S01]  /*4310*/  @P5 FMUL.FTZ R123, R123, R227 ;  /* 0x000000e37b7b5220 */ /* 0x000fe20000410000 */
[----:B------:R-:W-:-:S05]  /*4320*/  @!P3 LEA.HI.X R11, R11, c[0x0][0x19c], R224, 0x2, P4 ;  /* 0x000067000b0bba11 */ /* 0x000fca00020f14e0 */
[----:B------:R1:W-:Y:S04]  /*4330*/  @!P3 STG.E.128 [R10.64], R120 ;  /* 0x000000780a00b986 */ /* 0x0003e8000c101d24 */
.L_x_1013:
[----:B-1----:R-:W-:Y:S05]  /*4340*/  BSYNC B1 ;  /* 0x0000000000017941 */ /* 0x002fea0003800000 */
.L_x_1012:
        /* <DEDUP_REMOVED lines=42> */
.L_x_1015:
[----:B-1----:R-:W-:Y:S05]  /*45f0*/  BSYNC B1 ;  /* 0x0000000000017941 */ /* 0x002fea0003800000 */
.L_x_1014:
[----:B------:R-:W-:Y:S01]  /*4600*/  BSSY B1, `(.L_x_1016) ;  /* 0x000002a000017945 */ /* 0x000fe20003800000 */
[----:B------:R-:W-:Y:S05]  /*4610*/  @P2 BRA `(.L_x_1017) ;  /* 0x0000028000002947 */ /* 0x000fea0003800000 */
[----:B------:R-:W-:Y:S01]  /*4620*/  MOV R10, UR4 ;  /* 0x00000004000a7c02 */ /* 0x000fe20008000f00 */
[----:B------:R-:W-:Y:S01]  /*4630*/  ULDC UR4, c[0x0][0x1ec] ;  /* 0x00007b0000047ab9 */ /* 0x000fe20000000800 */
[----:B------:R-:W-:Y:S01]  /*4640*/  IMAD.MOV.U32 R11, RZ, RZ, c[0x0][0x1d4] ;  /* 0x00007500ff0b7624 */ /* 0x000fe200078e00ff */
[----:B------:R-:W-:Y:S02]  /*4650*/  UISETP.NE.AND UP0, UPT, URZ, UR4, UPT ;  /* 0x000000043f00728c */ /* 0x000fe4000bf05270 */
[----:B------:R1:W2:Y:S01]  /*4660*/  R2UR UR4, R10 ;  /* 0x000000000a0473c2 */ /* 0x0002a200000e0000 */
[----:B------:R-:W-:Y:S01]  /*4670*/  IMAD R11, R11, 0x70, RZ ;  /* 0x000000700b0b7824 */ /* 0x000fe200078e02ff */
[----:B-1----:R-:W-:-:S04]  /*4680*/  LEA R10, R233, R5, 0x3 ;  /* 0x00000005e90a7211 */ /* 0x002fc800078e18ff */
        /* <DEDUP_REMOVED lines=33> */
.L_x_1017:
[----:B-1----:R-:W-:Y:S05]  /*48a0*/  BSYNC B1 ;  /* 0x0000000000017941 */ /* 0x002fea0003800000 */
.L_x_1016:
[----:B------:R-:W-:Y:S01]  /*48b0*/  BSSY B1, `(.L_x_1018) ;  /* 0x000002a000017945 */ /* 0x000fe20003800000 */
[----:B------:R-:W-:Y:S05]  /*48c0*/  @P2 BRA `(.L_x_1019) ;  /* 0x0000028000002947 */ /* 0x000fea0003800000 */
[----:B------:R-:W-:Y:S01]  /*48d0*/  IMAD.U32 R10, RZ, RZ, UR4 ;  /* 0x00000004ff0a7e24 */ /* 0x000fe2000f8e00ff */
        /* <DEDUP_REMOVED lines=39> */
.L_x_1019:
[----:B-1----:R-:W-:Y:S05]  /*4b50*/  BSYNC B1 ;  /* 0x0000000000017941 */ /* 0x002fea0003800000 */
.L_x_1018:
        /* <DEDUP_REMOVED lines=42> */
.L_x_1021:
[----:B-1----:R-:W-:Y:S05]  /*4e00*/  BSYNC B1 ;  /* 0x0000000000017941 */ /* 0x002fea0003800000 */
.L_x_1020:
        /* <DEDUP_REMOVED lines=28> */
[----:B0----5:R-:W-:Y:S01]  /*4fd0*/  FADD.FTZ R140, R16, R140 ;  /* 0x0000008c108c7221 */ /* 0x021fe20000010000 */
        /* <DEDUP_REMOVED lines=13> */
.L_x_1023:
[----:B-1----:R-:W-:Y:S05]  /*50b0*/  BSYNC B1 ;  /* 0x0000000000017941 */ /* 0x002fea0003800000 */
.L_x_1022:
[----:B------:R-:W-:Y:S01]  /*50c0*/  BSSY B1, `(.L_x_1024) ;  /* 0x000002a000017945 */ /* 0x000fe20003800000 */
[----:B------:R-:W-:Y:S05]  /*50d0*/  @P2 BRA `(.L_x_1025) ;  /* 0x0000028000002947 */ /* 0x000fea0003800000 */
[----:B0-----:R-:W-:Y:S01]  /*50e0*/  IMAD.U32 R10, RZ, RZ, UR4 ;  /* 0x00000004ff0a7e24 */ /* 0x001fe2000f8e00ff */
[----:B------:R-:W-:Y:S01]  /*50f0*/  ULDC UR4, c[0x0][0x1ec] ;  /* 0x00007b0000047ab9 */ /* 0x000fe20000000800 */
[----:B------:R-:W-:Y:S01]  /*5100*/  MOV R11, c[0x0][0x1d4] ;  /* 0x00007500000b7a02 */ /* 0x000fe20000000f00 */
[----:B------:R-:W-:Y:S02]  /*5110*/  UISETP.NE.AND UP0, UPT, URZ, UR4, UPT ;  /* 0x000000043f00728c */ /* 0x000fe4000bf05270 */
[----:B------:R0:W1:Y:S02]  /*5120*/  R2UR UR4, R10 ;  /* 0x000000000a0473c2 */ /* 0x00006400000e0000 */
[----:B------:R-:W-:Y:S02]  /*5130*/  IMAD R11, R11, 0x70, RZ ;  /* 0x000000700b0b7824 */ /* 0x000fe400078e02ff */
[----:B0-----:R-:W-:-:S05]  /*5140*/  IMAD R10, R233, 0xc, R5 ;  /* 0x0000000ce90a7824 */ /* 0x001fca00078e0205 */
[----:B------:R-:W-:-:S04]  /*5150*/  SHF.L.U32 R232, R10, 0x2, RZ ;  /* 0x000000020ae87819 */ /* 0x000fc800000006ff */
[----:B------:R-:W-:-:S13]  /*5160*/  ISETP.GE.AND P3, PT, R232, R11, PT ;  /* 0x0000000be800720c */ /* 0x000fda0003f66270 */
[----:B------:R-:W2:Y:S01]  /*5170*/  @!P3 LDG.E R10, [R6.64] ;  /* 0x00000024060ab981 */ /* 0x000ea2000c1e1900 */
[----:B------:R-:W-:Y:S01]  /*5180*/  CS2R R146, SRZ ;  /* 0x0000000000927805 */ /* 0x000fe2000001ff00 */
[----:B--2---:R-:W-:-:S04]  /*5190*/  @!P3 IMAD R10, R10, c[0x0][0x1d8], RZ ;  /* 0x000076000a0aba24 */ /* 0x004fc800078e02ff */
        /* <DEDUP_REMOVED lines=11> */
[----:B-1----:R-:W-:Y:S05]  /*5250*/  @P1 BRA `(.L_x_1025) ;  /* 0x0000010000001947 */ /* 0x002fea0003800000 */
[----:B0-----:R-:W-:-:S13]  /*5260*/  ISETP.NE.AND P5, PT, R2, RZ, PT ;  /* 0x000000ff0200720c */ /* 0x001fda0003fa5270 */
        /* <DEDUP_REMOVED lines=15> */
.L_x_1025:
[----:B0-----:R-:W-:Y:S05]  /*5360*/  BSYNC B1 ;  /* 0x0000000000017941 */ /* 0x001fea0003800000 */
.L_x_1024:
[----:B------:R-:W-:Y:S01]  /*5370*/  BSSY B1, `(.L_x_1026) ;  /* 0x000002a000017945 */ /* 0x000fe20003800000 */
[----:B------:R-:W-:Y:S05]  /*5380*/  @P2 BRA `(.L_x_1027) ;  /* 0x0000028000002947 */ /* 0x000fea0003800000 */
[----:B------:R-:W-:Y:S01]  /*5390*/  IMAD.U32 R10, RZ, RZ, UR4 ;  /* 0x00000004ff0a7e24 */ /* 0x000fe2000f8e00ff */
        /* <DEDUP_REMOVED lines=39> */
.L_x_1027:
[----:B0-----:R-:W-:Y:S05]  /*5610*/  BSYNC B1 ;  /* 0x0000000000017941 */ /* 0x001fea0003800000 */
.L_x_1026:
        /* <DEDUP_REMOVED lines=42> */
.L_x_1029:
[----:B0-----:R-:W-:Y:S05]  /*58c0*/  BSYNC B1 ;  /* 0x0000000000017941 */ /* 0x001fea0003800000 */
.L_x_1028:
        /* <DEDUP_REMOVED lines=42> */
.L_x_1031:
[----:B0-----:R-:W-:Y:S05]  /*5b70*/  BSYNC B1 ;  /* 0x0000000000017941 */ /* 0x001fea0003800000 */
.L_x_1030:
[----:B------:R-:W-:Y:S01]  /*5b80*/  BSSY B1, `(.L_x_1032) ;  /* 0x000002a000017945 */ /* 0x000fe20003800000 */
[----:B------:R-:W-:Y:S05]  /*5b90*/  @P2 BRA `(.L_x_1033) ;  /* 0x0000028000002947 */ /* 0x000fea0003800000 */
[----:B------:R-:W-:Y:S01]  /*5ba0*/  IMAD.U32 R10, RZ, RZ, UR4 ;  /* 0x00000004ff0a7e24 */ /* 0x000fe2000f8e00ff */
[----:B------:R-:W-:Y:S01]  /*5bb0*/  ULDC UR4, c[0x0][0x1ec] ;  /* 0x00007b0000047ab9 */ /* 0x000fe20000000800 */
[----:B------:R-:W-:Y:S01]  /*5bc0*/  MOV R11, c[0x0][0x1d4] ;  /* 0x00007500000b7a02 */ /* 0x000fe20000000f00 */
[----:B------:R-:W-:Y:S02]  /*5bd0*/  UISETP.NE.AND UP0, UPT, URZ, UR4, UPT ;  /* 0x000000043f00728c */ /* 0x000fe4000bf05270 */
[----:B------:R0:W1:Y:S02]  /*5be0*/  R2UR UR4, R10 ;  /* 0x000000000a0473c2 */ /* 0x00006400000e0000 */
[----:B------:R-:W-:Y:S01]  /*5bf0*/  IMAD R11, R11, 0x70, RZ ;  /* 0x000000700b0b7824 */ /* 0x000fe200078e02ff */
[----:B0-----:R-:W-:-:S05]  /*5c00*/  LEA R10, R233, R5, 0x4 ;  /* 0x00000005e90a7211 */ /* 0x001fca00078e20ff */
[----:B------:R-:W-:-:S05]  /*5c10*/  IMAD.SHL.U32 R232, R10, 0x4, RZ ;  /* 0x000000040ae87824 */ /* 0x000fca00078e00ff */
        /* <DEDUP_REMOVED lines=32> */
.L_x_1033:
[----:B0-----:R-:W-:Y:S05]  /*5e20*/  BSYNC B1 ;  /* 0x0000000000017941 */ /* 0x001fea0003800000 */
.L_x_1032:
[----:B------:R-:W-:Y:S01]  /*5e30*/  BSSY B1, `(.L_x_1034) ;  /* 0x000002a000017945 */ /* 0x000fe20003800000 */
[----:B------:R-:W-:Y:S05]  /*5e40*/  @P2 BRA `(.L_x_1035) ;  /* 0x0000028000002947 */ /* 0x000fea0003800000 */
[----:B------:R-:W-:Y:S01]  /*5e50*/  MOV R10, UR4 ;  /* 0x00000004000a7c02 */ /* 0x000fe20008000f00 */
[----:B------:R-:W-:Y:S01]  /*5e60*/  ULDC UR4, c[0x0][0x1ec] ;  /* 0x00007b0000047ab9 */ /* 0x000fe20000000800 */
[----:B------:R-:W-:Y:S01]  /*5e70*/  MOV R11, c[0x0][0x1d4] ;  /* 0x00007500000b7a02 */ /* 0x000fe20000000f00 */
[----:B------:R-:W-:Y:S02]  /*5e80*/  UISETP.NE.AND UP0, UPT, URZ, UR4, UPT ;  /* 0x000000043f00728c */ /* 0x000fe4000bf05270 */
[----:B------:R0:W1:Y:S02]  /*5e90*/  R2UR UR4, R10 ;  /* 0x000000000a0473c2 */ /* 0x00006400000e0000 */
[----:B------:R-:W-:Y:S02]  /*5ea0*/  IMAD R11, R11, 0x70, RZ ;  /* 0x000000700b0b7824 */ /* 0x000fe400078e02ff */
[----:B0-----:R-:W-:-:S04]  /*5eb0*/  IMAD R10, R233, 0x11, R5 ;  /* 0x00000011e90a7824 */ /* 0x001fc800078e0205 */
        /* <DEDUP_REMOVED lines=33> */
.L_x_1035:
[----:B0-----:R-:W-:Y:S05]  /*60d0*/  BSYNC B1 ;  /* 0x0000000000017941 */ /* 0x001fea0003800000 */
.L_x_1034:
        /* <DEDUP_REMOVED lines=42> */
.L_x_1037:
[----:B0-----:R-:W-:Y:S05]  /*6380*/  BSYNC B1 ;  /* 0x0000000000017941 */ /* 0x001fea0003800000 */
.L_x_1036:
        /* <DEDUP_REMOVED lines=42> */
.L_x_1039:
[----:B0-----:R-:W-:Y:S05]  /*6630*/  BSYNC B1 ;  /* 0x0000000000017941 */ /* 0x001fea0003800000 */
.L_x_1038:
        /* <DEDUP_REMOVED lines=42> */
.L_x_1041:
[----:B0-----:R-:W-:Y:S05]  /*68e0*/  BSYNC B1 ;  /* 0x0000000000017941 */ /* 0x001fea0003800000 */
.L_x_1040:
        /* <DEDUP_REMOVED lines=42> */
.L_x_1043:
[----:B0-----:R-:W-:Y:S05]  /*6b90*/  BSYNC B1 ;  /* 0x0000000000017941 */ /* 0x001fea0003800000 */
.L_x_1042:
        /* <DEDUP_REMOVED lines=42> */
.L_x_1045:
[----:B0-----:R-:W-:Y:S05]  /*6e40*/  BSYNC B1 ;  /* 0x0000000000017941 */ /* 0x001fea0003800000 */
.L_x_1044:
        /* <DEDUP_REMOVED lines=42> */
.L_x_1047:
[----:B0-----:R-:W-:Y:S05]  /*70f0*/  BSYNC B1 ;  /* 0x0000000000017941 */ /* 0x001fea0003800000 */
.L_x_1046:
        /* <DEDUP_REMOVED lines=42> */
.L_x_1049:
[----:B0-----:R-:W-:Y:S05]  /*73a0*/  BSYNC B1 ;  /* 0x0000000000017941 */ /* 0x001fea0003800000 */
.L_x_1048:
        /* <DEDUP_REMOVED lines=42> */
.L_x_1051:
[----:B0-----:R-:W-:Y:S05]  /*7650*/  BSYNC B1 ;  /* 0x0000000000017941 */ /* 0x001fea0003800000 */
.L_x_1050:
        /* <DEDUP_REMOVED lines=42> */
.L_x_1053:
[----:B0-----:R-:W-:Y:S05]  /*7900*/  BSYNC B1 ;  /* 0x0000000000017941 */ /* 0x001fea0003800000 */
.L_x_1052:
        /* <DEDUP_REMOVED lines=42> */
.L_x_1055:
[----:B0-----:R-:W-:Y:S05]  /*7bb0*/  BSYNC B1 ;  /* 0x0000000000017941 */ /* 0x001fea0003800000 */
.L_x_1054:
        /* <DEDUP_REMOVED lines=42> */
.L_x_1057:
[----:B0-----:R-:W-:Y:S05]  /*7e60*/  BSYNC B1 ;  /* 0x0000000000017941 */ /* 0x001fea0003800000 */
.L_x_1056:
        /* <DEDUP_REMOVED lines=42> */
.L_x_1059:
[----:B0-----:R-:W-:Y:S05]  /*8110*/  BSYNC B1 ;  /* 0x0000000000017941 */ /* 0x001fea0003800000 */
.L_x_1058:
        /* <DEDUP_REMOVED lines=42> */
.L_x_1061:
[----:B0-----:R-:W-:Y:S05]  /*83c0*/  BSYNC B1 ;  /* 0x0000000000017941 */ /* 0x001fea0003800000 */
.L_x_1060:
[----:B------:R-:W-:Y:S01]  /*83d0*/  BSSY B1, `(.L_x_1062) ;  /* 0x000002a000017945 */ /* 0x000fe20003800000 */
[----:B------:R-:W-:Y:S01]  /*83e0*/  IMAD R5, R233, 0x1f, R5 ;  /* 0x0000001fe9057824 */ /* 0x000fe200078e0205 */
[----:B------:R-:W-:Y:S05]  /*83f0*/  @P2 BRA `(.L_x_1063) ;  /* 0x0000027000002947 */ /* 0x000fea0003800000 */
[----:B------:R-:W-:Y:S01]  /*8400*/  MOV R11, c[0x0][0x1d4] ;  /* 0x00007500000b7a02 */ /* 0x000fe20000000f00 */
[----:B------:R-:W-:Y:S01]  /*8410*/  IMAD.SHL.U32 R5, R5, 0x4, RZ ;  /* 0x0000000405057824 */ /* 0x000fe200078e00ff */
[----:B------:R-:W-:Y:S01]  /*8420*/  MOV R10, UR4 ;  /* 0x00000004000a7c02 */ /* 0x000fe20008000f00 */
[----:B------:R-:W-:Y:S02]  /*8430*/  ULDC UR4, c[0x0][0x1ec] ;  /* 0x00007b0000047ab9 */ /* 0x000fe40000000800 */
[----:B------:R-:W-:Y:S01]  /*8440*/  IMAD R11, R11, 0x70, RZ ;  /* 0x000000700b0b7824 */ /* 0x000fe200078e02ff */
[----:B------:R-:W-:Y:S01]  /*8450*/  UISETP.NE.AND UP0, UPT, URZ, UR4, UPT ;  /* 0x000000043f00728c */ /* 0x000fe2000bf05270 */
[----:B------:R0:W1:Y:S03]  /*8460*/  R2UR UR4, R10 ;  /* 0x000000000a0473c2 */ /* 0x00006600000e0000 */
[----:B------:R-:W-:-:S13]  /*8470*/  ISETP.GE.AND P3, PT, R5, R11, PT ;  /* 0x0000000b0500720c */ /* 0x000fda0003f66270 */
[----:B------:R-:W2:Y:S01]  /*8480*/  @!P3 LDG.E R6, [R6.64] ;  /* 0x000000240606b981 */ /* 0x000ea2000c1e1900 */
[----:B------:R-:W-:Y:S01]  /*8490*/  CS2R R222, SRZ ;  /* 0x0000000000de7805 */ /* 0x000fe2000001ff00 */
[----:B------:R-:W-:Y:S01]  /*84a0*/  CS2R R220, SRZ ;  /* 0x0000000000dc7805 */ /* 0x000fe2000001ff00 */
[----:B--2---:R-:W-:-:S04]  /*84b0*/  @!P3 IMAD R6, R6, c[0x0][0x1d8], RZ ;  /* 0x000076000606ba24 */ /* 0x004fc800078e02ff */
[----:B------:R-:W-:-:S04]  /*84c0*/  @!P3 IMAD R6, R6, 0x70, RZ ;  /* 0x000000700606b824 */ /* 0x000fc800078e02ff */
[----:B------:R-:W-:Y:S02]  /*84d0*/  @!P3 IMAD R7, R6, c[0x0][0x1d4], R5 ;  /* 0x000075000607ba24 */ /* 0x000fe400078e0205 */
[----:B------:R-:W-:-:S03]  /*84e0*/  @!P3 IMAD R6, R0, c[0x0][0x1d4], RZ ;  /* 0x000075000006ba24 */ /* 0x000fc600078e02ff */
[----:B0-----:R-:W-:Y:S02]  /*84f0*/  @!P3 SHF.R.S32.HI R10, RZ, 0x1f, R7 ;  /* 0x0000001fff0ab819 */ /* 0x001fe40000011407 */
[----:B------:R-:W-:-:S04]  /*8500*/  @!P3 IADD3 R7, P1, R6, R7, RZ ;  /* 0x000000070607b210 */ /* 0x000fc80007f3e0ff */
[----:B------:R-:W-:Y:S02]  /*8510*/  @!P3 LEA.HI.X.SX32 R10, R6, R10, 0x1, P1 ;  /* 0x0000000a060ab211 */ /* 0x000fe400008f0eff */
[----:B------:R-:W-:-:S04]  /*8520*/  @!P3 LEA R6, P1, R7, c[0x0][0x198], 0x2 ;  /* 0x000066000706ba11 */ /* 0x000fc800078210ff */
[----:B------:R-:W-:-:S05]  /*8530*/  @!P3 LEA.HI.X R7, R7, c[0x0][0x19c], R10, 0x2, P1 ;  /* 0x000067000707ba11 */ /* 0x000fca00008f140a */
[----:B------:R0:W5:Y:S01]  /*8540*/  @!P3 LDG.E.128 R220, [R6.64] ;  /* 0x0000002406dcb981 */ /* 0x000162000c1e1d00 */
[----:B------:R-:W-:-:S13]  /*8550*/  PLOP3.LUT P1, PT, PT, PT, UP0, 0x80, 0x0 ;  /* 0x000000000000781c */ /* 0x000fda0003f2f008 */
[----:B-1----:R-:W-:Y:S05]  /*8560*/  @P1 BRA `(.L_x_1063) ;  /* 0x0000010000001947 */ /* 0x002fea0003800000 */
[----:B0-----:R-:W-:-:S13]  /*8570*/  ISETP.NE.AND P5, PT, R2, RZ, PT ;  /* 0x000000ff0200720c */ /* 0x001fda0003fa5270 */
[----:B------:R-:W2:Y:S01]  /*8580*/  @P5 LDG.E.128 R8, [R8.64+0x1e0] ;  /* 0x0001e02408085981 */ /* 0x000ea2000c1e1d00 */
[----:B------:R-:W-:Y:S01]  /*8590*/  SHF.R.S32.HI R224, RZ, 0x1f, R3 ;  /* 0x0000001fffe07819 */ /* 0x000fe20000011403 */
[----:B-----5:R-:W-:Y:S01]  /*85a0*/  FADD.FTZ R220, R96, R220 ;  /* 0x000000dc60dc7221 */ /* 0x020fe20000010000 */
[----:B------:R-:W-:Y:S01]  /*85b0*/  @!P3 IADD3 R7, P4, R3, R5, RZ ;  /* 0x000000050307b210 */ /* 0x000fe20007f9e0ff */
[----:B------:R-:W-:Y:S02]  /*85c0*/  FADD.FTZ R221, R97, R221 ;  /* 0x000000dd61dd7221 */ /* 0x000fe40000010000 */
[----:B------:R-:W-:Y:S01]  /*85d0*/  FADD.FTZ R222, R98, R222 ;  /* 0x000000de62de7221 */ /* 0x000fe20000010000 */
[----:B------:R-:W-:Y:S01]  /*85e0*/  @!P3 LEA.HI.X.SX32 R5, R5, R224, 0x1, P4 ;  /* 0x000000e00505b211 */ /* 0x000fe200020f0eff */
[----:B------:R-:W-:Y:S01]  /*85f0*/  FADD.FTZ R223, R99, R223 ;  /* 0x000000df63df7221 */ /* 0x000fe20000010000 */
[----:B------:R-:W-:-:S04]  /*8600*/  @!P3 LEA R6, P4, R7, c[0x0][0x198], 0x2 ;  /* 0x000066000706ba11 */ /* 0x000fc800078810ff */
[----:B------:R-:W-:Y:S01]  /*8610*/  @!P3 LEA.HI.X R7, R7, c[0x0][0x19c], R5, 0x2, P4 ;  /* 0x000067000707ba11 */ /* 0x000fe200020f1405 */
[----:B--2---:R-:W-:Y:S02]  /*8620*/  @P5 FMUL.FTZ R220, R220, R8 ;  /* 0x00000008dcdc5220 */ /* 0x004fe40000410000 */
[----:B------:R-:W-:Y:S02]  /*8630*/  @P5 FMUL.FTZ R221, R221, R9 ;  /* 0x00000009dddd5220 */ /* 0x000fe40000410000 */
[----:B------:R-:W-:Y:S02]  /*8640*/  @P5 FMUL.FTZ R222, R222, R10 ;  /* 0x0000000adede5220 */ /* 0x000fe40000410000 */
[----:B------:R-:W-:-:S05]  /*8650*/  @P5 FMUL.FTZ R223, R223, R11 ;  /* 0x0000000bdfdf5220 */ /* 0x000fca0000410000 */
[----:B------:R0:W-:Y:S02]  /*8660*/  @!P3 STG.E.128 [R6.64], R220 ;  /* 0x000000dc0600b986 */ /* 0x0001e4000c101d24 */
.L_x_1063:
[----:B0-----:R-:W-:Y:S05]  /*8670*/  BSYNC B1 ;  /* 0x0000000000017941 */ /* 0x001fea0003800000 */
.L_x_1062:
[----:B------:R-:W-:Y:S01]  /*8680*/  BSSY B1, `(.L_x_1064) ;  /* 0x000010a000017945 */ /* 0x000fe20003800000 */
[----:B------:R-:W-:Y:S05]  /*8690*/  @P2 BRA `(.L_x_1065) ;  /* 0x0000108000002947 */ /* 0x000fea0003800000 */
[----:B------:R-:W2:Y:S04]  /*86a0*/  LDL R6, [R1+0x160] ;  /* 0x0001600001067983 */ /* 0x000ea80000100800 */
[----:B------:R-:W3:Y:S04]  /*86b0*/  LDL R5, [R1+0x164] ;  /* 0x0001640001057983 */ /* 0x000ee80000100800 */
[----:B------:R-:W4:Y:S04]  /*86c0*/  LDL R232, [R1+0x170] ;  /* 0x0001700001e87983 */ /* 0x000f280000100800 */
        /* <DEDUP_REMOVED lines=9> */
[----:B------:R0:W-:Y:S04]  /*8760*/  STL [R1+0x1d0], R21 ;  /* 0x0001d01501007387 */ /* 0x0001e80000100800 */
        /* <DEDUP_REMOVED lines=12> */
[----:B0-----:R-:W4:Y:S04]  /*8830*/  LDL R21, [R1+0x110] ;  /* 0x0001100001157983 */ /* 0x001f280000100800 */
[----:B-1----:R-:W4:Y:S04]  /*8840*/  LDL R20, [R1+0x114] ;  /* 0x0001140001147983 */ /* 0x002f280000100800 */
        /* <DEDUP_REMOVED lines=13> */
[----:B------:R-:W4:Y:S01]  /*8920*/  LDL R0, [R1+0x64] ;  /* 0x0000640001007983 */ /* 0x000f220000100800 */
[----:B--2--5:R-:W-:-:S02]  /*8930*/  FMUL.FTZ R6, R6, R228 ;  /* 0x000000e406067220 */ /* 0x024fc40000410000 */
[----:B---3--:R-:W-:Y:S02]  /*8940*/  FMUL.FTZ R5, R5, R229 ;  /* 0x000000e505057220 */ /* 0x008fe40000410000 */
[----:B----4-:R-:W-:Y:S02]  /*8950*/  FFMA.FTZ R6, R232, R100, R6 ;  /* 0x00000064e8067223 */ /* 0x010fe40000010006 */
[----:B------:R-:W2:Y:S01]  /*8960*/  LDL R232, [R1+0xb0] ;  /* 0x0000b00001e87983 */ /* 0x000ea20000100800 */
[----:B------:R-:W-:-:S03]  /*8970*/  FFMA.FTZ R5, R227, R101, R5 ;  /* 0x00000065e3057223 */ /* 0x000fc60000010005 */
[----:B------:R-:W3:Y:S01]  /*8980*/  LDL R227, [R1+0xb4] ;  /* 0x0000b40001e37983 */ /* 0x000ee20000100800 */
[----:B------:R-:W-:-:S03]  /*8990*/  FFMA.FTZ R6, R226, R104, R6 ;  /* 0x00000068e2067223 */ /* 0x000fc60000010006 */
[----:B------:R-:W4:Y:S01]  /*89a0*/  LDL R226, [R1+0xa0] ;  /* 0x0000a00001e27983 */ /* 0x000f220000100800 */
        /* <DEDUP_REMOVED lines=15> */
[----:B------:R0:W5:Y:S01]  /*8aa0*/  LDL.LU R21, [R1+0x1d0] ;  /* 0x0001d00001157983 */ /* 0x0001620000300800 */
        /* <DEDUP_REMOVED lines=17> */
[----:B------:R-:W4:Y:S01]  /*8bc0*/  LDL R235, [R1+0x148] ;  /* 0x0001480001eb7983 */ /* 0x000f220000100800 */
[----:B------:R-:W-:-:S03]  /*8bd0*/  FFMA.FTZ R6, R234, R140, R6 ;  /* 0x0000008cea067223 */ /* 0x000fc60000010006 */
[----:B------:R-:W4:Y:S01]  /*8be0*/  LDL R234, [R1+0x138] ;  /* 0x0001380001ea7983 */ /* 0x000f220000100800 */
[----:B------:R-:W-:-:S03]  /*8bf0*/  FFMA.FTZ R5, R233, R141, R5 ;  /* 0x0000008de9057223 */ /* 0x000fc60000010005 */
[----:B------:R-:W4:Y:S01]  /*8c00*/  LDL R233, [R1+0x128] ;  /* 0x0001280001e97983 */ /* 0x000f220000100800 */
[----:B--2---:R-:W-:-:S03]  /*8c10*/  FFMA.FTZ R6, R232, R144, R6 ;  /* 0x00000090e8067223 */ /* 0x004fc60000010006 */
[----:B------:R-:W2:Y:S01]  /*8c20*/  LDL R232, [R1+0x118] ;  /* 0x0001180001e87983 */ /* 0x000ea20000100800 */
[----:B---3--:R-:W-:-:S03]  /*8c30*/  FFMA.FTZ R5, R227, R145, R5 ;  /* 0x00000091e3057223 */ /* 0x008fc60000010005 */
[----:B------:R-:W3:Y:S01]  /*8c40*/  LDL R227, [R1+0x108] ;  /* 0x0001080001e37983 */ /* 0x000ee20000100800 */
[----:B----4-:R-:W-:-:S03]  /*8c50*/  FFMA.FTZ R6, R226, R148, R6 ;  /* 0x00000094e2067223 */ /* 0x010fc60000010006 */
[----:B------:R-:W4:Y:S01]  /*8c60*/  LDL R226, [R1+0xf8] ;  /* 0x0000f80001e27983 */ /* 0x000f220000100800 */
[----:B------:R-:W-:-:S03]  /*8c70*/  FFMA.FTZ R5, R225, R149, R5 ;  /* 0x00000095e1057223 */ /* 0x000fc60000010005 */
[----:B------:R-:W2:Y:S01]  /*8c80*/  LDL R225, [R1+0xe8] ;  /* 0x0000e80001e17983 */ /* 0x000ea20000100800 */
[----:B------:R-:W-:Y:S02]  /*8c90*/  FFMA.FTZ R6, R224, R152, R6 ;  /* 0x00000098e0067223 */ /* 0x000fe40000010006 */
[----:B------:R-:W-:Y:S01]  /*8ca0*/  FFMA.FTZ R5, R12, R153, R5 ;  /* 0x000000990c057223 */ /* 0x000fe20000010005 */
[----:B------:R-:W2:Y:S01]  /*8cb0*/  LDL R224, [R1+0xd8] ;  /* 0x0000d80001e07983 */ /* 0x000ea20000100800 */
[----:B------:R-:W-:-:S03]  /*8cc0*/  FFMA.FTZ R6, R11, R156, R6 ;  /* 0x0000009c0b067223 */ /* 0x000fc60000010006 */
[----:B------:R-:W2:Y:S01]  /*8cd0*/  LDL R12, [R1+0xc8] ;  /* 0x0000c800010c7983 */ /* 0x000ea20000100800 */
[----:B------:R-:W-:-:S03]  /*8ce0*/  FFMA.FTZ R5, R10, R157, R5 ;  /* 0x0000009d0a057223 */ /* 0x000fc60000010005 */
[----:B------:R-:W2:Y:S01]  /*8cf0*/  LDL R11, [R1+0xb8] ;  /* 0x0000b800010b7983 */ /* 0x000ea20000100800 */
[----:B------:R-:W-:Y:S02]  /*8d00*/  FFMA.FTZ R6, R9, R160, R6 ;  /* 0x000000a009067223 */ /* 0x000fe40000010006 */
[----:B------:R-:W-:Y:S01]  /*8d10*/  FFMA.FTZ R5, R3, R161, R5 ;  /* 0x000000a103057223 */ /* 0x000fe20000010005 */
[----:B------:R-:W2:Y:S01]  /*8d20*/  LDL R10, [R1+0xa8] ;  /* 0x0000a800010a7983 */ /* 0x000ea20000100800 */
[----:B------:R-:W-:-:S03]  /*8d30*/  FFMA.FTZ R6, R2, R164, R6 ;  /* 0x000000a402067223 */ /* 0x000fc60000010006 */
[----:B------:R-:W2:Y:S04]  /*8d40*/  LDL R3, [R1+0x168] ;  /* 0x0001680001037983 */ /* 0x000ea80000100800 */
[----:B------:R-:W3:Y:S01]  /*8d50*/  LDL R2, [R1+0x178] ;  /* 0x0001780001027983 */ /* 0x000ee20000100800 */
[----:B------:R-:W-:-:S03]  /*8d60*/  FFMA.FTZ R5, R0, R165, R5 ;  /* 0x000000a500057223 */ /* 0x000fc60000010005 */
[----:B------:R-:W4:Y:S01]  /*8d70*/  LDL R0, [R1+0x158] ;  /* 0x0001580001007983 */ /* 0x000f220000100800 */
[----:B------:R-:W-:Y:S02]  /*8d80*/  FFMA.FTZ R6, R8, R168, R6 ;  /* 0x000000a808067223 */ /* 0x000fe40000010006 */
[----:B------:R-:W-:Y:S01]  /*8d90*/  FFMA.FTZ R5, R7, R169, R5 ;  /* 0x000000a907057223 */ /* 0x000fe20000010005 */
[----:B------:R-:W4:Y:S01]  /*8da0*/  LDL R9, [R1+0x98] ;  /* 0x0000980001097983 */ /* 0x000f220000100800 */
[----:B------:R-:W-:Y:S02]  /*8db0*/  FFMA.FTZ R6, R172, UR7, R6 ;  /* 0x00000007ac067c23 */ /* 0x000fe40008010006 */
[----:B------:R-:W-:Y:S01]  /*8dc0*/  FFMA.FTZ R5, R173, UR6, R5 ;  /* 0x00000006ad057c23 */ /* 0x000fe20008010005 */
[----:B------:R-:W4:Y:S01]  /*8dd0*/  LDL R8, [R1+0x88] ;  /* 0x0000880001087983 */ /* 0x000f220000100800 */
[----:B------:R-:W-:Y:S02]  /*8de0*/  FFMA.FTZ R6, R176, UR11, R6 ;  /* 0x0000000bb0067c23 */ /* 0x000fe40008010006 */
[----:B------:R-:W-:Y:S01]  /*8df0*/  FFMA.FTZ R5, R177, UR10, R5 ;  /* 0x0000000ab1057c23 */ /* 0x000fe20008010005 */
[----:B------:R-:W4:Y:S01]  /*8e00*/  LDL R7, [R1+0x78] ;  /* 0x0000780001077983 */ /* 0x000f220000100800 */
[----:B------:R-:W-:-:S02]  /*8e10*/  FFMA.FTZ R6, R180, UR15, R6 ;  /* 0x0000000fb4067c23 */ /* 0x000fc40008010006 */
[----:B------:R-:W-:Y:S02]  /*8e20*/  FFMA.FTZ R5, R181, UR14, R5 ;  /* 0x0000000eb5057c23 */ /* 0x000fe40008010005 */
[----:B------:R-:W-:Y:S02]  /*8e30*/  FFMA.FTZ R6, R184, UR19, R6 ;  /* 0x00000013b8067c23 */ /* 0x000fe40008010006 */
[----:B------:R-:W-:Y:S02]  /*8e40*/  FFMA.FTZ R5, R185, UR18, R5 ;  /* 0x00000012b9057c23 */ /* 0x000fe40008010005 */
[----:B------:R-:W-:Y:S02]  /*8e50*/  FFMA.FTZ R6, R188, UR23, R6 ;  /* 0x00000017bc067c23 */ /* 0x000fe40008010006 */
[----:B------:R-:W-:Y:S02]  /*8e60*/  FFMA.FTZ R5, R189, UR22, R5 ;  /* 0x00000016bd057c23 */ /* 0x000fe40008010005 */
        /* <DEDUP_REMOVED lines=15> */
[----:B------:R-:W-:-:S04]  /*8f60*/  FFMA.FTZ R5, R221, UR59, R5 ;  /* 0x0000003bdd057c23 */ /* 0x000fc80008010005 */
[----:B------:R-:W-:Y:S02]  /*8f70*/  FADD.FTZ R5, R6, R5 ;  /* 0x0000000506057221 */ /* 0x000fe40000010000 */
[----:B--2---:R-:W-:Y:S02]  /*8f80*/  FMUL.FTZ R6, R3, R230 ;  /* 0x000000e603067220 */ /* 0x004fe40000410000 */
[----:B------:R-:W2:Y:S02]  /*8f90*/  LDL R3, [R1+0x68] ;  /* 0x0000680001037983 */ /* 0x000ea40000100800 */
[----:B---3--:R-:W-:Y:S02]  /*8fa0*/  FFMA.FTZ R6, R2, R102, R6 ;  /* 0x0000006602067223 */ /* 0x008fe40000010006 */
[----:B------:R-:W3:Y:S02]  /*8fb0*/  LDL R2, [R1+0x188] ;  /* 0x0001880001027983 */ /* 0x000ee40000100800 */
[----:B----4-:R-:W-:-:S02]  /*8fc0*/  FFMA.FTZ R6, R0, R106, R6 ;  /* 0x0000006a00067223 */ /* 0x010fc40000010006 */
[----:B------:R-:W4:Y:S02]  /*8fd0*/  LDL R0, [R1+0x16c] ;  /* 0x00016c0001007983 */ /* 0x000f240000100800 */
[----:B------:R-:W-:Y:S02]  /*8fe0*/  FFMA.FTZ R6, R235, R110, R6 ;  /* 0x0000006eeb067223 */ /* 0x000fe40000010006 */
[----:B------:R-:W4:Y:S02]  /*8ff0*/  LDL R235, [R1+0x12c] ;  /* 0x00012c0001eb7983 */ /* 0x000f240000100800 */
[----:B------:R-:W-:Y:S02]  /*9000*/  FFMA.FTZ R6, R234, R114, R6 ;  /* 0x00000072ea067223 */ /* 0x000fe40000010006 */
[----:B------:R-:W4:Y:S02]  /*9010*/  LDL R234, [R1+0x11c] ;  /* 0x00011c0001ea7983 */ /* 0x000f240000100800 */
[----:B------:R-:W-:-:S02]  /*9020*/  FFMA.FTZ R6, R233, R118, R6 ;  /* 0x00000076e9067223 */ /* 0x000fc40000010006 */
        /* <DEDUP_REMOVED lines=23> */
[----:B--2---:R-:W-:-:S02]  /*91a0*/  FFMA.FTZ R6, R3, R166, R6 ;  /* 0x000000a603067223 */ /* 0x004fc40000010006 */
[----:B------:R-:W2:Y:S02]  /*91b0*/  LDL R3, [R1+0x15c] ;  /* 0x00015c0001037983 */ /* 0x000ea40000100800 */
[----:B---3--:R-:W-:Y:S02]  /*91c0*/  FFMA.FTZ R6, R2, R170, R6 ;  /* 0x000000aa02067223 */ /* 0x008fe40000010006 */
[----:B------:R-:W3:Y:S02]  /*91d0*/  LDL R2, [R1+0x14c] ;  /* 0x00014c0001027983 */ /* 0x000ee40000100800 */
[----:B------:R-:W-:-:S04]  /*91e0*/  FFMA.FTZ R6, R174, UR5, R6 ;  /* 0x00000005ae067c23 */ /* 0x000fc80008010006 */
        /* <DEDUP_REMOVED lines=12> */
[----:B------:R-:W-:Y:S02]  /*92b0*/  FADD.FTZ R5, R6, R5 ;  /* 0x0000000506057221 */ /* 0x000fe40000010000 */
[----:B----4-:R-:W-:Y:S02]  /*92c0*/  FMUL.FTZ R6, R0, R231 ;  /* 0x000000e700067220 */ /* 0x010fe40000410000 */
[----:B------:R-:W4:Y:S02]  /*92d0*/  LDL R0, [R1+0x13c] ;  /* 0x00013c0001007983 */ /* 0x000f240000100800 */
[----:B------:R-:W-:Y:S01]  /*92e0*/  FFMA.FTZ R6, R12, R103, R6 ;  /* 0x000000670c067223 */ /* 0x000fe20000010006 */
[----:B------:R-:W-:Y:S01]  /*92f0*/  ISETP.NE.U32.AND P2, PT, RZ, c[0x0][0x218], PT ;  /* 0x00008600ff007a0c */ /* 0x000fe20003f45070 */
[----:B------:R0:W5:Y:S03]  /*9300*/  LDL.LU R12, [R1+0x1ac] ;  /* 0x0001ac00010c7983 */ /* 0x0001660000300800 */
[----:B------:R-:W-:Y:S01]  /*9310*/  ISETP.NE.AND.EX P3, PT, RZ, c[0x0][0x21c], PT, P2 ;  /* 0x00008700ff007a0c */ /* 0x000fe20003f65320 */
[----:B--2---:R-:W-:-:S02]  /*9320*/  FFMA.FTZ R6, R3, R107, R6 ;  /* 0x0000006b03067223 */ /* 0x004fc40000010006 */
[----:B------:R0:W5:Y:S02]  /*9330*/  LDL.LU R3, [R1+0x1a8] ;  /* 0x0001a80001037983 */ /* 0x0001640000300800 */
[----:B---3--:R-:W-:Y:S02]  /*9340*/  FFMA.FTZ R6, R2, R111, R6 ;  /* 0x0000006f02067223 */ /* 0x008fe40000010006 */
[----:B------:R0:W5:Y:S02]  /*9350*/  LDL.LU R2, [R1+0x1a4] ;  /* 0x0001a40001027983 */ /* 0x0001640000300800 */
[----:B----4-:R-:W-:Y:S02]  /*9360*/  FFMA.FTZ R6, R0, R115, R6 ;  /* 0x0000007300067223 */ /* 0x010fe40000010006 */
[----:B------:R0:W5:Y:S02]  /*9370*/  LDL.LU R0, [R1+0x1a0] ;  /* 0x0001a00001007983 */ /* 0x0001640000300800 */
[----:B------:R-:W-:-:S04]  /*9380*/  FFMA.FTZ R6, R235, R119, R6 ;  /* 0x00000077eb067223 */ /* 0x000fc80000010006 */
        /* <DEDUP_REMOVED lines=8> */
[----:B------:R-:W-:Y:S01]  /*9410*/  FFMA.FTZ R6, R10, R155, R6 ;  /* 0x0000009b0a067223 */ /* 0x000fe20000010006 */
[----:B------:R-:W1:Y:S03]  /*9420*/  S2R R11, SR_CTAID.X ;  /* 0x00000000000b7919 */ /* 0x000e660000002500 */
[----:B------:R-:W-:Y:S01]  /*9430*/  FFMA.FTZ R6, R9, R159, R6 ;  /* 0x0000009f09067223 */ /* 0x000fe20000010006 */
[----:B------:R-:W-:Y:S01]  /*9440*/  HFMA2.MMA R224, -RZ, RZ, 0, 2.384185791015625e-07 ;  /* 0x00000004ffe07435 */ /* 0x000fe200000001ff */
[----:B------:R-:W-:Y:S01]  /*9450*/  ISETP.NE.U32.AND P2, PT, RZ, c[0x0][0x228], PT ;  /* 0x00008a00ff007a0c */ /* 0x000fe20003f45070 */
[----:B------:R-:W-:Y:S01]  /*9460*/  IMAD.MOV.U32 R225, RZ, RZ, c[0x0][0x1e8] ;  /* 0x00007a00ffe17624 */ /* 0x000fe200078e00ff */
[----:B------:R-:W2:Y:S01]  /*9470*/  LDL R10, [R1+0x190] ;  /* 0x00019000010a7983 */ /* 0x000ea20000100800 */
[----:B------:R-:W-:-:S03]  /*9480*/  FFMA.FTZ R6, R8, R163, R6 ;  /* 0x000000a308067223 */ /* 0x000fc60000010006 */
[----:B------:R-:W3:Y:S01]  /*9490*/  LDL R8, [R1+0x194] ;  /* 0x0001940001087983 */ /* 0x000ee20000100800 */
[----:B------:R-:W-:-:S03]  /*94a0*/  FFMA.FTZ R6, R7, R167, R6 ;  /* 0x000000a707067223 */ /* 0x000fc60000010006 */
[----:B------:R-:W4:Y:S01]  /*94b0*/  LDL R9, [R1+0x18c] ;  /* 0x00018c0001097983 */ /* 0x000f220000100800 */
        /* <DEDUP_REMOVED lines=14> */
[----:B------:R-:W-:Y:S01]  /*95a0*/  FADD.FTZ R5, R6, R5 ;  /* 0x0000000506057221 */ /* 0x000fe20000010000 */
[----:B------:R-:W-:-:S05]  /*95b0*/  MOV R6, c[0x0][0x220] ;  /* 0x0000880000067a02 */ /* 0x000fca0000000f00 */
[----:B-1----:R-:W-:-:S05]  /*95c0*/  @P3 IMAD R6, R11, R6, UR40 ;  /* 0x000000280b063e24 */ /* 0x002fca000f8e0206 */
[----:B------:R-:W-:-:S05]  /*95d0*/  @P3 IADD3 R6, R6, -0x1, RZ ;  /* 0xffffffff06063810 */ /* 0x000fca0007ffe0ff */
[----:B------:R-:W-:-:S04]  /*95e0*/  @P3 IMAD R6, R6, c[0x0][0x220], R4 ;  /* 0x0000880006063a24 */ /* 0x000fc800078e0204 */
[----:B------:R-:W-:-:S06]  /*95f0*/  @P3 IMAD.WIDE R6, R6, R224, c[0x0][0x218] ;  /* 0x0000860006063625 */ /* 0x000fcc00078e02e0 */
[----:B------:R-:W2:Y:S01]  /*9600*/  @P3 LDG.E R6, [R6.64] ;  /* 0x0000002406063981 */ /* 0x000ea2000c1e1900 */
[----:B------:R-:W-:Y:S01]  /*9610*/  ISETP.NE.AND.EX P2, PT, RZ, c[0x0][0x22c], PT, P2 ;  /* 0x00008b00ff007a0c */ /* 0x000fe20003f45320 */
[----:B------:R-:W-:Y:S01]  /*9620*/  FMUL.FTZ R5, R5, c[0x0][0x1f0] ;  /* 0x00007c0005057a20 */ /* 0x000fe20000410000 */
[----:B------:R-:W-:-:S03]  /*9630*/  IADD3 R225, R225, c[0x0][0x210], RZ ;  /* 0x00008400e1e17a10 */ /* 0x000fc60007ffe0ff */
[----:B--2---:R-:W-:-:S08]  /*9640*/  @P3 FADD.FTZ R5, R5, R6 ;  /* 0x0000000605053221 */ /* 0x004fd00000010000 */
[----:B------:R-:W-:Y:S02]  /*9650*/  @P2 ISETP.GE.AND P3, PT, R4, R225, PT ;  /* 0x000000e10400220c */ /* 0x000fe40003f66270 */
[----:B------:R-:W-:Y:S02]  /*9660*/  MOV R6, UR40 ;  /* 0x0000002800067c02 */ /* 0x000fe40008000f00 */
[----:B---3--:R-:W-:Y:S02]  /*9670*/  @P2 SEL R7, R8, RZ, !P3 ;  /* 0x000000ff08072207 */ /* 0x008fe40005800000 */
[----:B------:R-:W-:-:S04]  /*9680*/  @P2 IADD3 R6, R4, 0x1, -R6 ;  /* 0x0000000104062810 */ /* 0x000fc80007ffe806 */
[----:B------:R-:W-:Y:S01]  /*9690*/  @P2 IADD3 R8, R7, R6, RZ ;  /* 0x0000000607082210 */ /* 0x000fe20007ffe0ff */
[----:B------:R-:W-:-:S06]  /*96a0*/  @P2 IMAD.WIDE R6, R11, R224, c[0x0][0x228] ;  /* 0x00008a000b062625 */ /* 0x000fcc00078e02e0 */
[----:B------:R1:W2:Y:S02]  /*96b0*/  @P2 LDG.E R6, [R6.64] ;  /* 0x0000002406062981 */ /* 0x0002a4000c1e1900 */
[----:B-1----:R-:W2:Y:S02]  /*96c0*/  @P2 I2F R7, R8 ;  /* 0x0000000800072306 */ /* 0x002ea40000201400 */
[----:B--2---:R-:W-:Y:S02]  /*96d0*/  @P2 FFMA.FTZ R5, R7, R6, R5 ;  /* 0x0000000607052223 */ /* 0x004fe40000010005 */
[----:B------:R-:W-:-:S03]  /*96e0*/  IMAD.IADD R6, R4, 0x1, -R10 ;  /* 0x0000000104067824 */ /* 0x000fc600078e0a0a */
[----:B----4-:R-:W-:Y:S02]  /*96f0*/  @!P0 FMNMX.FTZ R9, R9, R5, !PT ;  /* 0x0000000509098209 */ /* 0x010fe40007810000 */
[----:B------:R0:W-:Y:S04]  /*9700*/  STS [R6.X4+0x440], R5 ;  /* 0x0004400506007388 */ /* 0x0001e80000004800 */
[----:B------:R0:W-:Y:S02]  /*9710*/  @!P0 STL [R1+0x18c], R9 ;  /* 0x00018c0901008387 */ /* 0x0001e40000100800 */
.L_x_1065:
[----:B------:R-:W-:Y:S05]  /*9720*/  BSYNC B1 ;  /* 0x0000000000017941 */ /* 0x000fea0003800000 */
.L_x_1064:
[----:B0-----:R-:W2:Y:S01]  /*9730*/  LDL R5, [R1+0x198] ;  /* 0x0001980001057983 */ /* 0x001ea20000100800 */
[----:B------:R-:W-:-:S04]  /*9740*/  IADD3 R4, R4, 0x100, RZ ;  /* 0x0000010004047810 */ /* 0x000fc80007ffe0ff */
[----:B--2---:R-:W-:-:S13]  /*9750*/  ISETP.GE.AND P0, PT, R4, R5, PT ;  /* 0x000000050400720c */ /* 0x004fda0003f06270 */
[----:B------:R-:W-:Y:S01]  /*9760*/  @P0 CALL.REL.NOINC `(.L_x_999) ;  /* 0x0000001000000944 */ /* 0x000fe20003c00000 */
[----:B------:R-:W-:Y:S05]  /*9770*/  BRA `(.L_x_1066) ;  /* 0xffff942000007947 */ /* 0x000fea000383ffff */
.L_x_999:
[----:B------:R-:W-:Y:S05]  /*9780*/  BSYNC B0 ;  /* 0x0000000000007941 */ /* 0x000fea0003800000 */
.L_x_998:
[----:B------:R-:W2:Y:S04]  /*9790*/  LDL.LU R5, [R1+0x18c] ;  /* 0x00018c0001057983 */ /* 0x000ea80000300800 */
[----:B------:R-:W3:Y:S01]  /*97a0*/  LDL R10, [R1+0x190] ;  /* 0x00019000010a7983 */ /* 0x000ee20000100800 */
[----:B------:R-:W-:Y:S03]  /*97b0*/  BSSY B0, `(.L_x_1067) ;  /* 0x0000094000007945 */ /* 0x000fe60003800000 */
[----:B------:R-:W1:Y:S02]  /*97c0*/  S2R R11, SR_TID.X ;  /* 0x00000000000b7919 */ /* 0x000e640000002100 */
[----:B-1----:R-:W-:-:S04]  /*97d0*/  SHF.R.S32.HI R8, RZ, 0x1f, R11 ;  /* 0x0000001fff087819 */ /* 0x002fc8000001140b */
[----:B-----5:R-:W-:Y:S01]  /*97e0*/  LEA.HI R14, R8, R11, RZ, 0x5 ;  /* 0x0000000b080e7211 */ /* 0x020fe200078f28ff */
[----:B--2---:R-:W1:Y:S02]  /*97f0*/  SHFL.BFLY PT, R3, R5, 0x10, 0x1f ;  /* 0x0e001f0005037f89 */ /* 0x004e6400000e0000 */
[----:B-1----:R-:W-:-:S05]  /*9800*/  FMNMX.FTZ R4, R3, R5, !PT ;  /* 0x0000000503047209 */ /* 0x002fca0007810000 */
[----:B------:R-:W1:Y:S02]  /*9810*/  SHFL.BFLY PT, R3, R4, 0x8, 0x1f ;  /* 0x0d001f0004037f89 */ /* 0x000e6400000e0000 */
[----:B-1----:R-:W-:-:S05]  /*9820*/  FMNMX.FTZ R5, R4, R3, !PT ;  /* 0x0000000304057209 */ /* 0x002fca0007810000 */
[----:B------:R-:W1:Y:S02]  /*9830*/  SHFL.BFLY PT, R6, R5, 0x4, 0x1f ;  /* 0x0c801f0005067f89 */ /* 0x000e6400000e0000 */
[----:B-1----:R-:W-:Y:S02]  /*9840*/  FMNMX.FTZ R6, R5, R6, !PT ;  /* 0x0000000605067209 */ /* 0x002fe40007810000 */
[----:B------:R-:W-:-:S03]  /*9850*/  MOV R5, 0xff7fffff ;  /* 0xff7fffff00057802 */ /* 0x000fc60000000f00 */
[----:B------:R-:W1:Y:S02]  /*9860*/  SHFL.BFLY PT, R3, R6, 0x2, 0x1f ;  /* 0x0c401f0006037f89 */ /* 0x000e6400000e0000 */
[----:B-1----:R-:W-:Y:S02]  /*9870*/  FMNMX.FTZ R7, R6, R3, !PT ;  /* 0x0000000306077209 */ /* 0x002fe40007810000 */
[----:B------:R-:W-:-:S03]  /*9880*/  LOP3.LUT R3, R14, 0xffffffe0, RZ, 0xc0, !PT ;  /* 0xffffffe00e037812 */ /* 0x000fc600078ec0ff */
[----:B------:R-:W1:Y:S01]  /*9890*/  SHFL.BFLY PT, R8, R7, 0x1, 0x1f ;  /* 0x0c201f0007087f89 */ /* 0x000e6200000e0000 */
[----:B------:R-:W-:-:S04]  /*98a0*/  IADD3 R3, -R3, R11, RZ ;  /* 0x0000000b03037210 */ /* 0x000fc80007ffe1ff */
[C---:B------:R-:W-:Y:S02]  /*98b0*/  ISETP.NE.AND P0, PT, R3.reuse, RZ, PT ;  /* 0x000000ff0300720c */ /* 0x040fe40003f05270 */
[----:B------:R-:W-:-:S11]  /*98c0*/  ISETP.GT.AND P2, PT, R3, 0x7, PT ;  /* 0x000000070300780c */ /* 0x000fd60003f44270 */
[----:B------:R-:W-:Y:S02]  /*98d0*/  @!P0 SHF.R.S32.HI R4, RZ, 0x5, R14 ;  /* 0x00000005ff048819 */ /* 0x000fe4000001140e */
[----:B-1----:R-:W-:-:S05]  /*98e0*/  FMNMX.FTZ R9, R7, R8, !PT ;  /* 0x0000000807097209 */ /* 0x002fca0007810000 */
[----:B------:R1:W-:Y:S04]  /*98f0*/  @!P0 STS [R4.X4], R9 ;  /* 0x0000000904008388 */ /* 0x0003e80000004800 */
[----:B------:R-:W-:Y:S01]  /*9900*/  BAR.SYNC.DEFER_BLOCKING 0x0 ;  /* 0x0000000000007b1d */ /* 0x000fe20000010000 */
[----:B-1----:R-:W-:-:S05]  /*9910*/  HFMA2.MMA R9, -RZ, RZ, 0, 0 ;  /* 0x00000000ff097435 */ /* 0x002fca00000001ff */
[----:B------:R-:W1:Y:S04]  /*9920*/  @!P2 LDS R5, [R3.X4] ;  /* 0x000000000305a984 */ /* 0x000e680000004800 */
[----:B-1----:R-:W1:Y:S02]  /*9930*/  SHFL.BFLY PT, R6, R5, 0x4, 0x1f ;  /* 0x0c801f0005067f89 */ /* 0x002e6400000e0000 */
[----:B-1----:R-:W-:-:S05]  /*9940*/  FMNMX.FTZ R6, R6, R5, !PT ;  /* 0x0000000506067209 */ /* 0x002fca0007810000 */
[----:B------:R-:W1:Y:S02]  /*9950*/  SHFL.BFLY PT, R7, R6, 0x2, 0x1f ;  /* 0x0c401f0006077f89 */ /* 0x000e6400000e0000 */
[----:B-1----:R-:W-:-:S05]  /*9960*/  FMNMX.FTZ R7, R6, R7, !PT ;  /* 0x0000000706077209 */ /* 0x002fca0007810000 */
[----:B------:R-:W1:Y:S02]  /*9970*/  SHFL.BFLY PT, R8, R7, 0x1, 0x1f ;  /* 0x0c201f0007087f89 */ /* 0x000e6400000e0000 */
[----:B-1----:R-:W-:-:S05]  /*9980*/  FMNMX.FTZ R8, R7, R8, !PT ;  /* 0x0000000807087209 */ /* 0x002fca0007810000 */
[----:B0-----:R3:W0:Y:S02]  /*9990*/  SHFL.IDX PT, R16, R8, RZ, 0x1f ;  /* 0x00001fff08107589 */ /* 0x00162400000e0000 */
[----:B---3--:R-:W-:-:S05]  /*99a0*/  IMAD.IADD R8, R11, 0x1, R10 ;  /* 0x000000010b087824 */ /* 0x008fca00078e020a */
[----:B------:R-:W-:-:S13]  /*99b0*/  ISETP.GE.AND P2, PT, R8, UR40, PT ;  /* 0x0000002808007c0c */ /* 0x000fda000bf46270 */
[----:B------:R-:W-:Y:S05]  /*99c0*/  @P2 BRA `(.L_x_1068) ;  /* 0x0000072000002947 */ /* 0x000fea0003800000 */
[----:B0-----:R-:W-:Y:S01]  /*99d0*/  LOP3.LUT R4, RZ, R10, RZ, 0x33, !PT ;  /* 0x0000000aff047212 */ /* 0x001fe200078e33ff */
[----:B------:R-:W-:Y:S01]  /*99e0*/  BSSY B1, `(.L_x_1069) ;  /* 0x0000027000017945 */ /* 0x000fe20003800000 */
[----:B------:R-:W-:Y:S02]  /*99f0*/  MOV R9, RZ ;  /* 0x000000ff00097202 */ /* 0x000fe40000000f00 */
[----:B------:R-:W-:-:S04]  /*9a00*/  IADD3 R6, -R11, UR40, R4 ;  /* 0x000000280b067c10 */ /* 0x000fc8000fffe104 */
[----:B------:R-:W-:-:S04]  /*9a10*/  LEA.HI R4, R6, 0x1, RZ, 0x18 ;  /* 0x0000000106047811 */ /* 0x000fc800078fc0ff */
[----:B------:R-:W-:-:S13]  /*9a20*/  LOP3.LUT P0, R4, R4, 0x3, RZ, 0xc0, !PT ;  /* 0x0000000304047812 */ /* 0x000fda000780c0ff */
[----:B------:R-:W-:Y:S05]  /*9a30*/  @!P0 BRA `(.L_x_1070) ;  /* 0x0000021000008947 */ /* 0x000fea0003800000 */
[----:B------:R-:W0:Y:S01]  /*9a40*/  S2R R10, SR_CTAID.Y ;  /* 0x00000000000a7919 */ /* 0x000e220000002600 */
[----:B------:R-:W-:Y:S01]  /*9a50*/  SHF.R.S32.HI R5, RZ, 0x1f, R8 ;  /* 0x0000001fff057819 */ /* 0x000fe20000011408 */
[----:B------:R-:W-:Y:S01]  /*9a60*/  IMAD.SHL.U32 R11, R11, 0x4, RZ ;  /* 0x000000040b0b7824 */ /* 0x000fe200078e00ff */
[----:B------:R-:W-:Y:S01]  /*9a70*/  ISETP.NE.U32.AND P0, PT, RZ, c[0x0][0x200], PT ;  /* 0x00008000ff007a0c */ /* 0x000fe20003f05070 */
[----:B------:R-:W-:-:S03]  /*9a80*/  HFMA2.MMA R9, -RZ, RZ, 0, 0 ;  /* 0x00000000ff097435 */ /* 0x000fc600000001ff */
[----:B------:R-:W-:Y:S01]  /*9a90*/  ISETP.NE.AND.EX P0, PT, RZ, c[0x0][0x204], PT, P0 ;  /* 0x00008100ff007a0c */ /* 0x000fe20003f05300 */
[----:B0-----:R-:W-:-:S05]  /*9aa0*/  IMAD R7, R10, c[0x0][0x1d4], RZ ;  /* 0x000075000a077a24 */ /* 0x001fca00078e02ff */
[----:B------:R-:W-:Y:S02]  /*9ab0*/  SHF.R.S32.HI R10, RZ, 0x1f, R7 ;  /* 0x0000001fff0a7819 */ /* 0x000fe40000011407 */
[----:B------:R-:W-:Y:S02]  /*9ac0*/  IADD3 R12, P3, P4, R7, c[0x0][0x200], R8 ;  /* 0x00008000070c7a10 */ /* 0x000fe40007c7e008 */
[----:B------:R-:W-:Y:S02]  /*9ad0*/  MOV R7, R4 ;  /* 0x0000000400077202 */ /* 0x000fe40000000f00 */
[----:B------:R-:W-:Y:S02]  /*9ae0*/  IADD3.X R5, R10, c[0x0][0x204], R5, P3, P4 ;  /* 0x000081000a057a10 */ /* 0x000fe40001fe8405 */
[----:B------:R-:W-:Y:S02]  /*9af0*/  IADD3 R10, R11, 0x440, RZ ;  /* 0x000004400b0a7810 */ /* 0x000fe40007ffe0ff */
.L_x_1074:
[----:B------:R-:W-:Y:S01]  /*9b00*/  BSSY B2, `(.L_x_1071) ;  /* 0x000000b000027945 */ /* 0x000fe20003800000 */
[----:B0-----:R-:W-:Y:S05]  /*9b10*/  @!P0 BRA `(.L_x_1072) ;  /* 0x0000005000008947 */ /* 0x001fea0003800000 */
[----:B------:R-:W-:-:S06]  /*9b20*/  IMAD.MOV.U32 R4, RZ, RZ, R12 ;  /* 0x000000ffff047224 */ /* 0x000fcc00078e000c */
[----:B------:R-:W2:Y:S01]  /*9b30*/  LDG.E.U8 R4, [R4.64] ;  /* 0x0000002404047981 */ /* 0x000ea2000c1e1100 */
[----:B------:R-:W-:Y:S02]  /*9b40*/  MOV R11, RZ ;  /* 0x000000ff000b7202 */ /* 0x000fe40000000f00 */
[----:B--2---:R-:W-:-:S13]  /*9b50*/  ISETP.NE.AND P3, PT, R4, RZ, PT ;  /* 0x000000ff0400720c */ /* 0x004fda0003f65270 */
[----:B------:R-:W-:Y:S05]  /*9b60*/  @P3 BRA `(.L_x_1073) ;  /* 0x0000004000003947 */ /* 0x000fea0003800000 */
.L_x_1072:
[----:B------:R-:W0:Y:S02]  /*9b70*/  LDS R4, [R10] ;  /* 0x000000000a047984 */ /* 0x000e240000000800 */
[----:B0-----:R-:W-:-:S04]  /*9b80*/  FADD.FTZ R4, -R16, R4 ;  /* 0x0000000410047221 */ /* 0x001fc80000010100 */
[----:B------:R-:W-:-:S04]  /*9b90*/  FMUL.FTZ R4, R4, 1.4426950216293334961 ;  /* 0x3fb8aa3b04047820 */ /* 0x000fc80000410000 */
[----:B------:R0:W1:Y:S03]  /*9ba0*/  MUFU.EX2 R11, R4 ;  /* 0x00000004000b7308 */ /* 0x0000660000000800 */
.L_x_1073:
[----:B------:R-:W-:Y:S05]  /*9bb0*/  BSYNC B2 ;  /* 0x0000000000027941 */ /* 0x000fea0003800000 */
.L_x_1071:
[----:B------:R-:W-:Y:S01]  /*9bc0*/  IADD3 R7, R7, -0x1, RZ ;  /* 0xffffffff07077810 */ /* 0x000fe20007ffe0ff */
[----:B-1----:R1:W-:Y:S01]  /*9bd0*/  STS [R10], R11 ;  /* 0x0000000b0a007388 */ /* 0x0023e20000000800 */
[----:B------:R-:W-:Y:S01]  /*9be0*/  IADD3 R12, P4, R12, 0x100, RZ ;  /* 0x000001000c0c7810 */ /* 0x000fe20007f9e0ff */
[----:B------:R-:W-:Y:S01]  /*9bf0*/  FADD.FTZ R9, R11, R9 ;  /* 0x000000090b097221 */ /* 0x000fe20000010000 */
[----:B------:R-:W-:Y:S02]  /*9c00*/  ISETP.NE.AND P3, PT, R7, RZ, PT ;  /* 0x000000ff0700720c */ /* 0x000fe40003f65270 */
[----:B------:R-:W-:Y:S02]  /*9c10*/  IADD3 R8, R8, 0x100, RZ ;  /* 0x0000010008087810 */ /* 0x000fe40007ffe0ff */
[----:B------:R-:W-:Y:S02]  /*9c20*/  IADD3.X R5, RZ, R5, RZ, P4, !PT ;  /* 0x00000005ff057210 */ /* 0x000fe400027fe4ff */
[----:B-1----:R-:W-:-:S07]  /*9c30*/  IADD3 R10, R10, 0x400, RZ ;  /* 0x000004000a0a7810 */ /* 0x002fce0007ffe0ff */
[----:B------:R-:W-:Y:S05]  /*9c40*/  @P3 BRA `(.L_x_1074) ;  /* 0xfffffeb000003947 */ /* 0x000fea000383ffff */
.L_x_1070:
[----:B------:R-:W-:Y:S05]  /*9c50*/  BSYNC B1 ;  /* 0x0000000000017941 */ /* 0x000fea0003800000 */
.L_x_1069:
[----:B------:R-:W-:-:S13]  /*9c60*/  ISETP.GE.U32.AND P0, PT, R6, 0x300, PT ;  /* 0x000003000600780c */ /* 0x000fda0003f06070 */
[----:B------:R-:W-:Y:S05]  /*9c70*/  @!P0 BRA `(.L_x_1068) ;  /* 0x0000047000008947 */ /* 0x000fea0003800000 */
[----:B------:R-:W2:Y:S04]  /*9c80*/  LDL R11, [R1+0x190] ;  /* 0x00019000010b7983 */ /* 0x000ea80000100800 */
[----:B0-----:R-:W0:Y:S01]  /*9c90*/  S2R R4, SR_CTAID.Y ;  /* 0x0000000000047919 */ /* 0x001e220000002600 */
[----:B------:R-:W-:Y:S02]  /*9ca0*/  SHF.R.S32.HI R5, RZ, 0x1f, R8 ;  /* 0x0000001fff057819 */ /* 0x000fe40000011408 */
[----:B------:R-:W-:-:S04]  /*9cb0*/  ISETP.NE.U32.AND P0, PT, RZ, c[0x0][0x200], PT ;  /* 0x00008000ff007a0c */ /* 0x000fc80003f05070 */
[----:B------:R-:W-:Y:S01]  /*9cc0*/  ISETP.NE.AND.EX P0, PT, RZ, c[0x0][0x204], PT, P0 ;  /* 0x00008100ff007a0c */ /* 0x000fe20003f05300 */
[----:B0-----:R-:W-:Y:S01]  /*9cd0*/  IMAD R7, R4, c[0x0][0x1d4], RZ ;  /* 0x0000750004077a24 */ /* 0x001fe200078e02ff */
[----:B------:R-:W-:-:S04]  /*9ce0*/  LEA R4, R8, 0x800, 0x2 ;  /* 0x0000080008047811 */ /* 0x000fc800078e10ff */
[--C-:B------:R-:W-:Y:S02]  /*9cf0*/  SHF.R.S32.HI R6, RZ, 0x1f, R7.reuse ;  /* 0x0000001fff067819 */ /* 0x100fe40000011407 */
[----:B------:R-:W-:-:S04]  /*9d00*/  IADD3 R10, P3, P4, R8, c[0x0][0x200], R7 ;  /* 0x00008000080a7a10 */ /* 0x000fc80007c7e007 */
[----:B------:R-:W-:Y:S01]  /*9d10*/  IADD3.X R5, R5, c[0x0][0x204], R6, P3, P4 ;  /* 0x0000810005057a10 */ /* 0x000fe20001fe8406 */
[----:B--2---:R-:W-:-:S05]  /*9d20*/  IMAD R4, R11, -0x4, R4 ;  /* 0xfffffffc0b047824 */ /* 0x004fca00078e0204 */
[----:B------:R-:W-:Y:S02]  /*9d30*/  IADD3 R6, R4, 0x440, RZ ;  /* 0x0000044004067810 */ /* 0x000fe40007ffe0ff */
.L_x_1087:
[----:B------:R-:W-:Y:S01]  /*9d40*/  BSSY B1, `(.L_x_1075) ;  /* 0x000000b000017945 */ /* 0x000fe20003800000 */
[----:B------:R-:W-:Y:S01]  /*9d50*/  IMAD.MOV.U32 R4, RZ, RZ, R10 ;  /* 0x000000ffff047224 */ /* 0x000fe200078e000a */
[----:B------:R-:W-:Y:S05]  /*9d60*/  @!P0 BRA `(.L_x_1076) ;  /* 0x0000004000008947 */ /* 0x000fea0003800000 */
[----:B------:R-:W2:Y:S02]  /*9d70*/  LDG.E.U8 R7, [R4.64] ;  /* 0x0000002404077981 */ /* 0x000ea4000c1e1100 */
[----:B--2---:R-:W-:-:S13]  /*9d80*/  ISETP.NE.AND P3, PT, R7, RZ, PT ;  /* 0x000000ff0700720c */ /* 0x004fda0003f65270 */
[----:B------:R-:W-:Y:S01]  /*9d90*/  @P3 MOV R7, RZ ;  /* 0x000000ff00073202 */ /* 0x000fe20000000f00 */
[----:B------:R-:W-:Y:S05]  /*9da0*/  @P3 BRA `(.L_x_1077) ;  /* 0x0000004000003947 */ /* 0x000fea0003800000 */
.L_x_1076:
[----:B------:R-:W0:Y:S02]  /*9db0*/  LDS R7, [R6+-0x800] ;  /* 0xfff8000006077984 */ /* 0x000e240000000800 */
[----:B0-----:R-:W-:-:S04]  /*9dc0*/  FADD.FTZ R7, -R16, R7 ;  /* 0x0000000710077221 */ /* 0x001fc80000010100 */
[----:B------:R-:W-:-:S06]  /*9dd0*/  FMUL.FTZ R7, R7, 1.4426950216293334961 ;  /* 0x3fb8aa3b07077820 */ /* 0x000fcc0000410000 */
[----:B------:R-:W0:Y:S02]  /*9de0*/  MUFU.EX2 R7, R7 ;  /* 0x0000000700077308 */ /* 0x000e240000000800 */
.L_x_1077:
[----:B------:R-:W-:Y:S05]  /*9df0*/  BSYNC B1 ;  /* 0x0000000000017941 */ /* 0x000fea0003800000 */
.L_x_1075:
[----:B0-----:R0:W-:Y:S01]  /*9e00*/  STS [R6+-0x800], R7 ;  /* 0xfff8000706007388 */ /* 0x0011e20000000800 */
[----:B------:R-:W-:Y:S01]  /*9e10*/  BSSY B1, `(.L_x_1078) ;  /* 0x000000b000017945 */ /* 0x000fe20003800000 */
[----:B------:R-:W-:Y:S01]  /*9e20*/  FADD.FTZ R10, R7, R9 ;  /* 0x00000009070a7221 */ /* 0x000fe20000010000 */
[----:B------:R-:W-:Y:S05]  /*9e30*/  @!P0 BRA `(.L_x_1079) ;  /* 0x0000004000008947 */ /* 0x000fea0003800000 */
[----:B0-----:R-:W2:Y:S02]  /*9e40*/  LDG.E.U8 R7, [R4.64+0x100] ;  /* 0x0001002404077981 */ /* 0x001ea4000c1e1100 */
[----:B--2---:R-:W-:-:S13]  /*9e50*/  ISETP.NE.AND P3, PT, R7, RZ, PT ;  /* 0x000000ff0700720c */ /* 0x004fda0003f65270 */
[----:B------:R-:W-:Y:S01]  /*9e60*/  @P3 MOV R7, RZ ;  /* 0x000000ff00073202 */ /* 0x000fe20000000f00 */
[----:B------:R-:W-:Y:S05]  /*9e70*/  @P3 BRA `(.L_x_1080) ;  /* 0x0000004000003947 */ /* 0x000fea0003800000 */
.L_x_1079:
[----:B0-----:R-:W0:Y:S02]  /*9e80*/  LDS R7, [R6+-0x400] ;  /* 0xfffc000006077984 */ /* 0x001e240000000800 */
[----:B0-----:R-:W-:-:S04]  /*9e90*/  FADD.FTZ R7, -R16, R7 ;  /* 0x0000000710077221 */ /* 0x001fc80000010100 */
[----:B------:R-:W-:-:S06]  /*9ea0*/  FMUL.FTZ R7, R7, 1.4426950216293334961 ;  /* 0x3fb8aa3b07077820 */ /* 0x000fcc0000410000 */
[----:B------:R-:W0:Y:S02]  /*9eb0*/  MUFU.EX2 R7, R7 ;  /* 0x0000000700077308 */ /* 0x000e240000000800 */
.L_x_1080:
[----:B------:R-:W-:Y:S05]  /*9ec0*/  BSYNC B1 ;  /* 0x0000000000017941 */ /* 0x000fea0003800000 */
.L_x_1078:
[----:B0-----:R0:W-:Y:S01]  /*9ed0*/  STS [R6+-0x400], R7 ;  /* 0xfffc000706007388 */ /* 0x0011e20000000800 */
[----:B------:R-:W-:Y:S01]  /*9ee0*/  BSSY B1, `(.L_x_1081) ;  /* 0x000000b000017945 */ /* 0x000fe20003800000 */
[----:B------:R-:W-:Y:S01]  /*9ef0*/  FADD.FTZ R10, R10, R7 ;  /* 0x000000070a0a7221 */ /* 0x000fe20000010000 */
[----:B------:R-:W-:Y:S05]  /*9f00*/  @!P0 BRA `(.L_x_1082) ;  /* 0x0000004000008947 */ /* 0x000fea0003800000 */
[----:B0-----:R-:W2:Y:S02]  /*9f10*/  LDG.E.U8 R7, [R4.64+0x200] ;  /* 0x0002002404077981 */ /* 0x001ea4000c1e1100 */
[----:B--2---:R-:W-:Y:S01]  /*9f20*/  ISETP.NE.AND P3, PT, R7, RZ, PT ;  /* 0x000000ff0700720c */ /* 0x004fe20003f65270 */
[----:B------:R-:W-:-:S12]  /*9f30*/  IMAD.MOV.U32 R7, RZ, RZ, RZ ;  /* 0x000000ffff077224 */ /* 0x000fd800078e00ff */
[----:B------:R-:W-:Y:S05]  /*9f40*/  @P3 BRA `(.L_x_1083) ;  /* 0x0000004000003947 */ /* 0x000fea0003800000 */
.L_x_1082:
[----:B0-----:R-:W0:Y:S02]  /*9f50*/  LDS R7, [R6] ;  /* 0x0000000006077984 */ /* 0x001e240000000800 */
[----:B0-----:R-:W-:-:S04]  /*9f60*/  FADD.FTZ R7, -R16, R7 ;  /* 0x0000000710077221 */ /* 0x001fc80000010100 */
[----:B------:R-:W-:-:S06]  /*9f70*/  FMUL.FTZ R7, R7, 1.4426950216293334961 ;  /* 0x3fb8aa3b07077820 */ /* 0x000fcc0000410000 */
[----:B------:R-:W0:Y:S02]  /*9f80*/  MUFU.EX2 R7, R7 ;  /* 0x0000000700077308 */ /* 0x000e240000000800 */
.L_x_1083:
[----:B------:R-:W-:Y:S05]  /*9f90*/  BSYNC B1 ;  /* 0x0000000000017941 */ /* 0x000fea0003800000 */
.L_x_1081:
[----:B0-----:R0:W-:Y:S01]  /*9fa0*/  STS [R6], R7 ;  /* 0x0000000706007388 */ /* 0x0011e20000000800 */
[----:B------:R-:W-:Y:S01]  /*9fb0*/  BSSY B1, `(.L_x_1084) ;  /* 0x000000b000017945 */ /* 0x000fe20003800000 */
[----:B------:R-:W-:Y:S01]  /*9fc0*/  FADD.FTZ R12, R10, R7 ;  /* 0x000000070a0c7221 */ /* 0x000fe20000010000 */
[----:B------:R-:W-:Y:S05]  /*9fd0*/  @!P0 BRA `(.L_x_1085) ;  /* 0x0000004000008947 */ /* 0x000fea0003800000 */
[----:B0-----:R-:W2:Y:S02]  /*9fe0*/  LDG.E.U8 R7, [R4.64+0x300] ;  /* 0x0003002404077981 */ /* 0x001ea4000c1e1100 */
[----:B--2---:R-:W-:-:S13]  /*9ff0*/  ISETP.NE.AND P3, PT, R7, RZ, PT ;  /* 0x000000ff0700720c */ /* 0x004fda0003f65270 */
[----:B------:R-:W-:Y:S01]  /*a000*/  @P3 MOV R7, RZ ;  /* 0x000000ff00073202 */ /* 0x000fe20000000f00 */
[----:B------:R-:W-:Y:S05]  /*a010*/  @P3 BRA `(.L_x_1086) ;  /* 0x0000004000003947 */ /* 0x000fea0003800000 */
.L_x_1085:
[----:B0-----:R-:W0:Y:S02]  /*a020*/  LDS R7, [R6+0x400] ;  /* 0x0004000006077984 */ /* 0x001e240000000800 */
[----:B0-----:R-:W-:-:S04]  /*a030*/  FADD.FTZ R7, -R16, R7 ;  /* 0x0000000710077221 */ /* 0x001fc80000010100 */
[----:B------:R-:W-:-:S06]  /*a040*/  FMUL.FTZ R7, R7, 1.4426950216293334961 ;  /* 0x3fb8aa3b07077820 */ /* 0x000fcc0000410000 */
[----:B------:R-:W0:Y:S02]  /*a050*/  MUFU.EX2 R7, R7 ;  /* 0x0000000700077308 */ /* 0x000e240000000800 */
.L_x_1086:
[----:B------:R-:W-:Y:S05]  /*a060*/  BSYNC B1 ;  /* 0x0000000000017941 */ /* 0x000fea0003800000 */
.L_x_1084:
[----:B------:R-:W-:Y:S01]  /*a070*/  IADD3 R8, R8, 0x400, RZ ;  /* 0x0000040008087810 */ /* 0x000fe20007ffe0ff */
[----:B0-----:R0:W-:Y:S01]  /*a080*/  STS [R6+0x400], R7 ;  /* 0x0004000706007388 */ /* 0x0011e20000000800 */
[----:B------:R-:W-:Y:S01]  /*a090*/  IADD3 R10, P4, R4, 0x400, RZ ;  /* 0x00000400040a7810 */ /* 0x000fe20007f9e0ff */
[----:B------:R-:W-:Y:S01]  /*a0a0*/  FADD.FTZ R9, R12, R7 ;  /* 0x000000070c097221 */ /* 0x000fe20000010000 */
[----:B------:R-:W-:Y:S02]  /*a0b0*/  ISETP.GE.AND P3, PT, R8, UR40, PT ;  /* 0x0000002808007c0c */ /* 0x000fe4000bf66270 */
[----:B------:R-:W-:Y:S02]  /*a0c0*/  IADD3.X R5, RZ, R5, RZ, P4, !PT ;  /* 0x00000005ff057210 */ /* 0x000fe400027fe4ff */
[----:B0-----:R-:W-:-:S09]  /*a0d0*/  IADD3 R6, R6, 0x1000, RZ ;  /* 0x0000100006067810 */ /* 0x001fd20007ffe0ff */
[----:B------:R-:W-:Y:S05]  /*a0e0*/  @!P3 BRA `(.L_x_1087) ;  /* 0xfffffc500000b947 */ /* 0x000fea000383ffff */
.L_x_1068:
[----:B0-----:R-:W-:Y:S05]  /*a0f0*/  BSYNC B0 ;  /* 0x0000000000007941 */ /* 0x001fea0003800000 */
.L_x_1067:
[----:B------:R-:W0:Y:S04]  /*a100*/  SHFL.BFLY PT, R4, R9, 0x10, 0x1f ;  /* 0x0e001f0009047f89 */ /* 0x000e2800000e0000 */
[----:B------:R-:W1:Y:S01]  /*a110*/  S2R R11, SR_TID.X ;  /* 0x00000000000b7919 */ /* 0x000e620000002100 */
[----:B0-----:R-:W-:Y:S01]  /*a120*/  FADD.FTZ R4, R4, R9 ;  /* 0x0000000904047221 */ /* 0x001fe20000010000 */
[----:B-1----:R-:W-:-:S04]  /*a130*/  LOP3.LUT P0, R10, R11, 0x1f, RZ, 0xc0, !PT ;  /* 0x0000001f0b0a7812 */ /* 0x002fc8000780c0ff */
[----:B------:R-:W0:Y:S01]  /*a140*/  SHFL.BFLY PT, R5, R4, 0x8, 0x1f ;  /* 0x0d001f0004057f89 */ /* 0x000e2200000e0000 */
[----:B------:R-:W-:-:S08]  /*a150*/  ISETP.GT.U32.AND P3, PT, R10, 0x7, PT ;  /* 0x000000070a00780c */ /* 0x000fd00003f64070 */
[----:B------:R-:W-:-:S04]  /*a160*/  @!P0 SHF.R.U32.HI R9, RZ, 0x3, R11 ;  /* 0x00000003ff098819 */ /* 0x000fc8000001160b */
[----:B------:R-:W-:Y:S01]  /*a170*/  @!P0 LOP3.LUT R9, R9, 0x1ffffffc, RZ, 0xc0, !PT ;  /* 0x1ffffffc09098812 */ /* 0x000fe200078ec0ff */
        /* <DEDUP_REMOVED lines=8> */
[----:B------:R-:W-:Y:S06]  /*a200*/  BAR.SYNC.DEFER_BLOCKING 0x0 ;  /* 0x0000000000007b1d */ /* 0x000fec0000010000 */
[----:B------:R-:W0:Y:S04]  /*a210*/  @!P3 LDS R8, [R10.X4+0x20] ;  /* 0x000020000a08b984 */ /* 0x000e280000004800 */
[----:B0-----:R-:W0:Y:S02]  /*a220*/  SHFL.BFLY PT, R5, R8, 0x4, 0x1f ;  /* 0x0c801f0008057f89 */ /* 0x001e2400000e0000 */
[----:B0-----:R-:W-:-:S05]  /*a230*/  FADD.FTZ R5, R5, R8 ;  /* 0x0000000805057221 */ /* 0x001fca0000010000 */
[----:B------:R-:W0:Y:S02]  /*a240*/  SHFL.BFLY PT, R4, R5, 0x2, 0x1f ;  /* 0x0c401f0005047f89 */ /* 0x000e2400000e0000 */
[----:B0-----:R-:W-:-:S05]  /*a250*/  FADD.FTZ R4, R5, R4 ;  /* 0x0000000405047221 */ /* 0x001fca0000010000 */
[----:B------:R-:W0:Y:S02]  /*a260*/  SHFL.BFLY PT, R7, R4, 0x1, 0x1f ;  /* 0x0c201f0004077f89 */ /* 0x000e2400000e0000 */
[----:B0-----:R-:W-:-:S06]  /*a270*/  FADD.FTZ R7, R4, R7 ;  /* 0x0000000704077221 */ /* 0x001fcc0000010000 */
[----:B------:R-:W0:Y:S01]  /*a280*/  SHFL.IDX PT, R7, R7, RZ, 0x1f ;  /* 0x00001fff07077589 */ /* 0x000e2200000e0000 */
[----:B------:R-:W-:Y:S05]  /*a290*/  @P2 BRA.U `(.L_x_1088) ;  /* 0x000004f100002947 */ /* 0x000fea0003800000 */
[----:B------:R-:W1:Y:S01]  /*a2a0*/  LDC.U8 R16, c[0x0][0x26c] ;  /* 0x00009b00ff107b82 */ /* 0x000e620000000000 */
[----:B------:R-:W2:Y:S01]  /*a2b0*/  S2R R13, SR_CTAID.X ;  /* 0x00000000000d7919 */ /* 0x000ea20000002500 */
[----:B------:R-:W-:Y:S03]  /*a2c0*/  BSSY B0, `(.L_x_1088) ;  /* 0x000004c000007945 */ /* 0x000fe60003800000 */
[----:B------:R-:W2:Y:S01]  /*a2d0*/  S2R R12, SR_CTAID.Y ;  /* 0x00000000000c7919 */ /* 0x000ea20000002600 */
[----:B-1----:R-:W-:Y:S01]  /*a2e0*/  ISETP.NE.AND P0, PT, R16, RZ, PT ;  /* 0x000000ff1000720c */ /* 0x002fe20003f05270 */
[----:B--2---:R-:W-:-:S12]  /*a2f0*/  IMAD R12, R12, c[0x0][0x1d8], R13 ;  /* 0x000076000c0c7a24 */ /* 0x004fd800078e020d */
[----:B------:R-:W-:-:S04]  /*a300*/  @P0 IMAD.MOV.U32 R4, RZ, RZ, c[0x0][0x268] ;  /* 0x00009a00ff040624 */ /* 0x000fc800078e00ff */
[----:B------:R-:W-:-:S04]  /*a310*/  @P0 IMAD R4, R12, R4, c[0x0][0x1ec] ;  /* 0x00007b000c040624 */ /* 0x000fc800078e0204 */
[----:B------:R-:W-:Y:S02]  /*a320*/  @P0 IMAD R9, R4, c[0x0][0x1d4], RZ ;  /* 0x0000750004090a24 */ /* 0x000fe400078e02ff */
[----:B------:R-:W-:-:S03]  /*a330*/  CS2R R4, SRZ ;  /* 0x0000000000047805 */ /* 0x000fc6000001ff00 */
[----:B------:R-:W-:Y:S02]  /*a340*/  @P0 SHF.R.S32.HI R5, RZ, 0x1f, R9 ;  /* 0x0000001fff050819 */ /* 0x000fe40000011409 */
[----:B------:R-:W-:Y:S01]  /*a350*/  @P0 MOV R4, R9 ;  /* 0x0000000900040202 */ /* 0x000fe20000000f00 */
[----:B------:R-:W-:Y:S05]  /*a360*/  @P2 BRA `(.L_x_1089) ;  /* 0x0000041000002947 */ /* 0x000fea0003800000 */
[----:B------:R-:W2:Y:S01]  /*a370*/  LDL R12, [R1+0x190] ;  /* 0x00019000010c7983 */ /* 0x000ea20000100800 */
[----:B0-----:R-:W-:Y:S01]  /*a380*/  FADD.FTZ R7, R7, 9.9999999747524270788e-07 ;  /* 0x358637bd07077421 */ /* 0x001fe20000010000 */
[----:B------:R-:W-:Y:S03]  /*a390*/  BSSY B1, `(.L_x_1090) ;  /* 0x000001c000017945 */ /* 0x000fe60003800000 */
[----:B------:R0:W1:Y:S01]  /*a3a0*/  MUFU.RCP R13, R7 ;  /* 0x00000007000d7308 */ /* 0x0000620000001000 */
[-C--:B--2---:R-:W-:Y:S02]  /*a3b0*/  LOP3.LUT R6, RZ, R12.reuse, RZ, 0x33, !PT ;  /* 0x0000000cff067212 */ /* 0x084fe400078e33ff */
[----:B------:R-:W-:-:S02]  /*a3c0*/  IADD3 R9, R11, R12, RZ ;  /* 0x0000000c0b097210 */ /* 0x000fc40007ffe0ff */
[----:B------:R-:W-:-:S04]  /*a3d0*/  IADD3 R6, -R11, UR40, R6 ;  /* 0x000000280b067c10 */ /* 0x000fc8000fffe106 */
[C---:B------:R-:W-:Y:S02]  /*a3e0*/  LEA.HI R8, R6.reuse, 0x1, RZ, 0x18 ;  /* 0x0000000106087811 */ /* 0x040fe400078fc0ff */
[----:B------:R-:W-:Y:S02]  /*a3f0*/  ISETP.GE.U32.AND P2, PT, R6, 0x300, PT ;  /* 0x000003000600780c */ /* 0x000fe40003f46070 */
[----:B------:R-:W-:-:S13]  /*a400*/  LOP3.LUT P3, R8, R8, 0x3, RZ, 0xc0, !PT ;  /* 0x0000000308087812 */ /* 0x000fda000786c0ff */
[----:B------:R-:W-:Y:S05]  /*a410*/  @!P3 BRA `(.L_x_1091) ;  /* 0x000001300000b947 */ /* 0x000fea0003800000 */
[----:B01----:R-:W-:Y:S01]  /*a420*/  IADD3 R12, P3, R9, R4, RZ ;  /* 0x00000004090c7210 */ /* 0x003fe20007f7e0ff */
[----:B------:R-:W-:-:S03]  /*a430*/  IMAD.SHL.U32 R15, R11, 0x4, RZ ;  /* 0x000000040b0f7824 */ /* 0x000fc600078e00ff */
[C---:B------:R-:W-:Y:S02]  /*a440*/  LEA R11, P4, R12.reuse, c[0x0][0x260], 0x2 ;  /* 0x000098000c0b7a11 */ /* 0x040fe400078810ff */
[----:B------:R-:W-:Y:S02]  /*a450*/  LEA.HI.X.SX32 R7, R9, R5, 0x1, P3 ;  /* 0x0000000509077211 */ /* 0x000fe400018f0eff */
[----:B------:R-:W-:Y:S02]  /*a460*/  IADD3 R10, R15, 0x440, RZ ;  /* 0x000004400f0a7810 */ /* 0x000fe40007ffe0ff */
[----:B------:R-:W-:-:S03]  /*a470*/  LEA.HI.X R12, R12, c[0x0][0x264], R7, 0x2, P4 ;  /* 0x000099000c0c7a11 */ /* 0x000fc600020f1407 */
.L_x_1092:
[----:B-1----:R-:W0:Y:S01]  /*a480*/  LDS R6, [R10] ;  /* 0x000000000a067984 */ /* 0x002e220000000800 */
[----:B------:R-:W-:Y:S02]  /*a490*/  @P0 MOV R7, R12 ;  /* 0x0000000c00070202 */ /* 0x000fe40000000f00 */
[----:B------:R-:W-:Y:S02]  /*a4a0*/  IADD3 R8, R8, -0x1, RZ ;  /* 0xffffffff08087810 */ /* 0x000fe40007ffe0ff */
[----:B------:R-:W-:-:S02]  /*a4b0*/  IADD3 R9, R9, 0x100, RZ ;  /* 0x0000010009097810 */ /* 0x000fc40007ffe0ff */
[----:B------:R-:W-:Y:S01]  /*a4c0*/  ISETP.NE.AND P4, PT, R8, RZ, PT ;  /* 0x000000ff0800720c */ /* 0x000fe20003f85270 */
[----:B0-----:R-:W-:Y:S01]  /*a4d0*/  FMUL.FTZ R15, R6, R13 ;  /* 0x0000000d060f7220 */ /* 0x001fe20000410000 */
[----:B------:R-:W-:Y:S02]  /*a4e0*/  @P0 MOV R6, R11 ;  /* 0x0000000b00060202 */ /* 0x000fe40000000f00 */
[----:B------:R-:W-:Y:S02]  /*a4f0*/  IADD3 R11, P3, R11, 0x400, RZ ;  /* 0x000004000b0b7810 */ /* 0x000fe40007f7e0ff */
[----:B------:R0:W-:Y:S03]  /*a500*/  STS [R10], R15 ;  /* 0x0000000f0a007388 */ /* 0x0001e60000000800 */
[----:B------:R-:W-:Y:S01]  /*a510*/  IMAD.X R12, RZ, RZ, R12, P3 ;  /* 0x000000ffff0c7224 */ /* 0x000fe200018e060c */
[----:B------:R1:W-:Y:S01]  /*a520*/  @P0 STG.E [R6.64], R15 ;  /* 0x0000000f06000986 */ /* 0x0003e2000c101924 */
[----:B0-----:R-:W-:-:S02]  /*a530*/  IADD3 R10, R10, 0x400, RZ ;  /* 0x000004000a0a7810 */ /* 0x001fc40007ffe0ff */
[----:B------:R-:W-:Y:S05]  /*a540*/  @P4 BRA `(.L_x_1092) ;  /* 0xffffff3000004947 */ /* 0x000fea000383ffff */
.L_x_1091:
[----:B01----:R-:W-:Y:S05]  /*a550*/  BSYNC B1 ;  /* 0x0000000000017941 */ /* 0x003fea0003800000 */
.L_x_1090:
[----:B------:R-:W-:Y:S05]  /*a560*/  @!P2 BRA `(.L_x_1089) ;  /* 0x000002100000a947 */ /* 0x000fea0003800000 */
[----:B------:R-:W2:Y:S01]  /*a570*/  LDL R6, [R1+0x190] ;  /* 0x0001900001067983 */ /* 0x000ea20000100800 */
[C---:B------:R-:W-:Y:S02]  /*a580*/  IADD3 R12, P0, R9.reuse, R4, RZ ;  /* 0x00000004090c7210 */ /* 0x040fe40007f1e0ff */
[C---:B------:R-:W-:Y:S02]  /*a590*/  LEA R4, R9.reuse, 0x800, 0x2 ;  /* 0x0000080009047811 */ /* 0x040fe400078e10ff */
[----:B------:R-:W-:Y:S02]  /*a5a0*/  LEA.HI.X.SX32 R5, R9, R5, 0x1, P0 ;  /* 0x0000000509057211 */ /* 0x000fe400000f0eff */
[----:B------:R-:W-:Y:S02]  /*a5b0*/  LEA R11, P0, R12, c[0x0][0x260], 0x2 ;  /* 0x000098000c0b7a11 */ /* 0x000fe400078010ff */
[----:B------:R-:W-:Y:S02]  /*a5c0*/  ISETP.NE.AND P3, PT, R16, RZ, PT ;  /* 0x000000ff1000720c */ /* 0x000fe40003f65270 */
[----:B------:R-:W-:Y:S01]  /*a5d0*/  LEA.HI.X R12, R12, c[0x0][0x264], R5, 0x2, P0 ;  /* 0x000099000c0c7a11 */ /* 0x000fe200000f1405 */
[----:B--2---:R-:W-:-:S05]  /*a5e0*/  IMAD R4, R6, -0x4, R4 ;  /* 0xfffffffc06047824 */ /* 0x004fca00078e0204 */
[----:B------:R-:W-:-:S05]  /*a5f0*/  IADD3 R6, R4, 0x440, RZ ;  /* 0x0000044004067810 */ /* 0x000fca0007ffe0ff */
.L_x_1093:
[----:B------:R-:W0:Y:S01]  /*a600*/  LDS R4, [R6+-0x800] ;  /* 0xfff8000006047984 */ /* 0x000e220000000800 */
[----:B------:R-:W-:Y:S02]  /*a610*/  MOV R5, R12 ;  /* 0x0000000c00057202 */ /* 0x000fe40000000f00 */
[----:B------:R-:W-:Y:S01]  /*a620*/  IADD3 R9, R9, 0x400, RZ ;  /* 0x0000040009097810 */ /* 0x000fe20007ffe0ff */
[----:B------:R-:W1:Y:S03]  /*a630*/  LDS R7, [R6+-0x400] ;  /* 0xfffc000006077984 */ /* 0x000e660000000800 */
[----:B------:R-:W-:Y:S01]  /*a640*/  ISETP.GE.AND P0, PT, R9, UR40, PT ;  /* 0x0000002809007c0c */ /* 0x000fe2000bf06270 */
[----:B------:R-:W2:Y:S04]  /*a650*/  LDS R8, [R6] ;  /* 0x0000000006087984 */ /* 0x000ea80000000800 */
[----:B------:R-:W3:Y:S01]  /*a660*/  LDS R10, [R6+0x400] ;  /* 0x00040000060a7984 */ /* 0x000ee20000000800 */
[----:B0-----:R-:W-:Y:S01]  /*a670*/  FMUL.FTZ R15, R4, R13 ;  /* 0x0000000d040f7220 */ /* 0x001fe20000410000 */
[----:B------:R-:W-:Y:S01]  /*a680*/  MOV R4, R11 ;  /* 0x0000000b00047202 */ /* 0x000fe20000000f00 */
[----:B-1----:R-:W-:-:S03]  /*a690*/  FMUL.FTZ R7, R7, R13 ;  /* 0x0000000d07077220 */ /* 0x002fc60000410000 */
[----:B------:R-:W-:Y:S01]  /*a6a0*/  IADD3 R11, P2, R4, 0x1000, RZ ;  /* 0x00001000040b7810 */ /* 0x000fe20007f5e0ff */
[----:B------:R-:W-:Y:S01]  /*a6b0*/  @P3 STG.E [R4.64], R15 ;  /* 0x0000000f04003986 */ /* 0x000fe2000c101924 */
[----:B--2---:R-:W-:-:S03]  /*a6c0*/  FMUL.FTZ R17, R8, R13 ;  /* 0x0000000d08117220 */ /* 0x004fc60000410000 */
[----:B------:R-:W-:Y:S01]  /*a6d0*/  @P3 STG.E [R4.64+0x400], R7 ;  /* 0x0004000704003986 */ /* 0x000fe2000c101924 */
[----:B------:R-:W-:Y:S02]  /*a6e0*/  IMAD.X R12, RZ, RZ, R5, P2 ;  /* 0x000000ffff0c7224 */ /* 0x000fe400010e0605 */
[----:B---3--:R-:W-:Y:S01]  /*a6f0*/  FMUL.FTZ R19, R10, R13 ;  /* 0x0000000d0a137220 */ /* 0x008fe20000410000 */
[----:B------:R-:W-:Y:S04]  /*a700*/  @P3 STG.E [R4.64+0x800], R17 ;  /* 0x0008001104003986 */ /* 0x000fe8000c101924 */
[----:B------:R-:W-:Y:S04]  /*a710*/  @P3 STG.E [R4.64+0xc00], R19 ;  /* 0x000c001304003986 */ /* 0x000fe8000c101924 */
[----:B------:R-:W-:Y:S04]  /*a720*/  STS [R6+-0x800], R15 ;  /* 0xfff8000f06007388 */ /* 0x000fe80000000800 */
[----:B------:R-:W-:Y:S04]  /*a730*/  STS [R6+-0x400], R7 ;  /* 0xfffc000706007388 */ /* 0x000fe80000000800 */
[----:B------:R-:W-:Y:S04]  /*a740*/  STS [R6], R17 ;  /* 0x0000001106007388 */ /* 0x000fe80000000800 */
[----:B------:R0:W-:Y:S02]  /*a750*/  STS [R6+0x400], R19 ;  /* 0x0004001306007388 */ /* 0x0001e40000000800 */
[----:B0-----:R-:W-:Y:S01]  /*a760*/  IADD3 R6, R6, 0x1000, RZ ;  /* 0x0000100006067810 */ /* 0x001fe20007ffe0ff */
[----:B------:R-:W-:Y:S05]  /*a770*/  @!P0 BRA `(.L_x_1093) ;  /* 0xfffffe8000008947 */ /* 0x000fea000383ffff */
.L_x_1089:
[----:B------:R-:W-:Y:S05]  /*a780*/  BSYNC B0 ;  /* 0x0000000000007941 */ /* 0x000fea0003800000 */
.L_x_1088:
[----:B------:R-:W1:Y:S01]  /*a790*/  S2R R17, SR_CTAID.X ;  /* 0x0000000000117919 */ /* 0x000e620000002500 */
[----:B------:R-:W-:Y:S01]  /*a7a0*/  USHF.R.S32.HI UR4, URZ, 0x1f, UR39 ;  /* 0x0000001f3f047899 */ /* 0x000fe20008011427 */
[----:B------:R-:W-:Y:S01]  /*a7b0*/  SHF.R.S32.HI R14, RZ, 0x5, R14 ;  /* 0x00000005ff0e7819 */ /* 0x000fe2000001140e */
[----:B------:R-:W-:Y:S01]  /*a7c0*/  BSSY B0, `(.L_x_1094) ;  /* 0x000001e000007945 */ /* 0x000fe20003800000 */
[----:B------:R-:W1:Y:S01]  /*a7d0*/  S2R R25, SR_CTAID.Y ;  /* 0x0000000000197919 */ /* 0x000e620000002600 */
[----:B------:R-:W-:Y:S01]  /*a7e0*/  ULEA.HI UR4, UR4, UR39, URZ, 0x3 ;  /* 0x0000002704047291 */ /* 0x000fe2000f8f183f */
[C---:B------:R-:W-:Y:S01]  /*a7f0*/  ISETP.GT.OR P2, PT, R3.reuse, 0x1b, P1 ;  /* 0x0000001b0300780c */ /* 0x040fe20000f44670 */
[----:B------:R-:W-:Y:S01]  /*a800*/  HFMA2.MMA R11, -RZ, RZ, 0, 0 ;  /* 0x00000000ff0b7435 */ /* 0x000fe200000001ff */
[C---:B------:R-:W-:Y:S01]  /*a810*/  SHF.L.U32 R13, R3.reuse, 0x2, RZ ;  /* 0x00000002030d7819 */ /* 0x040fe200000006ff */
[----:B------:R-:W-:Y:S01]  /*a820*/  ULOP3.LUT UR4, UR4, 0xfffffff8, URZ, 0xc0, !UPT ;  /* 0xfffffff804047892 */ /* 0x000fe2000f8ec03f */
[----:B------:R-:W-:Y:S01]  /*a830*/  ISETP.GT.AND P3, PT, R3, 0x1b, PT ;  /* 0x0000001b0300780c */ /* 0x000fe20003f64270 */
[----:B0-----:R-:W-:-:S02]  /*a840*/  CS2R R6, SRZ ;  /* 0x0000000000067805 */ /* 0x001fc4000001ff00 */
[----:B------:R-:W-:Y:S01]  /*a850*/  UIADD3 UR4, UR39, -UR4, URZ ;  /* 0x8000000427047290 */ /* 0x000fe2000fffe03f */
[----:B------:R-:W-:-:S05]  /*a860*/  IMAD R16, R0, c[0x0][0x1d4], R13 ;  /* 0x0000750000107a24 */ /* 0x000fca00078e020d */
[C---:B------:R-:W-:Y:S02]  /*a870*/  ISETP.NE.OR P2, PT, R14.reuse, UR4, P2 ;  /* 0x000000040e007c0c */ /* 0x040fe40009745670 */
[----:B------:R-:W-:Y:S02]  /*a880*/  ISETP.NE.AND P0, PT, R14, UR4, PT ;  /* 0x000000040e007c0c */ /* 0x000fe4000bf05270 */
[----:B------:R-:W-:Y:S01]  /*a890*/  SHF.R.S32.HI R20, RZ, 0x1f, R16 ;  /* 0x0000001fff147819 */ /* 0x000fe20000011410 */
[----:B-1----:R-:W-:-:S04]  /*a8a0*/  IMAD R12, R25, c[0x0][0x1d8], R17 ;  /* 0x00007600190c7a24 */ /* 0x002fc800078e0211 */
[----:B------:R-:W-:-:S04]  /*a8b0*/  IMAD R4, R12, 0x70, RZ ;  /* 0x000000700c047824 */ /* 0x000fc800078e02ff */
[----:B------:R-:W-:Y:S02]  /*a8c0*/  IMAD R15, R4, c[0x0][0x1d4], R13 ;  /* 0x00007500040f7a24 */ /* 0x000fe400078e020d */
[----:B------:R-:W-:-:S03]  /*a8d0*/  CS2R R4, SRZ ;  /* 0x0000000000047805 */ /* 0x000fc6000001ff00 */
[----:B------:R-:W-:Y:S01]  /*a8e0*/  SHF.R.S32.HI R0, RZ, 0x1f, R15 ;  /* 0x0000001fff007819 */ /* 0x000fe2000001140f */
[----:B------:R-:W-:Y:S05]  /*a8f0*/  @P2 BRA `(.L_x_1095) ;  /* 0x000000a000002947 */ /* 0x000fea0003800000 */
[----:B------:R-:W-:Y:S01]  /*a900*/  ISETP.NE.U32.AND P2, PT, RZ, c[0x0][0x190], PT ;  /* 0x00006400ff007a0c */ /* 0x000fe20003f45070 */
[----:B------:R-:W-:Y:S01]  /*a910*/  CS2R R6, SRZ ;  /* 0x0000000000067805 */ /* 0x000fe2000001ff00 */
[----:B------:R-:W-:Y:S02]  /*a920*/  CS2R R4, SRZ ;  /* 0x0000000000047805 */ /* 0x000fe4000001ff00 */
[----:B------:R-:W-:-:S13]  /*a930*/  ISETP.NE.AND.EX P2, PT, RZ, c[0x0][0x194], PT, P2 ;  /* 0x00006500ff007a0c */ /* 0x000fda0003f45320 */
[----:B------:R-:W-:Y:S05]  /*a940*/  @!P2 BRA `(.L_x_1096) ;  /* 0x000000400000a947 */ /* 0x000fea0003800000 */
[----:B------:R-:W-:Y:S02]  /*a950*/  IMAD.MOV.U32 R5, RZ, RZ, 0x4 ;  /* 0x00000004ff057424 */ /* 0x000fe400078e00ff */
[----:B------:R-:W-:-:S04]  /*a960*/  IMAD R4, R17, 0x70, R13 ;  /* 0x0000007011047824 */ /* 0x000fc800078e020d */
[----:B------:R-:W-:-:S06]  /*a970*/  IMAD.WIDE R4, R4, R5, c[0x0][0x190] ;  /* 0x0000640004047625 */ /* 0x000fcc00078e0205 */
[----:B------:R-:W5:Y:S02]  /*a980*/  LDG.E.128 R4, [R4.64] ;  /* 0x0000002404047981 */ /* 0x000f64000c1e1d00 */
.L_x_1096:
[----:B-----5:R0:W-:Y:S02]  /*a990*/  STS.128 [R3.X16+0x240], R4 ;  /* 0x0002400403007388 */ /* 0x0201e4000000cc00 */
.L_x_1095:
[----:B------:R-:W-:Y:S05]  /*a9a0*/  BSYNC B0 ;  /* 0x0000000000007941 */ /* 0x000fea0003800000 */
.L_x_1094:
[----:B------:R-:W-:Y:S01]  /*a9b0*/  BAR.SYNC.DEFER_BLOCKING 0x0 ;  /* 0x0000000000007b1d */ /* 0x000fe20000010000 */
[----:B------:R-:W-:Y:S01]  /*a9c0*/  MOV R10, RZ ;  /* 0x000000ff000a7202 */ /* 0x000fe20000000f00 */
[----:B------:R-:W-:-:S04]  /*a9d0*/  CS2R R8, SRZ ;  /* 0x0000000000087805 */ /* 0x000fc8000001ff00 */
[----:B------:R-:W-:Y:S01]  /*a9e0*/  BSSY B0, `(.L_x_1097) ;  /* 0x000017b000007945 */ /* 0x000fe20003800000 */
[----:B------:R-:W-:Y:S05]  /*a9f0*/  @P3 BRA `(.L_x_1098) ;  /* 0x0000179000003947 */ /* 0x000fea0003800000 */
[----:B------:R-:W2:Y:S01]  /*aa00*/  LDL R29, [R1+0x190] ;  /* 0x00019000011d7983 */ /* 0x000ea20000100800 */
[----:B------:R-:W-:Y:S01]  /*aa10*/  IMAD.U32 R30, RZ, RZ, UR39 ;  /* 0x00000027ff1e7e24 */ /* 0x000fe2000f8e00ff */
[----:B------:R-:W-:Y:S01]  /*aa20*/  BSSY B1, `(.L_x_1099) ;  /* 0x0000094000017945 */ /* 0x000fe20003800000 */
[----:B------:R-:W-:-:S03]  /*aa30*/  CS2R R10, SRZ ;  /* 0x00000000000a7805 */ /* 0x000fc6000001ff00 */
[----:B------:R-:W-:Y:S02]  /*aa40*/  IMNMX R30, R30, c[0x0][0x1d4], PT ;  /* 0x000075001e1e7a17 */ /* 0x000fe40003800200 */
[----:B--2---:R-:W-:-:S05]  /*aa50*/  IADD3 R21, R14, R29, RZ ;  /* 0x0000001d0e157210 */ /* 0x004fca0007ffe0ff */
[----:B------:R-:W-:-:S05]  /*aa60*/  IMAD R8, R21, 0x70, RZ ;  /* 0x0000007015087824 */ /* 0x000fca00078e02ff */
[----:B------:R-:W-:-:S04]  /*aa70*/  IADD3 R9, P2, R15, R8, RZ ;  /* 0x000000080f097210 */ /* 0x000fc80007f5e0ff */
[----:B------:R-:W-:Y:S02]  /*aa80*/  LEA.HI.X.SX32 R8, R8, R0, 0x1, P2 ;  /* 0x0000000008087211 */ /* 0x000fe400010f0eff */
[----:B------:R-:W-:Y:S02]  /*aa90*/  ISETP.GE.AND P2, PT, R21, R30, PT ;  /* 0x0000001e1500720c */ /* 0x000fe40003f46270 */
[----:B------:R-:W-:-:S04]  /*aaa0*/  LEA R18, P4, R9, c[0x0][0x1a0], 0x2 ;  /* 0x0000680009127a11 */ /* 0x000fc800078810ff */
[----:B------:R-:W-:Y:S02]  /*aab0*/  LEA.HI.X R19, R9, c[0x0][0x1a4], R8, 0x2, P4 ;  /* 0x0000690009137a11 */ /* 0x000fe400020f1408 */
[----:B------:R-:W-:-:S05]  /*aac0*/  CS2R R8, SRZ ;  /* 0x0000000000087805 */ /* 0x000fca000001ff00 */
[----:B------:R-:W-:Y:S05]  /*aad0*/  @P2 BRA `(.L_x_1100) ;  /* 0x0000088000002947 */ /* 0x000fea0003800000 */
[----:B------:R-:W-:Y:S01]  /*aae0*/  ULDC UR5, c[0x0][0x1d4] ;  /* 0x0000750000057ab9 */ /* 0x000fe20000000800 */
[----:B------:R-:W-:Y:S01]  /*aaf0*/  IADD3 R8, -R29, -0x2, -R14 ;  /* 0xfffffffe1d087810 */ /* 0x000fe20007ffe90e */
[----:B------:R-:W-:Y:S01]  /*ab00*/  UIADD3 UR4, -UR40, URZ, URZ ;  /* 0x0000003f28047290 */ /* 0x000fe2000fffe13f */
[----:B------:R-:W-:Y:S01]  /*ab10*/  HFMA2.MMA R27, -RZ, RZ, 0, 2.384185791015625e-07 ;  /* 0x00000004ff1b7435 */ /* 0x000fe200000001ff */
[----:B------:R-:W-:Y:S01]  /*ab20*/  ULOP3.LUT UR5, URZ, UR5, URZ, 0x33, !UPT ;  /* 0x000000053f057292 */ /* 0x000fe2000f8e333f */
[----:B------:R-:W-:Y:S01]  /*ab30*/  IMAD R26, R252, c[0x0][0x1d8], R17 ;  /* 0x00007600fc1a7a24 */ /* 0x000fe200078e0211 */
[----:B------:R-:W-:Y:S01]  /*ab40*/  BSSY B2, `(.L_x_1101) ;  /* 0x0000030000027945 */ /* 0x000fe20003800000 */
[----:B------:R-:W-:Y:S01]  /*ab50*/  MOV R31, R21 ;  /* 0x00000015001f7202 */ /* 0x000fe20000000f00 */
[----:B------:R-:W-:Y:S01]  /*ab60*/  UISETP.LT.AND UP0, UPT, UR5, UR4, UPT ;  /* 0x000000040500728c */ /* 0x000fe2000bf01270 */
[----:B------:R-:W-:Y:S01]  /*ab70*/  IMAD R26, R26, 0x70, R13 ;  /* 0x000000701a1a7824 */ /* 0x000fe200078e020d */
[----:B------:R-:W-:-:S02]  /*ab80*/  CS2R R10, SRZ ;  /* 0x00000000000a7805 */ /* 0x000fc4000001ff00 */
[----:B------:R-:W-:Y:S01]  /*ab90*/  USEL UR4, UR5, UR4, !UP0 ;  /* 0x0000000405047287 */ /* 0x000fe2000c000000 */
[----:B------:R-:W-:-:S05]  /*aba0*/  IMAD.WIDE R26, R26, R27, c[0x0][0x238] ;  /* 0x00008e001a1a7625 */ /* 0x000fca00078e021b */
[----:B------:R-:W-:Y:S02]  /*abb0*/  IADD3 R22, R8, -UR4, RZ ;  /* 0x8000000408167c10 */ /* 0x000fe4000fffe0ff */
[----:B------:R-:W-:Y:S02]  /*abc0*/  CS2R R8, SRZ ;  /* 0x0000000000087805 */ /* 0x000fe4000001ff00 */
[----:B------:R-:W-:-:S13]  /*abd0*/  LOP3.LUT P2, RZ, R22, 0x8, RZ, 0xc0, !PT ;  /* 0x0000000816ff7812 */ /* 0x000fda000784c0ff */
        /* <DEDUP_REMOVED lines=15> */
[----:B------:R1:W2:Y:S04]  /*acd0*/  LDS R23, [R14.X4+0x440] ;  /* 0x000440000e177984 */ /* 0x0002a80000004800 */
[----:B------:R1:W5:Y:S01]  /*ace0*/  LDG.E.128 R32, [R10.64] ;  /* 0x000000240a207981 */ /* 0x000362000c1e1d00 */
[----:B------:R-:W-:Y:S02]  /*acf0*/  ULDC UR4, c[0x0][0x1ec] ;  /* 0x00007b0000047ab9 */ /* 0x000fe40000000800 */
[----:B------:R-:W-:-:S06]  /*ad00*/  UISETP.NE.AND UP0, UPT, URZ, UR4, UPT ;  /* 0x000000043f00728c */ /* 0x000fcc000bf05270 */
[----:B------:R-:W-:-:S13]  /*ad10*/  PLOP3.LUT P1, PT, PT, PT, UP0, 0x80, 0x0 ;  /* 0x000000000000781c */ /* 0x000fda0003f2f008 */
[----:B------:R-:W-:Y:S05]  /*ad20*/  @P1 BRA `(.L_x_1103) ;  /* 0x000000c000001947 */ /* 0x000fea0003800000 */
[----:B-1----:R-:W-:Y:S01]  /*ad30*/  ISETP.NE.AND P5, PT, R2, RZ, PT ;  /* 0x000000ff0200720c */ /* 0x002fe20003fa5270 */
[----:B------:R-:W1:-:S12]  /*ad40*/  LDS.128 R8, [R3.X16+0x240] ;  /* 0x0002400003087984 */ /* 0x000e58000000cc00 */
[----:B------:R-:W3:Y:S01]  /*ad50*/  @P5 LDG.E.128 R36, [R26.64] ;  /* 0x000000241a245981 */ /* 0x000ee2000c1e1d00 */
[----:B-1---5:R-:W-:Y:S02]  /*ad60*/  FADD.FTZ R32, R32, R8 ;  /* 0x0000000820207221 */ /* 0x022fe40000010000 */
[----:B------:R-:W-:Y:S02]  /*ad70*/  FADD.FTZ R33, R33, R9 ;  /* 0x0000000921217221 */ /* 0x000fe40000010000 */
[----:B------:R-:W-:Y:S02]  /*ad80*/  FADD.FTZ R34, R34, R10 ;  /* 0x0000000a22227221 */ /* 0x000fe40000010000 */
[----:B------:R-:W-:Y:S02]  /*ad90*/  FADD.FTZ R35, R35, R11 ;  /* 0x0000000b23237221 */ /* 0x000fe40000010000 */
[----:B---3--:R-:W-:Y:S02]  /*ada0*/  @P5 FMUL.FTZ R32, R32, R36 ;  /* 0x0000002420205220 */ /* 0x008fe40000410000 */
[----:B------:R-:W-:-:S02]  /*adb0*/  @P5 FMUL.FTZ R33, R33, R37 ;  /* 0x0000002521215220 */ /* 0x000fc40000410000 */
[----:B------:R-:W-:Y:S02]  /*adc0*/  @P5 FMUL.FTZ R34, R34, R38 ;  /* 0x0000002622225220 */ /* 0x000fe40000410000 */
[----:B------:R-:W-:-:S05]  /*add0*/  @P5 FMUL.FTZ R35, R35, R39 ;  /* 0x0000002723235220 */ /* 0x000fca0000410000 */
[----:B------:R1:W-:Y:S02]  /*ade0*/  STG.E.128 [R18.64], R32 ;  /* 0x0000002012007986 */ /* 0x0003e4000c101d24 */
.L_x_1103:
[----:B-12--5:R-:W-:Y:S01]  /*adf0*/  FFMA.FTZ R8, R23, R32, RZ ;  /* 0x0000002017087223 */ /* 0x026fe200000100ff */
[----:B------:R-:W-:Y:S01]  /*ae00*/  IADD3 R31, R21, 0x8, RZ ;  /* 0x00000008151f7810 */ /* 0x000fe20007ffe0ff */
[C---:B------:R-:W-:Y:S02]  /*ae10*/  FFMA.FTZ R9, R23.reuse, R33, RZ ;  /* 0x0000002117097223 */ /* 0x040fe400000100ff */
[C---:B------:R-:W-:Y:S02]  /*ae20*/  FFMA.FTZ R10, R23.reuse, R34, RZ ;  /* 0x00000022170a7223 */ /* 0x040fe400000100ff */
[----:B------:R-:W-:Y:S02]  /*ae30*/  FFMA.FTZ R11, R23, R35, RZ ;  /* 0x00000023170b7223 */ /* 0x000fe400000100ff */
.L_x_1102:
[----:B------:R-:W-:Y:S05]  /*ae40*/  BSYNC B2 ;  /* 0x0000000000027941 */ /* 0x000fea0003800000 */
.L_x_1101:
[----:B------:R-:W-:-:S13]  /*ae50*/  LOP3.LUT P2, RZ, R22, 0xfffffff8, RZ, 0xc0, !PT ;  /* 0xfffffff816ff7812 */ /* 0x000fda000784c0ff */
[----:B------:R-:W-:Y:S05]  /*ae60*/  @!P2 BRA `(.L_x_1100) ;  /* 0x000004f00000a947 */ /* 0x000fea0003800000 */
[----:B------:R-:W-:Y:S01]  /*ae70*/  IMAD R28, R25, c[0x0][0x1d4], RZ ;  /* 0x00007500191c7a24 */ /* 0x000fe200078e02ff */
[----:B------:R-:W-:Y:S01]  /*ae80*/  SHF.R.S32.HI R22, RZ, 0x1f, R31 ;  /* 0x0000001fff167819 */ /* 0x000fe2000001141f */
[----:B------:R-:W-:Y:S01]  /*ae90*/  IMAD.MOV.U32 R24, RZ, RZ, c[0x0][0x1d8] ;  /* 0x00007600ff187624 */ /* 0x000fe200078e00ff */
[C---:B------:R-:W-:Y:S01]  /*aea0*/  LEA R23, R31.reuse, 0x20, 0x2 ;  /* 0x000000201f177811 */ /* 0x040fe200078e10ff */
[----:B------:R-:W-:Y:S01]  /*aeb0*/  ULDC UR4, c[0x0][0x1ec] ;  /* 0x00007b0000047ab9 */ /* 0x000fe20000000800 */
[C---:B------:R-:W-:Y:S01]  /*aec0*/  IADD3 R25, P1, R28.reuse, R31, RZ ;  /* 0x0000001f1c197210 */ /* 0x040fe20007f3e0ff */
[----:B------:R-:W-:Y:S01]  /*aed0*/  UISETP.NE.AND UP0, UPT, URZ, UR4, UPT ;  /* 0x000000043f00728c */ /* 0x000fe2000bf05270 */
[----:B------:R-:W-:Y:S02]  /*aee0*/  IMAD R33, R31, 0x70, RZ ;  /* 0x000000701f217824 */ /* 0x000fe400078e02ff */
[----:B------:R-:W-:Y:S01]  /*aef0*/  LEA.HI.X.SX32 R28, R28, R22, 0x1, P1 ;  /* 0x000000161c1c7211 */ /* 0x000fe200008f0eff */
[----:B------:R-:W-:Y:S01]  /*af00*/  IMAD R22, R24, c[0x0][0x1d4], RZ ;  /* 0x0000750018167a24 */ /* 0x000fe200078e02ff */
[----:B------:R-:W-:Y:S01]  /*af10*/  LEA R24, P2, R25, c[0x0][0x1a8], 0x2 ;  /* 0x00006a0019187a11 */ /* 0x000fe200078410ff */
[----:B------:R-:W-:Y:S01]  /*af20*/  IMAD R23, R29, -0x4, R23 ;  /* 0xfffffffc1d177824 */ /* 0x000fe200078e0217 */
[----:B------:R-:W-:Y:S01]  /*af30*/  PLOP3.LUT P1, PT, PT, PT, UP0, 0x80, 0x0 ;  /* 0x000000000000781c */ /* 0x000fe20003f2f008 */
[----:B------:R-:W-:Y:S01]  /*af40*/  IMAD R32, R22, 0x70, RZ ;  /* 0x0000007016207824 */ /* 0x000fe200078e02ff */
[----:B------:R-:W-:-:S02]  /*af50*/  LEA.HI.X R25, R25, c[0x0][0x1ac], R28, 0x2, P2 ;  /* 0x00006b0019197a11 */ /* 0x000fc400010f141c */
[----:B------:R-:W-:Y:S02]  /*af60*/  IADD3 R34, R23, 0x440, RZ ;  /* 0x0000044017227810 */ /* 0x000fe40007ffe0ff */
.L_x_1106:
[----:B------:R-:W-:Y:S02]  /*af70*/  MOV R22, R24 ;  /* 0x0000001800167202 */ /* 0x000fe40000000f00 */
[----:B------:R-:W-:Y:S02]  /*af80*/  MOV R23, R25 ;  /* 0x0000001900177202 */ /* 0x000fe40000000f00 */
[----:B------:R-:W-:-:S03]  /*af90*/  ISETP.NE.AND P5, PT, R2, RZ, PT ;  /* 0x000000ff0200720c */ /* 0x000fc60003fa5270 */
[----:B------:R-:W2:Y:S01]  /*afa0*/  LDG.E R24, [R22.64] ;  /* 0x0000002416187981 */ /* 0x000ea2000c1e1900 */
[----:B-1----:R-:W-:-:S04]  /*afb0*/  IADD3 R29, P4, R15, R33, RZ ;  /* 0x000000210f1d7210 */ /* 0x002fc80007f9e0ff */
[----:B------:R-:W-:Y:S02]  /*afc0*/  LEA.HI.X.SX32 R36, R33, R0, 0x1, P4 ;  /* 0x0000000021247211 */ /* 0x000fe400020f0eff */
[----:B------:R-:W-:-:S04]  /*afd0*/  LEA R28, P4, R29, c[0x0][0x1a0], 0x2 ;  /* 0x000068001d1c7a11 */ /* 0x000fc800078810ff */
[----:B------:R-:W-:Y:S01]  /*afe0*/  LEA.HI.X R29, R29, c[0x0][0x1a4], R36, 0x2, P4 ;  /* 0x000069001d1d7a11 */ /* 0x000fe200020f1424 */
[----:B--2---:R-:W-:-:S05]  /*aff0*/  IMAD R25, R32, R24, R33 ;  /* 0x0000001820197224 */ /* 0x004fca00078e0221 */
[----:B------:R-:W-:-:S04]  /*b000*/  IADD3 R35, P2, R16, R25, RZ ;  /* 0x0000001910237210 */ /* 0x000fc80007f5e0ff */
[----:B------:R-:W-:Y:S02]  /*b010*/  LEA.HI.X.SX32 R38, R25, R20, 0x1, P2 ;  /* 0x0000001419267211 */ /* 0x000fe400010f0eff */
[----:B------:R-:W-:-:S04]  /*b020*/  LEA R24, P2, R35, c[0x0][0x1a0], 0x2 ;  /* 0x0000680023187a11 */ /* 0x000fc800078410ff */
[----:B------:R-:W-:-:S05]  /*b030*/  LEA.HI.X R25, R35, c[0x0][0x1a4], R38, 0x2, P2 ;  /* 0x0000690023197a11 */ /* 0x000fca00010f1426 */
[----:B------:R1:W5:Y:S01]  /*b040*/  LDG.E.128 R36, [R24.64] ;  /* 0x0000002418247981 */ /* 0x000362000c1e1d00 */
[----:B------:R-:W-:Y:S05]  /*b050*/  @P1 BRA `(.L_x_1104) ;  /* 0x000000b000001947 */ /* 0x000fea0003800000 */
[----:B------:R-:W2:Y:S04]  /*b060*/  @P5 LDG.E.128 R44, [R26.64] ;  /* 0x000000241a2c5981 */ /* 0x000ea8000c1e1d00 */
[----:B------:R-:W3:Y:S02]  /*b070*/  LDS.128 R40, [R3.X16+0x240] ;  /* 0x0002400003287984 */ /* 0x000ee4000000cc00 */
[----:B---3-5:R-:W-:Y:S02]  /*b080*/  FADD.FTZ R36, R36, R40 ;  /* 0x0000002824247221 */ /* 0x028fe40000010000 */
[----:B------:R-:W-:Y:S02]  /*b090*/  FADD.FTZ R37, R37, R41 ;  /* 0x0000002925257221 */ /* 0x000fe40000010000 */
[----:B------:R-:W-:-:S02]  /*b0a0*/  FADD.FTZ R38, R38, R42 ;  /* 0x0000002a26267221 */ /* 0x000fc40000010000 */
[----:B------:R-:W-:Y:S02]  /*b0b0*/  FADD.FTZ R39, R39, R43 ;  /* 0x0000002b27277221 */ /* 0x000fe40000010000 */
[----:B--2---:R-:W-:Y:S02]  /*b0c0*/  @P5 FMUL.FTZ R36, R36, R44 ;  /* 0x0000002c24245220 */ /* 0x004fe40000410000 */
[----:B------:R-:W-:Y:S02]  /*b0d0*/  @P5 FMUL.FTZ R37, R37, R45 ;  /* 0x0000002d25255220 */ /* 0x000fe40000410000 */
[----:B------:R-:W-:Y:S02]  /*b0e0*/  @P5 FMUL.FTZ R38, R38, R46 ;  /* 0x0000002e26265220 */ /* 0x000fe40000410000 */
[----:B------:R-:W-:-:S05]  /*b0f0*/  @P5 FMUL.FTZ R39, R39, R47 ;  /* 0x0000002f27275220 */ /* 0x000fca0000410000 */
[----:B------:R2:W-:Y:S02]  /*b100*/  STG.E.128 [R28.64], R36 ;  /* 0x000000241c007986 */ /* 0x0005e4000c101d24 */
.L_x_1104:
[----:B-1----:R-:W3:Y:S02]  /*b110*/  LDG.E R24, [R22.64+0x20] ;  /* 0x0000202416187981 */ /* 0x002ee4000c1e1900 */
[----:B---3--:R-:W-:-:S05]  /*b120*/  IMAD R24, R32, R24, R33 ;  /* 0x0000001820187224 */ /* 0x008fca00078e0221 */
[----:B------:R-:W-:-:S04]  /*b130*/  IADD3 R25, R24, 0x380, RZ ;  /* 0x0000038018197810 */ /* 0x000fc80007ffe0ff */
[----:B------:R-:W-:-:S04]  /*b140*/  IADD3 R35, P2, R16, R25, RZ ;  /* 0x0000001910237210 */ /* 0x000fc80007f5e0ff */
[----:B------:R-:W-:Y:S02]  /*b150*/  LEA.HI.X.SX32 R40, R25, R20, 0x1, P2 ;  /* 0x0000001419287211 */ /* 0x000fe400010f0eff */
[----:B------:R-:W-:-:S04]  /*b160*/  LEA R24, P2, R35, c[0x0][0x1a0], 0x2 ;  /* 0x0000680023187a11 */ /* 0x000fc800078410ff */
[----:B------:R-:W-:Y:S02]  /*b170*/  LEA.HI.X R25, R35, c[0x0][0x1a4], R40, 0x2, P2 ;  /* 0x0000690023197a11 */ /* 0x000fe400010f1428 */
[----:B------:R-:W1:Y:S04]  /*b180*/  LDS R35, [R34+-0x20] ;  /* 0xffffe00022237984 */ /* 0x000e680000000800 */
[----:B------:R3:W5:Y:S02]  /*b190*/  LDG.E.128 R40, [R24.64] ;  /* 0x0000002418287981 */ /* 0x000764000c1e1d00 */
[C---:B-12--5:R-:W-:Y:S02]  /*b1a0*/  FFMA.FTZ R36, R35.reuse, R36, R8 ;  /* 0x0000002423247223 */ /* 0x066fe40000010008 */
[----:B------:R-:W-:-:S02]  /*b1b0*/  FFMA.FTZ R44, R35, R37, R9 ;  /* 0x00000025232c7223 */ /* 0x000fc40000010009 */
[C---:B------:R-:W-:Y:S02]  /*b1c0*/  FFMA.FTZ R38, R35.reuse, R38, R10 ;  /* 0x0000002623267223 */ /* 0x040fe4000001000a */
[----:B------:R-:W-:Y:S01]  /*b1d0*/  FFMA.FTZ R46, R35, R39, R11 ;  /* 0x00000027232e7223 */ /* 0x000fe2000001000b */
[----:B------:R-:W-:Y:S05]  /*b1e0*/  @P1 BRA `(.L_x_1105) ;  /* 0x000000b000001947 */ /* 0x000fea0003800000 */
[----:B---3--:R-:W2:Y:S04]  /*b1f0*/  @P5 LDG.E.128 R8, [R26.64] ;  /* 0x000000241a085981 */ /* 0x008ea8000c1e1d00 */
[----:B------:R-:W1:Y:S02]  /*b200*/  LDS.128 R48, [R3.X16+0x240] ;  /* 0x0002400003307984 */ /* 0x000e64000000cc00 */
[----:B-1----:R-:W-:Y:S02]  /*b210*/  FADD.FTZ R40, R48, R40 ;  /* 0x0000002830287221 */ /* 0x002fe40000010000 */
[----:B------:R-:W-:-:S02]  /*b220*/  FADD.FTZ R41, R49, R41 ;  /* 0x0000002931297221 */ /* 0x000fc40000010000 */
[----:B------:R-:W-:Y:S02]  /*b230*/  FADD.FTZ R42, R50, R42 ;  /* 0x0000002a322a7221 */ /* 0x000fe40000010000 */
[----:B------:R-:W-:Y:S02]  /*b240*/  FADD.FTZ R43, R51, R43 ;  /* 0x0000002b332b7221 */ /* 0x000fe40000010000 */
[----:B--2---:R-:W-:Y:S02]  /*b250*/  @P5 FMUL.FTZ R40, R40, R8 ;  /* 0x0000000828285220 */ /* 0x004fe40000410000 */
[----:B------:R-:W-:Y:S02]  /*b260*/  @P5 FMUL.FTZ R41, R41, R9 ;  /* 0x0000000929295220 */ /* 0x000fe40000410000 */
[----:B------:R-:W-:Y:S02]  /*b270*/  @P5 FMUL.FTZ R42, R42, R10 ;  /* 0x0000000a2a2a5220 */ /* 0x000fe40000410000 */
[----:B------:R-:W-:-:S05]  /*b280*/  @P5 FMUL.FTZ R43, R43, R11 ;  /* 0x0000000b2b2b5220 */ /* 0x000fca0000410000 */
[----:B------:R1:W-:Y:S02]  /*b290*/  STG.E.128 [R28.64+0xe00], R40 ;  /* 0x000e00281c007986 */ /* 0x0003e4000c101d24 */
.L_x_1105:
[----:B---3--:R2:W3:Y:S01]  /*b2a0*/  LDS R11, [R34] ;  /* 0x00000000220b7984 */ /* 0x0084e20000000800 */
[----:B------:R-:W-:Y:S02]  /*b2b0*/  IADD3 R24, P2, R22, 0x40, RZ ;  /* 0x0000004016187810 */ /* 0x000fe40007f5e0ff */
[----:B------:R-:W-:Y:S02]  /*b2c0*/  IADD3 R31, R31, 0x10, RZ ;  /* 0x000000101f1f7810 */ /* 0x000fe40007ffe0ff */
[----:B------:R-:W-:Y:S01]  /*b2d0*/  IADD3 R33, R33, 0x700, RZ ;  /* 0x0000070021217810 */ /* 0x000fe20007ffe0ff */
[----:B------:R-:W-:Y:S01]  /*b2e0*/  IMAD.X R25, RZ, RZ, R23, P2 ;  /* 0x000000ffff197224 */ /* 0x000fe200010e0617 */
[----:B------:R-:W-:Y:S02]  /*b2f0*/  ISETP.GE.AND P2, PT, R31, R30, PT ;  /* 0x0000001e1f00720c */ /* 0x000fe40003f46270 */
[----:B--2---:R-:W-:Y:S01]  /*b300*/  IADD3 R34, R34, 0x40, RZ ;  /* 0x0000004022227810 */ /* 0x004fe20007ffe0ff */
[----:B---3--:R-:W-:-:S02]  /*b310*/  FFMA.FTZ R8, R11, R40, R36 ;  /* 0x000000280b087223 */ /* 0x008fc40000010024 */
[C---:B------:R-:W-:Y:S02]  /*b320*/  FFMA.FTZ R9, R11.reuse, R41, R44 ;  /* 0x000000290b097223 */ /* 0x040fe4000001002c */
[C---:B------:R-:W-:Y:S02]  /*b330*/  FFMA.FTZ R10, R11.reuse, R42, R38 ;  /* 0x0000002a0b0a7223 */ /* 0x040fe40000010026 */
[----:B------:R-:W-:-:S04]  /*b340*/  FFMA.FTZ R11, R11, R43, R46 ;  /* 0x0000002b0b0b7223 */ /* 0x000fc8000001002e */
[----:B------:R-:W-:Y:S05]  /*b350*/  @!P2 BRA `(.L_x_1106) ;  /* 0xfffffc100000a947 */ /* 0x000fea000383ffff */
.L_x_1100:
[----:B------:R-:W-:Y:S05]  /*b360*/  BSYNC B1 ;  /* 0x0000000000017941 */ /* 0x000fea0003800000 */
.L_x_1099:
[----:B------:R-:W-:-:S13]  /*b370*/  ISETP.GE.AND P2, PT, R21, UR39, PT ;  /* 0x0000002715007c0c */ /* 0x000fda000bf46270 */
[----:B------:R-:W-:Y:S05]  /*b380*/  @P2 BRA `(.L_x_1098) ;  /* 0x00000e0000002947 */ /* 0x000fea0003800000 */
[----:B-1----:R-:W2:Y:S01]  /*b390*/  LDL R40, [R1+0x190] ;  /* 0x0001900001287983 */ /* 0x002ea20000100800 */
[----:B------:R-:W-:Y:S01]  /*b3a0*/  MOV R23, UR40 ;  /* 0x0000002800177c02 */ /* 0x000fe20008000f00 */
[----:B------:R-:W-:Y:S03]  /*b3b0*/  BSSY B1, `(.L_x_1107) ;  /* 0x000004a000017945 */ /* 0x000fe60003800000 */
[----:B------:R-:W-:Y:S01]  /*b3c0*/  IADD3 R22, -R14, -0x2, R23 ;  /* 0xfffffffe0e167810 */ /* 0x000fe20007ffe117 */
[----:B------:R-:W-:-:S03]  /*b3d0*/  IMAD.MOV.U32 R23, RZ, RZ, 0x4 ;  /* 0x00000004ff177424 */ /* 0x000fc600078e00ff */
[----:B--2---:R-:W-:Y:S01]  /*b3e0*/  IADD3 R28, R22, -R40, RZ ;  /* 0x80000028161c7210 */ /* 0x004fe20007ffe0ff */
        /* <DEDUP_REMOVED lines=9> */
[----:B------:R-:W1:Y:S01]  /*b480*/  S2R R35, SR_CTAID.Y ;  /* 0x0000000000237919 */ /* 0x000e620000002600 */
[----:B------:R-:W-:Y:S02]  /*b490*/  IABS R30, R21 ;  /* 0x00000015001e7213 */ /* 0x000fe40000000000 */
[----:B------:R-:W2:Y:S01]  /*b4a0*/  I2F.RP R26, R27 ;  /* 0x0000001b001a7306 */ /* 0x000ea20000209400 */
[----:B------:R-:W-:Y:S02]  /*b4b0*/  ISETP.GE.AND P2, PT, R21, RZ, PT ;  /* 0x000000ff1500720c */ /* 0x000fe40003f46270 */
[----:B------:R-:W-:-:S05]  /*b4c0*/  ISETP.NE.AND P4, PT, RZ, c[0x0][0x1d4], PT ;  /* 0x00007500ff007a0c */ /* 0x000fca0003f85270 */
[----:B--2---:R-:W2:Y:S02]  /*b4d0*/  MUFU.RCP R26, R26 ;  /* 0x0000001a001a7308 */ /* 0x004ea40000001000 */
[----:B--2---:R-:W-:-:S06]  /*b4e0*/  IADD3 R29, R26, 0xffffffe, RZ ;  /* 0x0ffffffe1a1d7810 */ /* 0x004fcc0007ffe0ff */
[----:B------:R-:W2:Y:S02]  /*b4f0*/  F2I.FTZ.U32.TRUNC.NTZ R25, R29 ;  /* 0x0000001d00197305 */ /* 0x000ea4000021f000 */
[----:B--2---:R-:W-:-:S05]  /*b500*/  IADD3 R24, RZ, -R25, RZ ;  /* 0x80000019ff187210 */ /* 0x004fca0007ffe0ff */
[----:B------:R-:W-:Y:S01]  /*b510*/  IMAD R31, R24, R27, RZ ;  /* 0x0000001b181f7224 */ /* 0x000fe200078e02ff */
[----:B------:R-:W-:-:S10]  /*b520*/  HFMA2.MMA R24, -RZ, RZ, 0, 0 ;  /* 0x00000000ff187435 */ /* 0x000fd400000001ff */
[----:B------:R-:W-:-:S04]  /*b530*/  IMAD.HI.U32 R24, R25, R31, R24 ;  /* 0x0000001f19187227 */ /* 0x000fc800078e0018 */
[----:B------:R-:W-:-:S04]  /*b540*/  IMAD.MOV.U32 R25, RZ, RZ, R30 ;  /* 0x000000ffff197224 */ /* 0x000fc800078e001e */
[----:B------:R-:W-:-:S05]  /*b550*/  IMAD.HI.U32 R24, R24, R25, RZ ;  /* 0x0000001918187227 */ /* 0x000fca00078e00ff */
[----:B------:R-:W-:-:S05]  /*b560*/  IADD3 R24, -R24, RZ, RZ ;  /* 0x000000ff18187210 */ /* 0x000fca0007ffe1ff */
[----:B------:R-:W-:-:S05]  /*b570*/  IMAD R24, R27, R24, R25 ;  /* 0x000000181b187224 */ /* 0x000fca00078e0219 */
[----:B------:R-:W-:-:S13]  /*b580*/  ISETP.GT.U32.AND P1, PT, R27, R24, PT ;  /* 0x000000181b00720c */ /* 0x000fda0003f24070 */
[----:B------:R-:W-:-:S04]  /*b590*/  @!P1 IADD3 R24, R24, -R27, RZ ;  /* 0x8000001b18189210 */ /* 0x000fc80007ffe0ff */
[----:B------:R-:W-:-:S13]  /*b5a0*/  ISETP.GT.U32.AND P1, PT, R27, R24, PT ;  /* 0x000000181b00720c */ /* 0x000fda0003f24070 */
[----:B------:R-:W-:Y:S02]  /*b5b0*/  @!P1 IMAD.IADD R24, R24, 0x1, -R27 ;  /* 0x0000000118189824 */ /* 0x000fe400078e0a1b */
[----:B-1----:R-:W-:-:S03]  /*b5c0*/  IMAD R27, R35, c[0x0][0x1d4], RZ ;  /* 0x00007500231b7a24 */ /* 0x002fc600078e02ff */
[----:B------:R-:W-:-:S04]  /*b5d0*/  MOV R26, R24 ;  /* 0x00000018001a7202 */ /* 0x000fc80000000f00 */
[----:B------:R-:W-:Y:S02]  /*b5e0*/  @!P2 IADD3 R26, -R26, RZ, RZ ;  /* 0x000000ff1a1aa210 */ /* 0x000fe40007ffe1ff */
        /* <DEDUP_REMOVED lines=32> */
.L_x_1111:
[C---:B-12--5:R-:W-:Y:S02]  /*b7f0*/  FFMA.FTZ R8, R29.reuse, R32, R8 ;  /* 0x000000201d087223 */ /* 0x066fe40000010008 */
[C---:B------:R-:W-:Y:S02]  /*b800*/  FFMA.FTZ R9, R29.reuse, R33, R9 ;  /* 0x000000211d097223 */ /* 0x040fe40000010009 */
[C---:B------:R-:W-:Y:S02]  /*b810*/  FFMA.FTZ R10, R29.reuse, R34, R10 ;  /* 0x000000221d0a7223 */ /* 0x040fe4000001000a */
[----:B------:R-:W-:Y:S02]  /*b820*/  FFMA.FTZ R11, R29, R35, R11 ;  /* 0x000000231d0b7223 */ /* 0x000fe4000001000b */
.L_x_1110:
[----:B------:R-:W-:Y:S05]  /*b830*/  BSYNC B2 ;  /* 0x0000000000027941 */ /* 0x000fea0003800000 */
.L_x_1109:
[----:B------:R-:W-:Y:S02]  /*b840*/  IADD3 R21, R21, 0x8, RZ ;  /* 0x0000000815157810 */ /* 0x000fe40007ffe0ff */
.L_x_1108:
[----:B------:R-:W-:Y:S05]  /*b850*/  BSYNC B1 ;  /* 0x0000000000017941 */ /* 0x000fea0003800000 */
.L_x_1107:
[----:B------:R-:W-:-:S13]  /*b860*/  LOP3.LUT P2, RZ, R28, 0xfffffff8, RZ, 0xc0, !PT ;  /* 0xfffffff81cff7812 */ /* 0x000fda000784c0ff */
[----:B------:R-:W-:Y:S05]  /*b870*/  @!P2 BRA `(.L_x_1098) ;  /* 0x000009100000a947 */ /* 0x000fea0003800000 */
[----:B------:R-:W-:Y:S01]  /*b880*/  HFMA2.MMA R28, -RZ, RZ, 0, 6.67572021484375e-06 ;  /* 0x00000070ff1c7435 */ /* 0x000fe200000001ff */
[----:B------:R-:W-:Y:S01]  /*b890*/  IMAD.SHL.U32 R18, R40, 0x4, RZ ;  /* 0x0000000428127824 */ /* 0x000fe200078e00ff */
[----:B------:R-:W-:-:S03]  /*b8a0*/  MOV R29, RZ ;  /* 0x000000ff001d7202 */ /* 0x000fc60000000f00 */
[----:B------:R-:W-:-:S05]  /*b8b0*/  IMAD R44, R21, 0x4, -R18 ;  /* 0x00000004152c7824 */ /* 0x000fca00078e0a12 */
[----:B------:R-:W-:-:S05]  /*b8c0*/  IMAD R28, R21, R28, 0x380 ;  /* 0x00000380151c7424 */ /* 0x000fca00078e021c */
.L_x_1118:
[----:B------:R-:W-:Y:S01]  /*b8d0*/  IADD3 R18, R28, -0x380, RZ ;  /* 0xfffffc801c127810 */ /* 0x000fe20007ffe0ff */
[----:B------:R-:W-:Y:S01]  /*b8e0*/  BSSY B1, `(.L_x_1112) ;  /* 0x0000044000017945 */ /* 0x000fe20003800000 */
[----:B------:R-:W-:Y:S02]  /*b8f0*/  IADD3 R31, R44, R29, RZ ;  /* 0x0000001d2c1f7210 */ /* 0x000fe40007ffe0ff */
[----:B------:R-:W-:-:S04]  /*b900*/  IADD3 R19, P2, R15, R18, RZ ;  /* 0x000000120f137210 */ /* 0x000fc80007f5e0ff */
[----:B------:R-:W-:Y:S02]  /*b910*/  LEA.HI.X.SX32 R18, R18, R0, 0x1, P2 ;  /* 0x0000000012127211 */ /* 0x000fe400010f0eff */
[----:B------:R-:W-:Y:S02]  /*b920*/  ISETP.GE.AND P2, PT, R21, c[0x0][0x1d4], PT ;  /* 0x0000750015007a0c */ /* 0x000fe40003f46270 */
[----:B------:R-:W-:-:S04]  /*b930*/  LEA R26, P4, R19, c[0x0][0x1a0], 0x2 ;  /* 0x00006800131a7a11 */ /* 0x000fc800078810ff */
[----:B------:R-:W-:-:S07]  /*b940*/  LEA.HI.X R27, R19, c[0x0][0x1a4], R18, 0x2, P4 ;  /* 0x00006900131b7a11 */ /* 0x000fce00020f1412 */
        /* <DEDUP_REMOVED lines=11> */
[----:B------:R-:W-:Y:S02]  /*ba00*/  IMAD R33, R18, R25, RZ ;  /* 0x0000001912217224 */ /* 0x000fe400078e02ff */
[----:B------:R-:W-:-:S04]  /*ba10*/  IMAD.MOV.U32 R18, RZ, RZ, RZ ;  /* 0x000000ffff127224 */ /* 0x000fc800078e00ff */
[----:B------:R-:W-:Y:S01]  /*ba20*/  IMAD.HI.U32 R18, R19, R33, R18 ;  /* 0x0000002113127227 */ /* 0x000fe200078e0012 */
[----:B------:R-:W-:-:S05]  /*ba30*/  MOV R19, R32 ;  /* 0x0000002000137202 */ /* 0x000fca0000000f00 */
[----:B------:R-:W-:-:S05]  /*ba40*/  IMAD.HI.U32 R18, R18, R19, RZ ;  /* 0x0000001312127227 */ /* 0x000fca00078e00ff */
[----:B------:R-:W-:-:S05]  /*ba50*/  IADD3 R18, -R18, RZ, RZ ;  /* 0x000000ff12127210 */ /* 0x000fca0007ffe1ff */
[----:B------:R-:W-:-:S05]  /*ba60*/  IMAD R18, R25, R18, R19 ;  /* 0x0000001219127224 */ /* 0x000fca00078e0213 */
[----:B------:R-:W-:-:S13]  /*ba70*/  ISETP.GT.U32.AND P1, PT, R25, R18, PT ;  /* 0x000000121900720c */ /* 0x000fda0003f24070 */
[----:B------:R-:W-:-:S05]  /*ba80*/  @!P1 IMAD.IADD R18, R18, 0x1, -R25 ;  /* 0x0000000112129824 */ /* 0x000fca00078e0a19 */
[----:B------:R-:W-:-:S13]  /*ba90*/  ISETP.GT.U32.AND P1, PT, R25, R18, PT ;  /* 0x000000121900720c */ /* 0x000fda0003f24070 */
[----:B------:R-:W-:Y:S01]  /*baa0*/  @!P1 IADD3 R18, R18, -R25, RZ ;  /* 0x8000001912129210 */ /* 0x000fe20007ffe0ff */
[----:B-1----:R-:W-:-:S03]  /*bab0*/  IMAD R25, R34, c[0x0][0x1d4], RZ ;  /* 0x0000750022197a24 */ /* 0x002fc600078e02ff */
[----:B------:R-:W-:-:S05]  /*bac0*/  MOV R24, R18 ;  /* 0x0000001200187202 */ /* 0x000fca0000000f00 */
        /* <DEDUP_REMOVED lines=15> */
[----:B------:R1:W2:Y:S04]  /*bbc0*/  LDS R30, [R31+0x440] ;  /* 0x000440001f1e7984 */ /* 0x0002a80000000800 */
        /* <DEDUP_REMOVED lines=17> */
.L_x_1114:
[C---:B-12--5:R-:W-:Y:S02]  /*bce0*/  FFMA.FTZ R8, R30.reuse, R32, R8 ;  /* 0x000000201e087223 */ /* 0x066fe40000010008 */
[C---:B------:R-:W-:Y:S02]  /*bcf0*/  FFMA.FTZ R9, R30.reuse, R33, R9 ;  /* 0x000000211e097223 */ /* 0x040fe40000010009 */
[C---:B------:R-:W-:Y:S02]  /*bd00*/  FFMA.FTZ R10, R30.reuse, R34, R10 ;  /* 0x000000221e0a7223 */ /* 0x040fe4000001000a */
[----:B------:R-:W-:Y:S02]  /*bd10*/  FFMA.FTZ R11, R30, R35, R11 ;  /* 0x000000231e0b7223 */ /* 0x000fe4000001000b */
.L_x_1113:
[----:B------:R-:W-:Y:S05]  /*bd20*/  BSYNC B1 ;  /* 0x0000000000017941 */ /* 0x000fea0003800000 */
.L_x_1112:
[----:B------:R-:W-:Y:S01]  /*bd30*/  IADD3 R34, R21, 0x8, RZ ;  /* 0x0000000815227810 */ /* 0x000fe20007ffe0ff */
[----:B------:R-:W-:Y:S03]  /*bd40*/  BSSY B1, `(.L_x_1115) ;  /* 0x000003f000017945 */ /* 0x000fe60003800000 */
[----:B------:R-:W-:-:S13]  /*bd50*/  ISETP.GE.AND P2, PT, R34, c[0x0][0x1d4], PT ;  /* 0x0000750022007a0c */ /* 0x000fda0003f46270 */
        /* <DEDUP_REMOVED lines=21> */
[----:B------:R-:W-:Y:S01]  /*beb0*/  @!P1 IADD3 R18, R18, -R25, RZ ;  /* 0x8000001912129210 */ /* 0x000fe20007ffe0ff */
[----:B-1----:R-:W-:-:S04]  /*bec0*/  IMAD R25, R35, c[0x0][0x1d4], RZ ;  /* 0x0000750023197a24 */ /* 0x002fc800078e02ff */
[----:B------:R-:W-:-:S05]  /*bed0*/  IMAD.MOV.U32 R24, RZ, RZ, R18 ;  /* 0x000000ffff187224 */ /* 0x000fca00078e0012 */
        /* <DEDUP_REMOVED lines=32> */
[----:B------:R1:W-:Y:S02]  /*c0e0*/  STG.E.128 [R26.64+0xe00], R32 ;  /* 0x000e00201a007986 */ /* 0x0003e4000c101d24 */
.L_x_1117:
[C---:B-12--5:R-:W-:Y:S02]  /*c0f0*/  FFMA.FTZ R8, R30.reuse, R32, R8 ;  /* 0x000000201e087223 */ /* 0x066fe40000010008 */
[C---:B------:R-:W-:Y:S02]  /*c100*/  FFMA.FTZ R9, R30.reuse, R33, R9 ;  /* 0x000000211e097223 */ /* 0x040fe40000010009 */
[C---:B------:R-:W-:Y:S02]  /*c110*/  FFMA.FTZ R10, R30.reuse, R34, R10 ;  /* 0x000000221e0a7223 */ /* 0x040fe4000001000a */
[----:B------:R-:W-:Y:S02]  /*c120*/  FFMA.FTZ R11, R30, R35, R11 ;  /* 0x000000231e0b7223 */ /* 0x000fe4000001000b */
.L_x_1116:
[----:B------:R-:W-:Y:S05]  /*c130*/  BSYNC B1 ;  /* 0x0000000000017941 */ /* 0x000fea0003800000 */
.L_x_1115:
[----:B------:R-:W-:Y:S02]  /*c140*/  IADD3 R21, R21, 0x10, RZ ;  /* 0x0000001015157810 */ /* 0x000fe40007ffe0ff */
[----:B------:R-:W-:Y:S02]  /*c150*/  IADD3 R29, R29, 0x40, RZ ;  /* 0x000000401d1d7810 */ /* 0x000fe40007ffe0ff */
[----:B------:R-:W-:-:S02]  /*c160*/  ISETP.GE.AND P2, PT, R21, UR39, PT ;  /* 0x0000002715007c0c */ /* 0x000fc4000bf46270 */
[----:B------:R-:W-:-:S11]  /*c170*/  IADD3 R28, R28, 0x700, RZ ;  /* 0x000007001c1c7810 */ /* 0x000fd60007ffe0ff */
[----:B------:R-:W-:Y:S05]  /*c180*/  @!P2 BRA `(.L_x_1118) ;  /* 0xfffff7400000a947 */ /* 0x000fea000383ffff */
.L_x_1098:
[----:B------:R-:W-:Y:S05]  /*c190*/  BSYNC B0 ;  /* 0x0000000000007941 */ /* 0x000fea0003800000 */
.L_x_1097:
[----:B------:R-:W-:Y:S01]  /*c1a0*/  ISETP.GT.OR P0, PT, R3, 0x1b, P0 ;  /* 0x0000001b0300780c */ /* 0x000fe20000704670 */
[----:B------:R-:W-:-:S12]  /*c1b0*/  BSSY B0, `(.L_x_1119) ;  /* 0x0000029000007945 */ /* 0x000fd80003800000 */
[----:B------:R-:W-:Y:S05]  /*c1c0*/  @P0 BRA `(.L_x_1120) ;  /* 0x0000027000000947 */ /* 0x000fea0003800000 */
[----:B------:R-:W2:Y:S01]  /*c1d0*/  LDL.LU R24, [R1+0x190] ;  /* 0x0001900001187983 */ /* 0x000ea20000300800 */
[----:B0-----:R-:W-:Y:S01]  /*c1e0*/  HFMA2.MMA R3, -RZ, RZ, 0, 6.67572021484375e-06 ;  /* 0x00000070ff037435 */ /* 0x001fe200000001ff */
[----:B------:R-:W-:-:S09]  /*c1f0*/  MOV R16, UR40 ;  /* 0x0000002800107c02 */ /* 0x000fd20008000f00 */
[----:B------:R-:W-:-:S05]  /*c200*/  IMAD R3, R3, R16, -0x70 ;  /* 0xffffff9003037424 */ /* 0x000fca00078e0210 */
[----:B------:R-:W-:-:S04]  /*c210*/  IADD3 R16, P0, R15, R3, RZ ;  /* 0x000000030f107210 */ /* 0x000fc80007f1e0ff */
[----:B------:R-:W-:Y:S02]  /*c220*/  LEA.HI.X.SX32 R3, R3, R0, 0x1, P0 ;  /* 0x0000000003037211 */ /* 0x000fe400000f0eff */
[----:B------:R-:W-:-:S04]  /*c230*/  LEA R18, P0, R16, c[0x0][0x1a0], 0x2 ;  /* 0x0000680010127a11 */ /* 0x000fc800078010ff */
[----:B------:R-:W-:-:S05]  /*c240*/  LEA.HI.X R19, R16, c[0x0][0x1a4], R3, 0x2, P0 ;  /* 0x0000690010137a11 */ /* 0x000fca00000f1403 */
[----:B------:R0:W5:Y:S01]  /*c250*/  LDG.E.128 R20, [R18.64] ;  /* 0x0000002412147981 */ /* 0x000162000c1e1d00 */
[----:B------:R-:W-:Y:S01]  /*c260*/  BSSY B1, `(.L_x_1121) ;  /* 0x0000019000017945 */ /* 0x000fe20003800000 */
[----:B--2---:R-:W-:-:S05]  /*c270*/  IADD3 R3, -R24, UR39, RZ ;  /* 0x0000002718037c10 */ /* 0x004fca000fffe1ff */
[----:B------:R0:W2:Y:S01]  /*c280*/  LDS R24, [R3.X4+0x440] ;  /* 0x0004400003187984 */ /* 0x0000a20000004800 */
[----:B------:R-:W-:Y:S05]  /*c290*/  @P1 BRA `(.L_x_1122) ;  /* 0x0000015000001947 */ /* 0x000fea0003800000 */
[----:B------:R-:W-:-:S13]  /*c2a0*/  ISETP.NE.AND P2, PT, R2, RZ, PT ;  /* 0x000000ff0200720c */ /* 0x000fda0003f45270 */
[----:B------:R-:W-:Y:S02]  /*c2b0*/  @P2 IMAD R252, R252, c[0x0][0x1d8], R17 ;  /* 0x00007600fcfc2a24 */ /* 0x000fe400078e0211 */
[----:B------:R-:W-:Y:S02]  /*c2c0*/  @P2 IMAD.MOV.U32 R17, RZ, RZ, 0x4 ;  /* 0x00000004ff112424 */ /* 0x000fe400078e00ff */
[----:B------:R-:W-:-:S04]  /*c2d0*/  @P2 IMAD R16, R252, 0x70, R13 ;  /* 0x00000070fc102824 */ /* 0x000fc800078e020d */
[----:B------:R-:W-:-:S06]  /*c2e0*/  @P2 IMAD.WIDE R16, R16, R17, c[0x0][0x238] ;  /* 0x00008e0010102625 */ /* 0x000fcc00078e0211 */
[----:B0-----:R-:W3:Y:S01]  /*c2f0*/  @P2 LDG.E.128 R16, [R16.64] ;  /* 0x0000002410102981 */ /* 0x001ee2000c1e1d00 */
[----:B------:R-:W-:Y:S01]  /*c300*/  UIMAD UR4, UR38, 0x70, URZ ;  /* 0x00000070260478a4 */ /* 0x000fe2000f8e023f */
[----:B-----5:R-:W-:Y:S02]  /*c310*/  FADD.FTZ R20, R20, R4 ;  /* 0x0000000414147221 */ /* 0x020fe40000010000 */
[----:B------:R-:W-:Y:S02]  /*c320*/  FADD.FTZ R21, R21, R5 ;  /* 0x0000000515157221 */ /* 0x000fe40000010000 */
[----:B------:R-:W-:Y:S01]  /*c330*/  FADD.FTZ R22, R22, R6 ;  /* 0x0000000616167221 */ /* 0x000fe20000010000 */
[----:B------:R-:W-:Y:S01]  /*c340*/  IADD3 R15, P0, R15, UR4, RZ ;  /* 0x000000040f0f7c10 */ /* 0x000fe2000ff1e0ff */
[----:B------:R-:W-:Y:S01]  /*c350*/  FADD.FTZ R23, R23, R7 ;  /* 0x0000000717177221 */ /* 0x000fe20000010000 */
[----:B------:R-:W-:-:S04]  /*c360*/  MOV R3, UR4 ;  /* 0x0000000400037c02 */ /* 0x000fc80008000f00 */
[----:B------:R-:W-:Y:S02]  /*c370*/  LEA.HI.X.SX32 R0, R3, R0, 0x1, P0 ;  /* 0x0000000003007211 */ /* 0x000fe400000f0eff */
[----:B------:R-:W-:-:S04]  /*c380*/  LEA R2, P0, R15, c[0x0][0x1a0], 0x2 ;  /* 0x000068000f027a11 */ /* 0x000fc800078010ff */
[----:B------:R-:W-:Y:S01]  /*c390*/  LEA.HI.X R3, R15, c[0x0][0x1a4], R0, 0x2, P0 ;  /* 0x000069000f037a11 */ /* 0x000fe200000f1400 */
[----:B---3--:R-:W-:Y:S02]  /*c3a0*/  @P2 FMUL.FTZ R20, R20, R16 ;  /* 0x0000001014142220 */ /* 0x008fe40000410000 */
[----:B------:R-:W-:Y:S02]  /*c3b0*/  @P2 FMUL.FTZ R21, R21, R17 ;  /* 0x0000001115152220 */ /* 0x000fe40000410000 */
[----:B------:R-:W-:Y:S02]  /*c3c0*/  @P2 FMUL.FTZ R22, R22, R18 ;  /* 0x0000001216162220 */ /* 0x000fe40000410000 */
[----:B------:R-:W-:-:S05]  /*c3d0*/  @P2 FMUL.FTZ R23, R23, R19 ;  /* 0x0000001317172220 */ /* 0x000fca0000410000 */
[----:B------:R0:W-:Y:S02]  /*c3e0*/  STG.E.128 [R2.64], R20 ;  /* 0x0000001402007986 */ /* 0x0001e4000c101d24 */
.L_x_1122:
[----:B------:R-:W-:Y:S05]  /*c3f0*/  BSYNC B1 ;  /* 0x0000000000017941 */ /* 0x000fea0003800000 */
.L_x_1121:
[C---:B--2--5:R-:W-:Y:S02]  /*c400*/  FFMA.FTZ R8, R24.reuse, R20, R8 ;  /* 0x0000001418087223 */ /* 0x064fe40000010008 */
[C---:B------:R-:W-:Y:S02]  /*c410*/  FFMA.FTZ R9, R24.reuse, R21, R9 ;  /* 0x0000001518097223 */ /* 0x040fe40000010009 */
[C---:B------:R-:W-:Y:S02]  /*c420*/  FFMA.FTZ R10, R24.reuse, R22, R10 ;  /* 0x00000016180a7223 */ /* 0x040fe4000001000a */
[----:B------:R-:W-:Y:S02]  /*c430*/  FFMA.FTZ R11, R24, R23, R11 ;  /* 0x00000017180b7223 */ /* 0x000fe4000001000b */
.L_x_1120:
[----:B------:R-:W-:Y:S05]  /*c440*/  BSYNC B0 ;  /* 0x0000000000007941 */ /* 0x000fea0003800000 */
.L_x_1119:
[----:B0-----:R-:W0:Y:S04]  /*c450*/  S2R R2, SR_TID.X ;  /* 0x0000000000027919 */ /* 0x001e280000002100 */
[----:B------:R-:W-:Y:S01]  /*c460*/  BAR.SYNC.DEFER_BLOCKING 0x0 ;  /* 0x0000000000007b1d */ /* 0x000fe20000010000 */
[----:B0-----:R-:W-:-:S04]  /*c470*/  IADD3 R0, R2, 0x1f, RZ ;  /* 0x0000001f02007810 */ /* 0x001fc80007ffe0ff */
[----:B------:R-:W-:Y:S01]  /*c480*/  ISETP.GT.U32.OR P0, PT, R0, 0x3e, P3 ;  /* 0x0000003e0000780c */ /* 0x000fe20001f04470 */
[----:B------:R-:W-:-:S12]  /*c490*/  @P3 BRA `(.L_x_1123) ;  /* 0x0000023000003947 */ /* 0x000fd80003800000 */
[----:B------:R-:W-:Y:S01]  /*c4a0*/  LOP3.LUT R0, R2, 0xffffff80, RZ, 0xc0, !PT ;  /* 0xffffff8002007812 */ /* 0x000fe200078ec0ff */
[----:B------:R-:W-:Y:S01]  /*c4b0*/  IMAD R14, R14, 0x70, R13 ;  /* 0x000000700e0e7824 */ /* 0x000fe200078e020d */
[----:B------:R-:W-:Y:S01]  /*c4c0*/  WARPSYNC 0xffffffff ;  /* 0xffffffff00007948 */ /* 0x000fe20003800000 */
[----:B------:R-:W-:Y:S02]  /*c4d0*/  ISETP.GT.AND P2, PT, R2, 0x7f, PT ;  /* 0x0000007f0200780c */ /* 0x000fe40003f44270 */
[----:B------:R-:W-:Y:S02]  /*c4e0*/  ISETP.NE.AND P1, PT, R0, 0x80, PT ;  /* 0x000000800000780c */ /* 0x000fe40003f25270 */
[C---:B------:R-:W-:Y:S02]  /*c4f0*/  LOP3.LUT R0, R2.reuse, 0xffffffc0, RZ, 0xc0, !PT ;  /* 0xffffffc002007812 */ /* 0x040fe400078ec0ff */
[----:B------:R-:W-:-:S09]  /*c500*/  ISETP.GT.AND P3, PT, R2, 0x3f, PT ;  /* 0x0000003f0200780c */ /* 0x000fd20003f64270 */
[----:B------:R-:W-:Y:S04]  /*c510*/  @!P1 STS.128 [R14.X4+-0x2c0], R8 ;  /* 0xfffd40080e009388 */ /* 0x000fe80000004c00 */
[----:B------:R-:W-:Y:S01]  /*c520*/  BAR.SYNC.DEFER_BLOCKING 0x0 ;  /* 0x0000000000007b1d */ /* 0x000fe20000010000 */
[----:B------:R-:W-:Y:S02]  /*c530*/  ISETP.NE.AND P1, PT, R0, 0x40, PT ;  /* 0x000000400000780c */ /* 0x000fe40003f25270 */
[----:B------:R-:W-:-:S03]  /*c540*/  LOP3.LUT R0, R2, 0xffffffe0, RZ, 0xc0, !PT ;  /* 0xffffffe002007812 */ /* 0x000fc600078ec0ff */
[----:B------:R-:W0:Y:S02]  /*c550*/  @!P2 LDS.128 R4, [R14.X4+0x440] ;  /* 0x000440000e04a984 */ /* 0x000e240000004c00 */
[----:B0-----:R-:W-:Y:S02]  /*c560*/  @!P2 FADD.FTZ R8, R8, R4 ;  /* 0x000000040808a221 */ /* 0x001fe40000010000 */
[----:B------:R-:W-:Y:S02]  /*c570*/  @!P2 FADD.FTZ R9, R9, R5 ;  /* 0x000000050909a221 */ /* 0x000fe40000010000 */
[----:B------:R-:W-:Y:S02]  /*c580*/  @!P2 FADD.FTZ R10, R10, R6 ;  /* 0x000000060a0aa221 */ /* 0x000fe40000010000 */
[----:B------:R-:W-:Y:S01]  /*c590*/  @!P2 FADD.FTZ R11, R11, R7 ;  /* 0x000000070b0ba221 */ /* 0x000fe20000010000 */
[----:B------:R-:W-:Y:S01]  /*c5a0*/  BAR.SYNC.DEFER_BLOCKING 0x0 ;  /* 0x0000000000007b1d */ /* 0x000fe20000010000 */
[----:B------:R-:W-:-:S05]  /*c5b0*/  ISETP.GT.AND P2, PT, R2, 0x1f, PT ;  /* 0x0000001f0200780c */ /* 0x000fca0003f44270 */
[----:B------:R-:W-:Y:S04]  /*c5c0*/  @!P1 STS.128 [R14.X4+0xc0], R8 ;  /* 0x0000c0080e009388 */ /* 0x000fe80000004c00 */
[----:B------:R-:W-:Y:S01]  /*c5d0*/  BAR.SYNC.DEFER_BLOCKING 0x0 ;  /* 0x0000000000007b1d */ /* 0x000fe20000010000 */
[----:B------:R-:W-:-:S05]  /*c5e0*/  ISETP.NE.AND P1, PT, R0, 0x20, PT ;  /* 0x000000200000780c */ /* 0x000fca0003f25270 */
[----:B------:R-:W0:Y:S02]  /*c5f0*/  @!P3 LDS.128 R4, [R14.X4+0x440] ;  /* 0x000440000e04b984 */ /* 0x000e240000004c00 */
[----:B0-----:R-:W-:Y:S02]  /*c600*/  @!P3 FADD.FTZ R8, R8, R4 ;  /* 0x000000040808b221 */ /* 0x001fe40000010000 */
[----:B------:R-:W-:Y:S02]  /*c610*/  @!P3 FADD.FTZ R9, R9, R5 ;  /* 0x000000050909b221 */ /* 0x000fe40000010000 */
[----:B------:R-:W-:Y:S02]  /*c620*/  @!P3 FADD.FTZ R10, R10, R6 ;  /* 0x000000060a0ab221 */ /* 0x000fe40000010000 */
[----:B------:R-:W-:Y:S01]  /*c630*/  @!P3 FADD.FTZ R11, R11, R7 ;  /* 0x000000070b0bb221 */ /* 0x000fe20000010000 */
[----:B------:R-:W-:Y:S06]  /*c640*/  BAR.SYNC.DEFER_BLOCKING 0x0 ;  /* 0x0000000000007b1d */ /* 0x000fec0000010000 */
[----:B------:R-:W-:Y:S04]  /*c650*/  @!P1 STS.128 [R14.X4+0x280], R8 ;  /* 0x000280080e009388 */ /* 0x000fe80000004c00 */
[----:B------:R-:W-:Y:S06]  /*c660*/  BAR.SYNC.DEFER_BLOCKING 0x0 ;  /* 0x0000000000007b1d */ /* 0x000fec0000010000 */
[----:B------:R-:W0:Y:S02]  /*c670*/  @!P2 LDS.128 R4, [R14.X4+0x440] ;  /* 0x000440000e04a984 */ /* 0x000e240000004c00 */
[----:B0-----:R-:W-:-:S02]  /*c680*/  @!P2 FADD.FTZ R8, R8, R4 ;  /* 0x000000040808a221 */ /* 0x001fc40000010000 */
[----:B------:R-:W-:Y:S02]  /*c690*/  @!P2 FADD.FTZ R9, R9, R5 ;  /* 0x000000050909a221 */ /* 0x000fe40000010000 */
[----:B------:R-:W-:Y:S02]  /*c6a0*/  @!P2 FADD.FTZ R10, R10, R6 ;  /* 0x000000060a0aa221 */ /* 0x000fe40000010000 */
[----:B------:R-:W-:Y:S01]  /*c6b0*/  @!P2 FADD.FTZ R11, R11, R7 ;  /* 0x000000070b0ba221 */ /* 0x000fe20000010000 */
[----:B------:R-:W-:Y:S06]  /*c6c0*/  BAR.SYNC.DEFER_BLOCKING 0x0 ;  /* 0x0000000000007b1d */ /* 0x000fec0000010000 */
.L_x_1123:
[----:B------:R-:W-:Y:S05]  /*c6d0*/  @P0 EXIT ;  /* 0x000000000000094d */ /* 0x000fea0003800000 */
[----:B------:R-:W-:-:S04]  /*c6e0*/  MOV R0, c[0x0][0x258] ;  /* 0x0000960000007a02 */ /* 0x000fc80000000f00 */
[----:B------:R-:W-:-:S13]  /*c6f0*/  ISETP.NE.AND P0, PT, R0, 0x2, PT ;  /* 0x000000020000780c */ /* 0x000fda0003f05270 */
[----:B------:R-:W-:Y:S01]  /*c700*/  @P0 MOV R3, 0x4 ;  /* 0x0000000400030802 */ /* 0x000fe20000000f00 */
[----:B------:R-:W-:-:S04]  /*c710*/  @P0 IMAD R2, R12, 0x70, R13 ;  /* 0x000000700c020824 */ /* 0x000fc800078e020d */
[----:B------:R-:W-:-:S05]  /*c720*/  @P0 IMAD.WIDE R2, R2, R3, c[0x0][0x160] ;  /* 0x0000580002020625 */ /* 0x000fca00078e0203 */
[----:B------:R0:W-:Y:S01]  /*c730*/  @P0 STG.E.128 [R2.64], R8 ;  /* 0x0000000802000986 */ /* 0x0001e2000c101d24 */
[----:B------:R-:W-:Y:S05]  /*c740*/  @P0 EXIT ;  /* 0x000000000000094d */ /* 0x000fea0003800000 */
[----:B0-----:R-:W-:Y:S01]  /*c750*/  IMAD.MOV.U32 R2, RZ, RZ, c[0x0][0x250] ;  /* 0x00009400ff027624 */ /* 0x001fe200078e00ff */
[----:B------:R-:W-:-:S05]  /*c760*/  MOV R3, c[0x0][0x254] ;  /* 0x0000950000037a02 */ /* 0x000fca0000000f00 */
[----:B------:R-:W2:Y:S01]  /*c770*/  LDG.E R2, [R2.64] ;  /* 0x0000002402027981 */ /* 0x000ea2000c1e1900 */
[----:B------:R-:W-:Y:S02]  /*c780*/  IMAD R12, R12, 0x70, R13 ;  /* 0x000000700c0c7824 */ /* 0x000fe400078e020d */
[C---:B--2---:R-:W-:Y:S02]  /*c790*/  FMUL.FTZ R8, R2.reuse, R8 ;  /* 0x0000000802087220 */ /* 0x044fe40000410000 */
[C---:B------:R-:W-:Y:S02]  /*c7a0*/  FMUL.FTZ R9, R2.reuse, R9 ;  /* 0x0000000902097220 */ /* 0x040fe40000410000 */
[C---:B------:R-:W-:Y:S02]  /*c7b0*/  FMUL.FTZ R10, R2.reuse, R10 ;  /* 0x0000000a020a7220 */ /* 0x040fe40000410000 */
[----:B------:R-:W0:Y:S01]  /*c7c0*/  F2I.S8.NTZ R8, R8 ;  /* 0x0000000800087305 */ /* 0x000e220000202100 */
[----:B------:R-:W-:-:S07]  /*c7d0*/  FMUL.FTZ R11, R2, R11 ;  /* 0x0000000b020b7220 */ /* 0x000fce0000410000 */
[----:B------:R-:W2:Y:S08]  /*c7e0*/  F2I.S8.NTZ R9, R9 ;  /* 0x0000000900097305 */ /* 0x000eb00000202100 */
[----:B------:R-:W3:Y:S01]  /*c7f0*/  F2I.S8.NTZ R10, R10 ;  /* 0x0000000a000a7305 */ /* 0x000ee20000202100 */
[----:B0-----:R-:W-:-:S04]  /*c800*/  PRMT R0, R8, 0x8880, RZ ;  /* 0x0000888008007816 */ /* 0x001fc800000000ff */
[----:B------:R-:W-:-:S03]  /*c810*/  PRMT R0, R0, 0x7710, RZ ;  /* 0x0000771000007816 */ /* 0x000fc600000000ff */
[----:B------:R-:W0:Y:S01]  /*c820*/  F2I.S8.NTZ R11, R11 ;  /* 0x0000000b000b7305 */ /* 0x000e220000202100 */
[----:B--2---:R-:W-:Y:S02]  /*c830*/  PRMT R4, R9, 0x8880, RZ ;  /* 0x0000888009047816 */ /* 0x004fe400000000ff */
[----:B------:R-:W-:Y:S02]  /*c840*/  LOP3.LUT R3, R0, 0xff, RZ, 0xc0, !PT ;  /* 0x000000ff00037812 */ /* 0x000fe400078ec0ff */
[----:B------:R-:W-:Y:S02]  /*c850*/  PRMT R2, R4, 0x7710, RZ ;  /* 0x0000771004027816 */ /* 0x000fe400000000ff */
[----:B---3--:R-:W-:Y:S02]  /*c860*/  PRMT R0, R10, 0x8880, RZ ;  /* 0x000088800a007816 */ /* 0x008fe400000000ff */
[----:B------:R-:W-:Y:S02]  /*c870*/  PRMT R3, R2, 0x7604, R3 ;  /* 0x0000760402037816 */ /* 0x000fe40000000003 */
[----:B------:R-:W-:-:S02]  /*c880*/  PRMT R0, R0, 0x7710, RZ ;  /* 0x0000771000007816 */ /* 0x000fc400000000ff */
[----:B------:R-:W-:Y:S02]  /*c890*/  IADD3 R2, P0, R12, c[0x0][0x160], RZ ;  /* 0x000058000c027a10 */ /* 0x000fe40007f1e0ff */
[----:B0-----:R-:W-:Y:S02]  /*c8a0*/  PRMT R4, R11, 0x8880, RZ ;  /* 0x000088800b047816 */ /* 0x001fe400000000ff */
[----:B------:R-:W-:Y:S02]  /*c8b0*/  PRMT R5, R0, 0x7054, R3 ;  /* 0x0000705400057816 */ /* 0x000fe40000000003 */
[----:B------:R-:W-:Y:S02]  /*c8c0*/  PRMT R4, R4, 0x7710, RZ ;  /* 0x0000771004047816 */ /* 0x000fe400000000ff */
[----:B------:R-:W-:Y:S02]  /*c8d0*/  LEA.HI.X.SX32 R3, R12, c[0x0][0x164], 0x1, P0 ;  /* 0x000059000c037a11 */ /* 0x000fe400000f0eff */
[----:B------:R-:W-:-:S05]  /*c8e0*/  PRMT R5, R4, 0x654, R5 ;  /* 0x0000065404057816 */ /* 0x000fca0000000005 */
[----:B------:R-:W-:Y:S01]  /*c8f0*/  STG.E [R2.64], R5 ;  /* 0x0000000502007986 */ /* 0x000fe2000c101924 */
[----:B------:R-:W-:Y:S05]  /*c900*/  EXIT ;  /* 0x000000000000794d */ /* 0x000fea0003800000 */
.L_x_994:
[----:B------:R-:W-:Y:S01]  /*c910*/  HFMA2.MMA R3, -RZ, RZ, 0, 9.5367431640625e-07 ;  /* 0x00000010ff037435 */ /* 0x000fe200000001ff */
[----:B------:R-:W-:Y:S01]  /*c920*/  MOV R0, 0x1f ;  /* 0x0000001f00007802 */ /* 0x000fe20000000f00 */
[----:B------:R-:W-:Y:S01]  /*c930*/  IMAD.MOV.U32 R7, RZ, RZ, -0x1 ;  /* 0xffffffffff077424 */ /* 0x000fe200078e00ff */
[----:B-1----:R-:W-:-:S03]  /*c940*/  MOV R4, 0xc960 ;  /* 0x0000c96000047802 */ /* 0x002fc60000000f00 */
[----:B0-----:R-:W-:Y:S05]  /*c950*/  CALL.REL.NOINC `($__internal_6_$__cuda_sm70_shflsync_bfly_p) ;  /* 0x000001b000007944 */ /* 0x001fea0003c00000 */
[----:B01----:R-:W-:Y:S05]  /*c960*/  BRA `(.L_x_1124) ;  /* 0xffff536000007947 */ /* 0x003fea000383ffff */
.L_x_995:
[----:B------:R-:W-:Y:S01]  /*c970*/  HFMA2.MMA R3, -RZ, RZ, 0, 4.76837158203125e-07 ;  /* 0x00000008ff037435 */ /* 0x000fe200000001ff */
[----:B--2---:R-:W-:Y:S01]  /*c980*/  MOV R6, R9 ;  /* 0x0000000900067202 */ /* 0x004fe20000000f00 */
[----:B------:R-:W-:Y:S01]  /*c990*/  IMAD.MOV.U32 R7, RZ, RZ, -0x1 ;  /* 0xffffffffff077424 */ /* 0x000fe200078e00ff */
[----:B------:R-:W-:Y:S02]  /*c9a0*/  MOV R0, 0x1f ;  /* 0x0000001f00007802 */ /* 0x000fe40000000f00 */
[----:B-1----:R-:W-:Y:S02]  /*c9b0*/  MOV R4, 0xc9d0 ;  /* 0x0000c9d000047802 */ /* 0x002fe40000000f00 */
[----:B0-----:R-:W-:Y:S05]  /*c9c0*/  CALL.REL.NOINC `($__internal_6_$__cuda_sm70_shflsync_bfly_p) ;  /* 0x0000014000007944 */ /* 0x001fea0003c00000 */
[----:B0-----:R-:W-:Y:S01]  /*c9d0*/  HFMA2.MMA R3, -RZ, RZ, 0, 2.384185791015625e-07 ;  /* 0x00000004ff037435 */ /* 0x001fe200000001ff */
[----:B-1----:R-:W-:Y:S01]  /*c9e0*/  FADD.FTZ R6, R9, R0 ;  /* 0x0000000009067221 */ /* 0x002fe20000010000 */
[----:B------:R-:W-:-:S02]  /*c9f0*/  MOV R0, 0x1f ;  /* 0x0000001f00007802 */ /* 0x000fc40000000f00 */
[----:B------:R-:W-:Y:S02]  /*ca00*/  MOV R7, 0xffffffff ;  /* 0xffffffff00077802 */ /* 0x000fe40000000f00 */
[----:B------:R-:W-:Y:S02]  /*ca10*/  MOV R4, 0xca30 ;  /* 0x0000ca3000047802 */ /* 0x000fe40000000f00 */
[----:B------:R-:W-:Y:S05]  /*ca20*/  CALL.REL.NOINC `($__internal_6_$__cuda_sm70_shflsync_bfly_p) ;  /* 0x000000e000007944 */ /* 0x000fea0003c00000 */
[----:B01----:R-:W-:Y:S01]  /*ca30*/  FADD.FTZ R6, R6, R0 ;  /* 0x0000000006067221 */ /* 0x003fe20000010000 */
[----:B------:R-:W-:Y:S01]  /*ca40*/  HFMA2.MMA R0, -RZ, RZ, 0, 1.847743988037109375e-06 ;  /* 0x0000001fff007435 */ /* 0x000fe200000001ff */
[----:B------:R-:W-:Y:S01]  /*ca50*/  IMAD.MOV.U32 R3, RZ, RZ, 0x2 ;  /* 0x00000002ff037424 */ /* 0x000fe200078e00ff */
[----:B------:R-:W-:Y:S02]  /*ca60*/  MOV R7, 0xffffffff ;  /* 0xffffffff00077802 */ /* 0x000fe40000000f00 */
[----:B------:R-:W-:Y:S02]  /*ca70*/  MOV R4, 0xca90 ;  /* 0x0000ca9000047802 */ /* 0x000fe40000000f00 */
[----:B------:R-:W-:Y:S05]  /*ca80*/  CALL.REL.NOINC `($__internal_6_$__cuda_sm70_shflsync_bfly_p) ;  /* 0x0000008000007944 */ /* 0x000fea0003c00000 */
[----:B0-----:R-:W-:Y:S01]  /*ca90*/  HFMA2.MMA R3, -RZ, RZ, 0, 5.9604644775390625e-08 ;  /* 0x00000001ff037435 */ /* 0x001fe200000001ff */
[----:B-1----:R-:W-:Y:S01]  /*caa0*/  FADD.FTZ R6, R6, R0 ;  /* 0x0000000006067221 */ /* 0x002fe20000010000 */
[----:B------:R-:W-:Y:S01]  /*cab0*/  MOV R7, 0xffffffff ;  /* 0xffffffff00077802 */ /* 0x000fe20000000f00 */
[----:B------:R-:W-:Y:S01]  /*cac0*/  IMAD.MOV.U32 R0, RZ, RZ, 0x1f ;  /* 0x0000001fff007424 */ /* 0x000fe200078e00ff */
[----:B------:R-:W-:-:S02]  /*cad0*/  MOV R4, 0xcaf0 ;  /* 0x0000caf000047802 */ /* 0x000fc40000000f00 */
[----:B------:R-:W-:Y:S05]  /*cae0*/  CALL.REL.NOINC `($__internal_6_$__cuda_sm70_shflsync_bfly_p) ;  /* 0x0000002000007944 */ /* 0x000fea0003c00000 */
[----:B-1----:R-:W-:Y:S01]  /*caf0*/  MOV R5, R0 ;  /* 0x0000000000057202 */ /* 0x002fe20000000f00 */
[----:B0-----:R-:W-:Y:S05]  /*cb00*/  BRA `(.L_x_1125) ;  /* 0xffff525000007947 */ /* 0x001fea000383ffff */
        .weak           $__internal_6_$__cuda_sm70_shflsync_bfly_p
        .type           $__internal_6_$__cuda_sm70_shflsync_bfly_p,@function
        .size           $__internal_6_$__cuda_sm70_shflsync_bfly_p,(.L_x_3257 - $__internal_6_$__cuda_sm70_shflsync_bfly_p)
$__internal_6_$__cuda_sm70_shflsync_bfly_p:
[----:B------:R-:W-:Y:S01]  /*cb10*/  HFMA2.MMA R5, -RZ, RZ, 0, 0 ;  /* 0x00000000ff057435 */ /* 0x000fe200000001ff */
[----:B------:R-:W-:Y:S04]  /*cb20*/  WARPSYNC R7 ;  /* 0x0000000700007348 */ /* 0x000fe80003800000 */
[----:B------:R0:W1:Y:S01]  /*cb30*/  SHFL.BFLY PT, R0, R6, R3, R0 ;  /* 0x0c00000306007389 */ /* 0x00006200000e0000 */
[----:B------:R-:W-:Y:S05]  /*cb40*/  RET.REL.NODEC R4 `(_ZN4mmha33masked_multihead_attention_kernelIfLi112ELi128ELi1ELi32ELi256ELb1ELb1EEEv26Multihead_attention_paramsIT_XT5_EE) ;  /* 0xffff34b004007950 */ /* 0x000fea0003c3ffff */
.L_x_1126:
        /* <DEDUP_REMOVED lines=11> */
.L_x_3257:


//--------------------- .text._ZN4mmha33masked_multihead_attention_kernelIfLi112ELi128ELi2ELi32ELi128ELb1ELb1EEEv26Multihead_attention_paramsIT_XT5_EE --------------------------
	.section	.text._ZN4mmha33masked_multihead_attention_kernelIfLi112ELi128ELi2ELi32ELi128ELb1ELb1EEEv26Multihead_attention_paramsIT_XT5_EE,"ax",@progbits
	.sectioninfo	@"SHI_REGISTERS=233"
	.align	128
        .global         _ZN4mmha33masked_multihead_attention_kernelIfLi112ELi128ELi2ELi32ELi128ELb1ELb1EEEv26Multihead_attention_paramsIT_XT5_EE
        .type           _ZN4mmha33masked_multihead_attention_kernelIfLi112ELi128ELi2ELi32ELi128ELb1ELb1EEEv26Multihead_attention_paramsIT_XT5_EE,@function
        .size           _ZN4mmha33masked_multihead_attention_kernelIfLi112ELi128ELi2ELi32ELi128ELb1ELb1EEEv26Multihead_attention_paramsIT_XT5_EE,(.L_x_3258 - _ZN4mmha33masked_multihead_attention_kernelIfLi112ELi128ELi2ELi32ELi128ELb1ELb1EEEv26Multihead_attention_paramsIT_XT5_EE)
        .other          _ZN4mmha33masked_multihead_attention_kernelIfLi112ELi128ELi2ELi32ELi128ELb1ELb1EEEv26Multihead_attention_paramsIT_XT5_EE,@"STO_CUDA_ENTRY STV_DEFAULT"
_ZN4mmha33masked_multihead_attention_kernelIfLi112ELi128ELi2ELi32ELi128ELb1ELb1EEEv26Multihead_attention_paramsIT_XT5_EE:
.text._ZN4mmha33masked_multihead_attention_kernelIfLi112ELi128ELi2ELi32ELi128ELb1ELb1EEEv26Multihead_attention_paramsIT_XT5_EE:
        /* <DEDUP_REMOVED lines=11> */
.L_x_1127:
[----:B------:R-:W-:Y:S01]  /*00b0*/  IABS R3, c[0x0][0x1d0] ;  /* 0x0000740000037a13 */ /* 0x000fe20000000000 */
[----:B------:R-:W-:Y:S01]  /*00c0*/  IMAD.MOV.U32 R15, RZ, RZ, 0x4 ;  /* 0x00000004ff0f7424 */ /* 0x000fe200078e00ff */
[----:B------:R-:W-:Y:S02]  /*00d0*/  ISETP.NE.U32.AND P0, PT, RZ, c[0x0][0x240], PT ;  /* 0x00009000ff007a0c */ /* 0x000fe40003f05070 */
[----:B------:R-:W1:Y:S02]  /*00e0*/  I2F.RP R0, R3 ;  /* 0x0000000300007306 */ /* 0x000e640000209400 */
[----:B------:R-:W-:-:S04]  /*00f0*/  ISETP.NE.AND.EX P0, PT, RZ, c[0x0][0x244], PT, P0 ;  /* 0x00009100ff007a0c */ /* 0x000fc80003f05300 */
[----:B------:R-:W-:Y:S01]  /*0100*/  ISETP.EQ.AND P4, PT, RZ, c[0x0][0x1ec], P0 ;  /* 0x00007b00ff007a0c */ /* 0x000fe20000782270 */
[----:B------:R-:W-:Y:S01]  /*0110*/  HFMA2.MMA R18, -RZ, RZ, 0, 0 ;  /* 0x00000000ff127435 */ /* 0x000fe200000001ff */
        /* <DEDUP_REMOVED lines=10> */
[----:B------:R-:W-:-:S06]  /*01c0*/  IMAD.HI.U32 R5, R5, R7, R4 ;  /* 0x0000000705057227 */ /* 0x000fcc00078e0004 */
[----:B------:R-:W-:-:S04]  /*01d0*/  IMAD.HI.U32 R16, R5, R6, RZ ;  /* 0x0000000605107227 */ /* 0x000fc800078e00ff */
[----:B------:R-:W-:Y:S01]  /*01e0*/  IMAD.WIDE R4, R2, R15, c[0x0][0x278] ;  /* 0x00009e0002047625 */ /* 0x000fe200078e020f */
[----:B------:R-:W-:-:S04]  /*01f0*/  IADD3 R0, -R16, RZ, RZ ;  /* 0x000000ff10007210 */ /* 0x000fc80007ffe1ff */
[----:B------:R-:W4:Y:S01]  /*0200*/  LDG.E R17, [R4.64] ;  /* 0x0000002404117981 */ /* 0x000f22000c1e1900 */
        /* <DEDUP_REMOVED lines=12> */
[----:B------:R-:W4:Y:S01]  /*02d0*/  @P4 LDG.E R18, [R6.64] ;  /* 0x0000002406124981 */ /* 0x000f22000c1e1900 */
[----:B------:R-:W-:Y:S02]  /*02e0*/  ISETP.NE.U32.AND P2, PT, RZ, c[0x0][0x1f8], PT ;  /* 0x00007e00ff007a0c */ /* 0x000fe40003f45070 */
[C---:B--2---:R-:W-:Y:S02]  /*02f0*/  ISETP.GT.AND P0, PT, R22.reuse, 0x1b, PT ;  /* 0x0000001b1600780c */ /* 0x044fe40003f04270 */
[----:B------:R-:W-:Y:S02]  /*0300*/  ISETP.LT.AND P3, PT, R22, 0x20, P4 ;  /* 0x000000201600780c */ /* 0x000fe40002761270 */
[----:B------:R-:W-:Y:S01]  /*0310*/  ISETP.NE.AND.EX P2, PT, RZ, c[0x0][0x1fc], PT, P2 ;  /* 0x00007f00ff007a0c */ /* 0x000fe20003f45320 */
[----:B---3--:R-:W-:Y:S02]  /*0320*/  IMAD R24, R2, c[0x0][0x1d8], R19 ;  /* 0x0000760002187a24 */ /* 0x008fe400078e0213 */
[----:B------:R-:W-:-:S02]  /*0330*/  IMAD.SHL.U32 R25, R22, 0x4, RZ ;  /* 0x0000000416197824 */ /* 0x000fc400078e00ff */
[----:B------:R-:W-:Y:S01]  /*0340*/  IMAD R156, R24, 0x70, RZ ;  /* 0x00000070189c7824 */ /* 0x000fe200078e02ff */
[----:B------:R-:W-:-:S03]  /*0350*/  SHF.R.S32.HI R9, RZ, 0x1f, R2 ;  /* 0x0000001fff097819 */ /* 0x000fc60000011402 */
[----:B------:R-:W-:-:S04]  /*0360*/  IMAD.IADD R30, R156, 0x1, R25 ;  /* 0x000000019c1e7824 */ /* 0x000fc800078e0219 */
[C---:B------:R-:W-:Y:S01]  /*0370*/  @P2 LEA R10, P4, R2.reuse, c[0x0][0x1f8], 0x2 ;  /* 0x00007e00020a2a11 */ /* 0x040fe200078810ff */
[----:B------:R-:W-:Y:S01]  /*0380*/  CS2R R32, SRZ ;  /* 0x0000000000207805 */ /* 0x000fe2000001ff00 */
[----:B------:R-:W-:Y:S02]  /*0390*/  CS2R R34, SRZ ;  /* 0x0000000000227805 */ /* 0x000fe4000001ff00 */
[----:B------:R-:W-:Y:S02]  /*03a0*/  @P2 LEA.HI.X R11, R2, c[0x0][0x1fc], R9, 0x2, P4 ;  /* 0x00007f00020b2a11 */ /* 0x000fe400020f1409 */
[----:B------:R-:W-:Y:S02]  /*03b0*/  IABS R20, c[0x0][0x1d4] ;  /* 0x0000750000147a13 */ /* 0x000fe40000000000 */
[----:B----4-:R-:W-:-:S04]  /*03c0*/  IADD3 R26, R17, -0x1, RZ ;  /* 0xffffffff111a7810 */ /* 0x010fc80007ffe0ff */
[----:B------:R-:W-:-:S05]  /*03d0*/  @!P0 SHF.L.U32 R3, R26, 0x2, RZ ;  /* 0x000000021a038819 */ /* 0x000fca00000006ff */
[----:B------:R-:W-:Y:S02]  /*03e0*/  @!P0 IMAD R3, R30, c[0x0][0x1d4], R3 ;  /* 0x000075001e038a24 */ /* 0x000fe400078e0203 */
[----:B------:R-:W-:-:S04]  /*03f0*/  @P3 IMAD R4, R18, c[0x0][0x1d8], R19 ;  /* 0x0000760012043a24 */ /* 0x000fc800078e0213 */
[----:B------:R-:W-:Y:S02]  /*0400*/  @P3 IMAD R8, R4, 0x70, R25 ;  /* 0x0000007004083824 */ /* 0x000fe400078e0219 */
[----:B------:R-:W-:-:S04]  /*0410*/  @!P0 IMAD.WIDE R4, R3, R15, c[0x0][0x198] ;  /* 0x0000660003048625 */ /* 0x000fc800078e020f */
[----:B------:R-:W-:Y:S01]  /*0420*/  @P3 IMAD.WIDE R8, R8, R15, c[0x0][0x230] ;  /* 0x00008c0008083625 */ /* 0x000fe200078e020f */
[----:B------:R0:W5:Y:S04]  /*0430*/  @!P0 LDG.E.128 R32, [R4.64] ;  /* 0x0000002404208981 */ /* 0x000168000c1e1d00 */
[----:B------:R0:W5:Y:S01]  /*0440*/  @P3 LDG.E.128 R48, [R8.64] ;  /* 0x0000002408303981 */ /* 0x000162000c1e1d00 */
[----:B------:R-:W1:Y:S08]  /*0450*/  I2F.RP R3, R20 ;  /* 0x0000001400037306 */ /* 0x000e700000209400 */
[----:B-1----:R-:W1:Y:S01]  /*0460*/  MUFU.RCP R3, R3 ;  /* 0x0000000300037308 */ /* 0x002e620000001000 */
[----:B------:R-:W-:-:S04]  /*0470*/  ISETP.EQ.U32.AND P1, PT, RZ, c[0x0][0x170], PT ;  /* 0x00005c00ff007a0c */ /* 0x000fc80003f22070 */
[----:B------:R-:W-:Y:S01]  /*0480*/  ISETP.EQ.OR.EX P1, PT, RZ, c[0x0][0x174], P0, P1 ;  /* 0x00005d00ff007a0c */ /* 0x000fe20000722710 */
[----:B------:R-:W-:Y:S01]  /*0490*/  IMAD R0, R19, 0x70, RZ ;  /* 0x0000007013007824 */ /* 0x000fe200078e02ff */
[----:B-1----:R-:W-:-:S04]  /*04a0*/  IADD3 R12, R3, 0xffffffe, RZ ;  /* 0x0ffffffe030c7810 */ /* 0x002fc80007ffe0ff */
[----:B------:R1:W2:Y:S01]  /*04b0*/  F2I.FTZ.U32.TRUNC.NTZ R13, R12 ;  /* 0x0000000c000d7305 */ /* 0x0002a2000021f000 */
[----:B------:R-:W-:Y:S02]  /*04c0*/  IMAD.MOV.U32 R23, RZ, RZ, RZ ;  /* 0x000000ffff177224 */ /* 0x000fe400078e00ff */
[----:B------:R-:W-:Y:S01]  /*04d0*/  IMAD.IADD R14, R0, 0x1, R25 ;  /* 0x00000001000e7824 */ /* 0x000fe200078e0219 */
[----:B------:R-:W-:Y:S01]  /*04e0*/  CS2R R40, SRZ ;  /* 0x0000000000287805 */ /* 0x000fe2000001ff00 */
[----:B------:R-:W-:Y:S02]  /*04f0*/  CS2R R42, SRZ ;  /* 0x00000000002a7805 */ /* 0x000fe4000001ff00 */
[----:B------:R-:W-:Y:S01]  /*0500*/  @!P1 IMAD.WIDE R6, R14, R15, c[0x0][0x170] ;  /* 0x00005c000e069625 */ /* 0x000fe200078e020f */
[----:B------:R2:W5:Y:S03]  /*0510*/  @P2 LDG.E R23, [R10.64] ;  /* 0x000000240a172981 */ /* 0x000566000c1e1900 */
[----:B-1----:R-:W-:Y:S01]  /*0520*/  IMAD.MOV.U32 R12, RZ, RZ, RZ ;  /* 0x000000ffff0c7224 */ /* 0x002fe200078e00ff */
[----:B------:R1:W5:Y:S01]  /*0530*/  @!P1 LDG.E.128 R40, [R6.64] ;  /* 0x0000002406289981 */ /* 0x000362000c1e1d00 */
[----:B--2---:R-:W-:-:S04]  /*0540*/  IMAD.MOV R11, RZ, RZ, -R13 ;  /* 0x000000ffff0b7224 */ /* 0x004fc800078e0a0d */
[----:B-1----:R-:W-:Y:S01]  /*0550*/  IMAD R7, R11, R20, RZ ;  /* 0x000000140b077224 */ /* 0x002fe200078e02ff */
[----:B------:R-:W-:-:S03]  /*0560*/  IABS R27, R26 ;  /* 0x0000001a001b7213 */ /* 0x000fc60000000000 */
[----:B------:R-:W-:-:S06]  /*0570*/  IMAD.HI.U32 R13, R13, R7, R12 ;  /* 0x000000070d0d7227 */ /* 0x000fcc00078e000c */
[----:B------:R-:W-:-:S05]  /*0580*/  IMAD.HI.U32 R13, R13, R27, RZ ;  /* 0x0000001b0d0d7227 */ /* 0x000fca00078e00ff */
[----:B------:R-:W-:-:S05]  /*0590*/  IADD3 R13, -R13, RZ, RZ ;  /* 0x000000ff0d0d7210 */ /* 0x000fca0007ffe1ff */
[----:B------:R-:W-:-:S05]  /*05a0*/  IMAD R27, R20, R13, R27 ;  /* 0x0000000d141b7224 */ /* 0x000fca00078e021b */
[----:B------:R-:W-:Y:S01]  /*05b0*/  ISETP.GT.U32.AND P1, PT, R20, R27, PT ;  /* 0x0000001b1400720c */ /* 0x000fe20003f24070 */
[----:B------:R-:W-:Y:S01]  /*05c0*/  IMAD R3, R2, c[0x0][0x1c8], R0 ;  /* 0x0000720002037a24 */ /* 0x000fe200078e0200 */
[----:B------:R-:W-:Y:S01]  /*05d0*/  BSSY B0, `(.L_x_1128) ;  /* 0x0000020000007945 */ /* 0x000fe20003800000 */
[----:B------:R-:W-:Y:S01]  /*05e0*/  ISETP.NE.AND P5, PT, RZ, c[0x0][0x1ec], PT ;  /* 0x00007b00ff007a0c */ /* 0x000fe20003fa5270 */
[----:B------:R-:W-:Y:S01]  /*05f0*/  CS2R R44, SRZ ;  /* 0x00000000002c7805 */ /* 0x000fe2000001ff00 */
[----:B------:R-:W-:-:S08]  /*0600*/  CS2R R46, SRZ ;  /* 0x00000000002e7805 */ /* 0x000fd0000001ff00 */
[----:B------:R-:W-:Y:S01]  /*0610*/  @!P1 IMAD.IADD R27, R27, 0x1, -R20 ;  /* 0x000000011b1b9824 */ /* 0x000fe200078e0a14 */
[----:B------:R-:W-:-:S04]  /*0620*/  ISETP.NE.AND P1, PT, RZ, c[0x0][0x1c8], PT ;  /* 0x00007200ff007a0c */ /* 0x000fc80003f25270 */
[----:B------:R-:W-:Y:S02]  /*0630*/  ISETP.GT.U32.AND P2, PT, R20, R27, PT ;  /* 0x0000001b1400720c */ /* 0x000fe40003f44070 */
[----:B------:R-:W-:Y:S01]  /*0640*/  SEL R0, R156, R3, !P1 ;  /* 0x000000039c007207 */ /* 0x000fe20004800000 */
[----:B------:R-:W-:Y:S05]  /*0650*/  @P0 BRA `(.L_x_1129) ;  /* 0x0000017000000947 */ /* 0x000fea0003800000 */
[----:B0-----:R-:W-:Y:S02]  /*0660*/  IMAD.MOV.U32 R3, RZ, RZ, c[0x0][0x258] ;  /* 0x00009600ff037624 */ /* 0x001fe400078e00ff */
[----:B------:R-:W-:-:S03]  /*0670*/  IMAD.IADD R0, R0, 0x1, R25 ;  /* 0x0000000100007824 */ /* 0x000fc600078e0219 */
[----:B------:R-:W-:-:S13]  /*0680*/  ISETP.NE.AND P1, PT, R3, 0x2, PT ;  /* 0x000000020300780c */ /* 0x000fda0003f25270 */
[----:B------:R-:W-:-:S04]  /*0690*/  @!P1 IADD3 R8, P4, R0, c[0x0][0x168], RZ ;  /* 0x00005a0000089a10 */ /* 0x000fc80007f9e0ff */
[----:B------:R-:W-:-:S05]  /*06a0*/  @!P1 LEA.HI.X.SX32 R9, R0, c[0x0][0x16c], 0x1, P4 ;  /* 0x00005b0000099a11 */ /* 0x000fca00020f0eff */
[----:B------:R-:W2:Y:S01]  /*06b0*/  @!P1 LDG.E R8, [R8.64] ;  /* 0x0000002408089981 */ /* 0x000ea2000c1e1900 */
[----:B------:R-:W-:Y:S01]  /*06c0*/  @!P1 MOV R4, c[0x0][0x248] ;  /* 0x0000920000049a02 */ /* 0x000fe20000000f00 */
[----:B------:R-:W-:Y:S02]  /*06d0*/  @!P1 IMAD.MOV.U32 R5, RZ, RZ, c[0x0][0x24c] ;  /* 0x00009300ff059624 */ /* 0x000fe400078e00ff */
[----:B------:R-:W-:-:S03]  /*06e0*/  @P1 IMAD.WIDE R6, R0, R15, c[0x0][0x168] ;  /* 0x00005a0000061625 */ /* 0x000fc600078e020f */
        /* <DEDUP_REMOVED lines=14> */
.L_x_1129:
[----:B0-----:R-:W-:Y:S05]  /*07d0*/  BSYNC B0 ;  /* 0x0000000000007941 */ /* 0x001fea0003800000 */
.L_x_1128:
        /* <DEDUP_REMOVED lines=11> */
.L_x_1131:
[----:B------:R-:W-:Y:S05]  /*0890*/  BSYNC B0 ;  /* 0x0000000000007941 */ /* 0x000fea0003800000 */
.L_x_1130:
[----:B------:R-:W-:Y:S01]  /*08a0*/  ISETP.GE.AND P0, PT, R26, RZ, PT ;  /* 0x000000ff1a00720c */ /* 0x000fe20003f06270 */
[----:B------:R-:W-:Y:S01]  /*08b0*/  @!P2 IMAD.IADD R27, R27, 0x1, -R20 ;  /* 0x000000011b1ba824 */ /* 0x000fe200078e0a14 */
[----:B------:R-:W-:Y:S01]  /*08c0*/  ISETP.NE.AND P1, PT, RZ, c[0x0][0x1d4], PT ;  /* 0x00007500ff007a0c */ /* 0x000fe20003f25270 */
[----:B------:R-:W-:Y:S01]  /*08d0*/  ULDC.U8 UR4, c[0x0][0x1e4] ;  /* 0x0000790000047ab9 */ /* 0x000fe20000000000 */
[----:B------:R-:W-:Y:S01]  /*08e0*/  ISETP.LT.AND P2, PT, RZ, c[0x0][0x1e0], PT ;  /* 0x00007800ff007a0c */ /* 0x000fe20003f41270 */
[----:B-----5:R-:W-:Y:S02]  /*08f0*/  @!P5 FADD.FTZ R32, R32, R36 ;  /* 0x000000242020d221 */ /* 0x020fe40000010000 */
[----:B------:R-:W-:Y:S02]  /*0900*/  @!P5 FADD.FTZ R33, R33, R37 ;  /* 0x000000252121d221 */ /* 0x000fe40000010000 */
[----:B------:R-:W-:Y:S02]  /*0910*/  @!P5 FADD.FTZ R34, R34, R38 ;  /* 0x000000262222d221 */ /* 0x000fe40000010000 */
[----:B------:R-:W-:-:S02]  /*0920*/  @!P5 FADD.FTZ R35, R35, R39 ;  /* 0x000000272323d221 */ /* 0x000fc40000010000 */
[----:B------:R-:W-:Y:S01]  /*0930*/  @!P0 IMAD.MOV R27, RZ, RZ, -R27 ;  /* 0x000000ffff1b8224 */ /* 0x000fe200078e0a1b */
[----:B------:R-:W-:Y:S01]  /*0940*/  ISETP.GE.AND P0, PT, R22, 0x20, PT ;  /* 0x000000201600780c */ /* 0x000fe20003f06270 */
[----:B------:R-:W-:Y:S01]  /*0950*/  IMAD R0, R16, c[0x0][0x1d8], RZ ;  /* 0x0000760010007a24 */ /* 0x000fe200078e02ff */
[----:B------:R-:W-:Y:S01]  /*0960*/  @!P1 LOP3.LUT R27, RZ, c[0x0][0x1d4], RZ, 0x33, !PT ;  /* 0x00007500ff1b9a12 */ /* 0x000fe200078e33ff */
[----:B------:R-:W-:Y:S01]  /*0970*/  @P3 FMUL.FTZ R32, R32, R48 ;  /* 0x0000003020203220 */ /* 0x000fe20000410000 */
[----:B------:R-:W-:Y:S01]  /*0980*/  ISETP.NE.AND P1, PT, RZ, UR4, PT ;  /* 0x00000004ff007c0c */ /* 0x000fe2000bf25270 */
[----:B------:R-:W-:Y:S02]  /*0990*/  @P3 FMUL.FTZ R33, R33, R49 ;  /* 0x0000003121213220 */ /* 0x000fe40000410000 */
[----:B------:R-:W-:Y:S02]  /*09a0*/  @P3 FMUL.FTZ R34, R34, R50 ;  /* 0x0000003222223220 */ /* 0x000fe40000410000 */
[----:B------:R-:W-:-:S02]  /*09b0*/  @P3 FMUL.FTZ R35, R35, R51 ;  /* 0x0000003323233220 */ /* 0x000fc40000410000 */
[----:B------:R-:W-:Y:S02]  /*09c0*/  FADD.FTZ R40, R40, R44 ;  /* 0x0000002c28287221 */ /* 0x000fe40000010000 */
[----:B------:R-:W-:Y:S02]  /*09d0*/  FADD.FTZ R41, R41, R45 ;  /* 0x0000002d29297221 */ /* 0x000fe40000010000 */
        /* <DEDUP_REMOVED lines=8> */
[----:B------:R-:W-:Y:S02]  /*0a60*/  IABS R8, R25 ;  /* 0x0000001900087213 */ /* 0x000fe40000000000 */
[----:B------:R-:W-:-:S04]  /*0a70*/  SHF.R.S32.HI R44, RZ, 0x1, R0 ;  /* 0x00000001ff2c7819 */ /* 0x000fc80000011400 */
[-C--:B------:R-:W-:Y:S02]  /*0a80*/  IABS R3, R44.reuse ;  /* 0x0000002c00037213 */ /* 0x080fe40000000000 */
[----:B------:R-:W-:Y:S02]  /*0a90*/  IABS R9, R44 ;  /* 0x0000002c00097213 */ /* 0x000fe40000000000 */
[----:B------:R-:W0:Y:S08]  /*0aa0*/  I2F.RP R0, R3 ;  /* 0x0000000300007306 */ /* 0x000e300000209400 */
[----:B0-----:R-:W0:Y:S02]  /*0ab0*/  MUFU.RCP R0, R0 ;  /* 0x0000000000007308 */ /* 0x001e240000001000 */
[----:B0-----:R-:W-:-:S02]  /*0ac0*/  IADD3 R4, R0, 0xffffffe, RZ ;  /* 0x0ffffffe00047810 */ /* 0x001fc40007ffe0ff */
[----:B------:R-:W-:-:S04]  /*0ad0*/  IADD3 R0, RZ, -R9, RZ ;  /* 0x80000009ff007210 */ /* 0x000fc80007ffe0ff */
        /* <DEDUP_REMOVED lines=21> */
[----:B------:R-:W-:-:S04]  /*0c30*/  @!P3 LOP3.LUT R31, RZ, R44, RZ, 0x33, !PT ;  /* 0x0000002cff1fb212 */ /* 0x000fc800078e33ff */
[----:B------:R-:W-:-:S05]  /*0c40*/  IADD3 R0, -R31, RZ, RZ ;  /* 0x000000ff1f007210 */ /* 0x000fca0007ffe1ff */
[----:B------:R-:W-:Y:S01]  /*0c50*/  IMAD R45, R44, R0, R25 ;  /* 0x000000002c2d7224 */ /* 0x000fe200078e0219 */
[----:B------:R-:W-:Y:S05]  /*0c60*/  @!P0 BRA `(.L_x_1134) ;  /* 0x0000013000008947 */ /* 0x000fea0003800000 */
[----:B------:R-:W-:Y:S01]  /*0c70*/  MOV R0, 0x0 ;  /* 0x0000000000007802 */ /* 0x000fe20000000f00 */
[----:B------:R-:W-:Y:S01]  /*0c80*/  HFMA2.MMA R12, -RZ, RZ, 0, 5.9604644775390625e-08 ;  /* 0x00000001ff0c7435 */ /* 0x000fe200000001ff */
[----:B------:R-:W-:Y:S01]  /*0c90*/  IMAD.MOV.U32 R4, RZ, RZ, c[0x4][0xc8] ;  /* 0x01003200ff047624 */ /* 0x000fe200078e00ff */
[----:B------:R-:W-:Y:S01]  /*0ca0*/  MOV R7, c[0x4][0xd4] ;  /* 0x0100350000077a02 */ /* 0x000fe20000000f00 */
[----:B------:R0:W1:Y:S01]  /*0cb0*/  LDC.64 R14, c[0x4][R0] ;  /* 0x01000000000e7b82 */ /* 0x0000620000000a00 */
[----:B------:R-:W-:Y:S02]  /*0cc0*/  IMAD.MOV.U32 R5, RZ, RZ, c[0x4][0xcc] ;  /* 0x01003300ff057624 */ /* 0x000fe400078e00ff */
[----:B------:R-:W-:Y:S02]  /*0cd0*/  IMAD.MOV.U32 R6, RZ, RZ, c[0x4][0xd0] ;  /* 0x01003400ff067624 */ /* 0x000fe400078e00ff */
[----:B------:R-:W-:-:S02]  /*0ce0*/  IMAD.MOV.U32 R8, RZ, RZ, 0x53f ;  /* 0x0000053fff087424 */ /* 0x000fc400078e00ff */
[----:B------:R-:W-:Y:S02]  /*0cf0*/  IMAD.MOV.U32 R10, RZ, RZ, c[0x4][0x88] ;  /* 0x01002200ff0a7624 */ /* 0x000fe400078e00ff */
[----:B------:R-:W-:Y:S02]  /*0d00*/  IMAD.MOV.U32 R11, RZ, RZ, c[0x4][0x8c] ;  /* 0x01002300ff0b7624 */ /* 0x000fe400078e00ff */
[----:B------:R-:W-:Y:S02]  /*0d10*/  IMAD.MOV.U32 R13, RZ, RZ, RZ ;  /* 0x000000ffff0d7224 */ /* 0x000fe400078e00ff */
[----:B0-----:R-:W-:Y:S01]  /*0d20*/  LEPC R20 ;  /* 0x000000000014734e */ /* 0x001fe20000000000 */
[----:B------:R-:W-:Y:S02]  /*0d30*/  MOV R3, 0xda0 ;  /* 0x00000da000037802 */ /* 0x000fe40000000f00 */
[----:B------:R-:W-:Y:S02]  /*0d40*/  MOV R0, 0xd20 ;  /* 0x00000d2000007802 */ /* 0x000fe40000000f00 */
[----:B------:R-:W-:Y:S02]  /*0d50*/  MOV R9, 0x0 ;  /* 0x0000000000097802 */ /* 0x000fe40000000f00 */
[----:B------:R-:W-:-:S02]  /*0d60*/  MOV R29, 0x0 ;  /* 0x00000000001d7802 */ /* 0x000fc40000000f00 */
[----:B------:R-:W-:-:S04]  /*0d70*/  IADD3 R20, P0, P1, -R0, R3, R20 ;  /* 0x0000000300147210 */ /* 0x000fc8000791e114 */
[----:B------:R-:W-:-:S04]  /*0d80*/  IADD3.X R21, ~R29, R9, R21, P0, P1 ;  /* 0x000000091d157210 */ /* 0x000fc800007e2515 */
[----:B-1----:R-:W-:Y:S05]  /*0d90*/  CALL.ABS.NOINC R14 ;  /* 0x000000000e007343 */ /* 0x002fea0003c00000 */
.L_x_1134:
[----:B------:R-:W-:Y:S01]  /*0da0*/  ISETP.NE.AND P6, PT, R46, RZ, PT ;  /* 0x000000ff2e00720c */ /* 0x000fe20003fc5270 */
[----:B------:R-:W-:Y:S02]  /*0db0*/  IMAD R0, R44, R31, R45 ;  /* 0x0000001f2c007224 */ /* 0x000fe400078e022d */
[----:B------:R-:W-:-:S03]  /*0dc0*/  IMAD.MOV.U32 R5, RZ, RZ, c[0x0][0x1e0] ;  /* 0x00007800ff057624 */ /* 0x000fc600078e00ff */
[----:B------:R-:W-:-:S05]  /*0dd0*/  LEA R14, R0, 0x420, 0x2 ;  /* 0x00000420000e7811 */ /* 0x000fca00078e10ff */
[----:B------:R-:W-:Y:S02]  /*0de0*/  IMAD R15, R5, 0x4, R14 ;  /* 0x00000004050f7824 */ /* 0x000fe400078e020e */
[----:B------:R-:W-:Y:S05]  /*0df0*/  @!P6 BRA `(.L_x_1135) ;  /* 0x000000300000e947 */ /* 0x000fea0003800000 */
[----:B------:R-:W-:Y:S01]  /*0e00*/  ISETP.NE.AND P5, PT, RZ, c[0x0][0x1ec], PT ;  /* 0x00007b00ff007a0c */ /* 0x000fe20003fa5270 */
[----:B------:R0:W-:-:S12]  /*0e10*/  STS.128 [R14], R40 ;  /* 0x000000280e007388 */ /* 0x0001d80000000c00 */
[----:B------:R0:W-:Y:S02]  /*0e20*/  @!P5 STS.128 [R15], R32 ;  /* 0x000000200f00d388 */ /* 0x0001e40000000c00 */
.L_x_1135:
        /* <DEDUP_REMOVED lines=20> */
[----:B0-----:R-:W-:-:S05]  /*0f70*/  LEA.HI R0, R0, R0, RZ, 0x1 ;  /* 0x0000000000007211 */ /* 0x001fca00078f08ff */
        /* <DEDUP_REMOVED lines=33> */
.L_x_1139:
[C---:B------:R-:W-:Y:S01]  /*1190*/  IMAD R29, R5.reuse, 0x4, R21 ;  /* 0x00000004051d7824 */ /* 0x040fe200078e0215 */
[----:B------:R-:W-:Y:S01]  /*11a0*/  LEA R20, R5, R44, 0x2 ;  /* 0x0000002c05147211 */ /* 0x000fe200078e10ff */
[----:B------:R-:W-:Y:S01]  /*11b0*/  BSSY B2, `(.L_x_1141) ;  /* 0x0000031000027945 */ /* 0x000fe20003800000 */
[----:B0-----:R-:W-:-:S02]  /*11c0*/  LEA.HI R0, R0, R0, RZ, 0x1 ;  /* 0x0000000000007211 */ /* 0x001fc400078f08ff */
[----:B------:R0:W4:Y:S03]  /*11d0*/  LDS R32, [R29] ;  /* 0x000000001d207984 */ /* 0x0001260000000800 */
[----:B------:R-:W-:Y:S01]  /*11e0*/  IMAD.SHL.U32 R0, R0, 0x2, RZ ;  /* 0x0000000200007824 */ /* 0x000fe200078e00ff */
[----:B------:R0:W3:Y:S04]  /*11f0*/  LDS R34, [R29+0x4] ;  /* 0x000004001d227984 */ /* 0x0000e80000000800 */
[----:B------:R0:W2:Y:S01]  /*1200*/  LDS R33, [R20] ;  /* 0x0000000014217984 */ /* 0x0000a20000000800 */
[----:B------:R-:W-:-:S03]  /*1210*/  LOP3.LUT R7, R0, 0xfffffffc, RZ, 0xc0, !PT ;  /* 0xfffffffc00077812 */ /* 0x000fc600078ec0ff */
[----:B------:R0:W1:Y:S01]  /*1220*/  LDS R35, [R20+0x4] ;  /* 0x0000040014237984 */ /* 0x0000620000000800 */
        /* <DEDUP_REMOVED lines=35> */
[----:B------:R-:W-:-:S02]  /*1460*/  FFMA.FTZ R43, R43, R6, R9 ;  /* 0x000000062b2b7223 */ /* 0x000fc40000010009 */
[----:B------:R-:W-:Y:S02]  /*1470*/  FFMA.FTZ R35, R35, R6, R10 ;  /* 0x0000000623237223 */ /* 0x000fe4000001000a */
[-C--:B------:R-:W-:Y:S02]  /*1480*/  FFMA.FTZ R41, R41, R0.reuse, R5 ;  /* 0x0000000029297223 */ /* 0x080fe40000010005 */
[----:B------:R-:W-:Y:S02]  /*1490*/  FFMA.FTZ R33, R33, R0, R4 ;  /* 0x0000000021217223 */ /* 0x000fe40000010004 */
[----:B------:R-:W-:Y:S02]  /*14a0*/  IMAD.MOV.U32 R42, RZ, RZ, R8 ;  /* 0x000000ffff2a7224 */ /* 0x000fe400078e0008 */
[----:B------:R-:W-:Y:S02]  /*14b0*/  IMAD.MOV.U32 R40, RZ, RZ, R3 ;  /* 0x000000ffff287224 */ /* 0x000fe400078e0003 */
.L_x_1142:
[----:B0-----:R-:W-:Y:S05]  /*14c0*/  BSYNC B2 ;  /* 0x0000000000027941 */ /* 0x001fea0003800000 */
.L_x_1141:
[----:B----4-:R0:W-:Y:S04]  /*14d0*/  STS [R29], R32 ;  /* 0x000000201d007388 */ /* 0x0101e80000000800 */
[----:B---3--:R0:W-:Y:S04]  /*14e0*/  STS [R29+0x4], R34 ;  /* 0x000004221d007388 */ /* 0x0081e80000000800 */
[----:B--2---:R0:W-:Y:S04]  /*14f0*/  STS [R20], R33 ;  /* 0x0000002114007388 */ /* 0x0041e80000000800 */
[----:B-1----:R0:W-:Y:S02]  /*1500*/  STS [R20+0x4], R35 ;  /* 0x0000042314007388 */ /* 0x0021e40000000800 */
.L_x_1140:
[----:B------:R-:W-:Y:S05]  /*1510*/  BSYNC B1 ;  /* 0x0000000000017941 */ /* 0x000fea0003800000 */
.L_x_1138:
[----:B-1----:R1:W-:Y:S04]  /*1520*/  STS [R21], R40 ;  /* 0x0000002815007388 */ /* 0x0023e80000000800 */
[----:B--2---:R1:W-:Y:S04]  /*1530*/  STS [R21+0x4], R42 ;  /* 0x0000042a15007388 */ /* 0x0043e80000000800 */
[----:B---3--:R1:W-:Y:S04]  /*1540*/  STS [R44], R41 ;  /* 0x000000292c007388 */ /* 0x0083e80000000800 */
[----:B----4-:R1:W-:Y:S02]  /*1550*/  STS [R44+0x4], R43 ;  /* 0x0000042b2c007388 */ /* 0x0103e40000000800 */
.L_x_1137:
[----:B------:R-:W-:Y:S05]  /*1560*/  BSYNC B0 ;  /* 0x0000000000007941 */ /* 0x000fea0003800000 */
.L_x_1136:
[----:B------:R-:W-:Y:S06]  /*1570*/  BAR.SYNC.DEFER_BLOCKING 0x0 ;  /* 0x0000000000007b1d */ /* 0x000fec0000010000 */
[----:B------:R-:W-:Y:S01]  /*1580*/  BSSY B0, `(.L_x_1143) ;  /* 0x0000005000007945 */ /* 0x000fe20003800000 */
[----:B------:R-:W-:Y:S05]  /*1590*/  @!P6 BRA `(.L_x_1144) ;  /* 0x000000300000e947 */ /* 0x000fea0003800000 */
[----:B------:R-:W-:Y:S01]  /*15a0*/  ISETP.NE.AND P0, PT, RZ, c[0x0][0x1ec], PT ;  /* 0x00007b00ff007a0c */ /* 0x000fe20003f05270 */
[----:B01----:R0:W1:-:S12]  /*15b0*/  LDS.128 R40, [R14] ;  /* 0x000000000e287984 */ /* 0x0030580000000c00 */
[----:B------:R0:W2:Y:S02]  /*15c0*/  @!P0 LDS.128 R32, [R15] ;  /* 0x000000000f208984 */ /* 0x0000a40000000c00 */
.L_x_1144:
[----:B------:R-:W-:Y:S05]  /*15d0*/  BSYNC B0 ;  /* 0x0000000000007941 */ /* 0x000fea0003800000 */
.L_x_1143:
[----:B------:R-:W-:Y:S06]  /*15e0*/  BAR.SYNC.DEFER_BLOCKING 0x0 ;  /* 0x0000000000007b1d */ /* 0x000fec0000010000 */
[----:B------:R-:W-:Y:S05]  /*15f0*/  BRA `(.L_x_1133) ;  /* 0x000004c000007947 */ /* 0x000fea0003800000 */
.L_x_1132:
[----:B------:R-:W-:Y:S01]  /*1600*/  ISETP.NE.AND P0, PT, RZ, c[0x0][0x1ec], PT ;  /* 0x00007b00ff007a0c */ /* 0x000fe20003f05270 */
[----:B------:R-:W-:Y:S01]  /*1610*/  BSSY B0, `(.L_x_1133) ;  /* 0x000004a000007945 */ /* 0x000fe20003800000 */
[----:B------:R-:W-:-:S11]  /*1620*/  IADD3 R7, -R23, c[0x0][0x1ec], RZ ;  /* 0x00007b0017077a10 */ /* 0x000fd60007ffe1ff */
        /* <DEDUP_REMOVED lines=32> */
.L_x_1145:
        /* <DEDUP_REMOVED lines=28> */
[-C--:B------:R-:W-:Y:S02]  /*19f0*/  FFMA.FTZ R43, R43, R10.reuse, R13 ;  /* 0x0000000a2b2b7223 */ /* 0x080fe4000001000d */
[----:B------:R-:W-:-:S02]  /*1a00*/  FFMA.FTZ R35, R35, R10, R4 ;  /* 0x0000000a23237223 */ /* 0x000fc40000010004 */
[-C--:B--2---:R-:W-:Y:S02]  /*1a10*/  FMUL.FTZ R7, R41, R6.reuse ;  /* 0x0000000629077220 */ /* 0x084fe40000410000 */
[-C--:B------:R-:W-:Y:S02]  /*1a20*/  FMUL.FTZ R3, R33, R6.reuse ;  /* 0x0000000621037220 */ /* 0x080fe40000410000 */
[-C--:B------:R-:W-:Y:S02]  /*1a30*/  FMUL.FTZ R8, R40, R6.reuse ;  /* 0x0000000628087220 */ /* 0x080fe40000410000 */
[----:B0-----:R-:W-:Y:S02]  /*1a40*/  FMUL.FTZ R0, R32, R6 ;  /* 0x0000000620007220 */ /* 0x001fe40000410000 */
[-C--:B---3--:R-:W-:Y:S02]  /*1a50*/  FFMA.FTZ R7, R40, R5.reuse, -R7 ;  /* 0x0000000528077223 */ /* 0x088fe40000010807 */
[----:B------:R-:W-:-:S02]  /*1a60*/  FFMA.FTZ R32, R32, R5, -R3 ;  /* 0x0000000520207223 */ /* 0x000fc40000010803 */
[----:B------:R-:W-:Y:S01]  /*1a70*/  FFMA.FTZ R41, R41, R5, R8 ;  /* 0x0000000529297223 */ /* 0x000fe20000010008 */
[----:B------:R-:W-:Y:S01]  /*1a80*/  MOV R40, R7 ;  /* 0x0000000700287202 */ /* 0x000fe20000000f00 */
[----:B------:R-:W-:Y:S02]  /*1a90*/  FFMA.FTZ R33, R33, R5, R0 ;  /* 0x0000000521217223 */ /* 0x000fe40000010000 */
[----:B------:R-:W-:Y:S02]  /*1aa0*/  IMAD.MOV.U32 R42, RZ, RZ, R12 ;  /* 0x000000ffff2a7224 */ /* 0x000fe400078e000c */
.L_x_1146:
[----:B------:R-:W-:Y:S05]  /*1ab0*/  BSYNC B0 ;  /* 0x0000000000007941 */ /* 0x000fea0003800000 */
.L_x_1133:
[----:B------:R-:W-:Y:S01]  /*1ac0*/  ISETP.GT.AND P0, PT, R22, 0x1f, PT ;  /* 0x0000001f1600780c */ /* 0x000fe20003f04270 */
[----:B------:R-:W-:Y:S01]  /*1ad0*/  BSSY B0, `(.L_x_1147) ;  /* 0x000001e000007945 */ /* 0x000fe20003800000 */
[----:B------:R-:W-:Y:S01]  /*1ae0*/  IADD3 R3, R17, -c[0x0][0x1d4], RZ ;  /* 0x8000750011037a10 */ /* 0x000fe20007ffe0ff */
[----:B------:R-:W-:-:S03]  /*1af0*/  IMAD.MOV.U32 R6, RZ, RZ, RZ ;  /* 0x000000ffff067224 */ /* 0x000fc600078e00ff */
[----:B------:R-:W-:-:S07]  /*1b00*/  IMNMX R3, RZ, R3, !PT ;  /* 0x00000003ff037217 */ /* 0x000fce0007800200 */
[----:B------:R-:W-:Y:S05]  /*1b10*/  @P0 BRA `(.L_x_1148) ;  /* 0x0000019000000947 */ /* 0x000fea0003800000 */
[----:B------:R-:W-:Y:S01]  /*1b20*/  ISETP.NE.AND P1, PT, RZ, c[0x0][0x1ec], PT ;  /* 0x00007b00ff007a0c */ /* 0x000fe20003f25270 */
[----:B-1----:R1:W-:Y:S01]  /*1b30*/  STS.128 [R22.X16+0x20], R40 ;  /* 0x0000202816007388 */ /* 0x0023e2000000cc00 */
[----:B--2---:R-:W-:Y:S02]  /*1b40*/  FMUL.FTZ R0, R40, R32 ;  /* 0x0000002028007220 */ /* 0x004fe40000410000 */
[----:B------:R-:W-:Y:S02]  /*1b50*/  ISETP.GT.OR P0, PT, R22, 0x1b, P1 ;  /* 0x0000001b1600780c */ /* 0x000fe40000f04670 */
[----:B------:R-:W-:-:S04]  /*1b60*/  FFMA.FTZ R7, R41, R33, R0 ;  /* 0x0000002129077223 */ /* 0x000fc80000010000 */
[----:B------:R-:W-:-:S03]  /*1b70*/  FFMA.FTZ R0, R42, R34, R7 ;  /* 0x000000222a007223 */ /* 0x000fc60000010007 */
[----:B------:R1:W-:Y:S01]  /*1b80*/  @!P1 STS.128 [R22.X16+0x220], R36 ;  /* 0x0002202416009388 */ /* 0x0003e2000000cc00 */
[----:B------:R-:W-:-:S03]  /*1b90*/  FFMA.FTZ R7, R43, R35, R0 ;  /* 0x000000232b077223 */ /* 0x000fc60000010000 */
[----:B------:R-:W-:Y:S02]  /*1ba0*/  @!P0 IMAD.SHL.U32 R5, R27, 0x4, RZ ;  /* 0x000000041b058824 */ /* 0x000fe400078e00ff */
[----:B------:R-:W-:Y:S02]  /*1bb0*/  @!P0 IMAD.MOV.U32 R4, RZ, RZ, 0x4 ;  /* 0x00000004ff048424 */ /* 0x000fe400078e00ff */
[----:B------:R-:W-:-:S04]  /*1bc0*/  @!P0 IMAD R5, R30, c[0x0][0x1d4], R5 ;  /* 0x000075001e058a24 */ /* 0x000fc800078e0205 */
[----:B------:R-:W-:-:S05]  /*1bd0*/  @!P0 IMAD.WIDE R4, R5, R4, c[0x0][0x198] ;  /* 0x0000660005048625 */ /* 0x000fca00078e0204 */
[----:B------:R1:W-:Y:S01]  /*1be0*/  @!P0 STG.E.128 [R4.64], R32 ;  /* 0x0000002004008986 */ /* 0x0003e2000c101d24 */
[----:B------:R-:W-:Y:S05]  /*1bf0*/  BRA.DIV ~URZ, `(.L_x_1149) ;  /* 0x000084327f007947 */ /* 0x000fea000b800000 */
[----:B------:R2:W3:Y:S02]  /*1c00*/  SHFL.BFLY PT, R0, R7, 0x10, 0x1f ;  /* 0x0e001f0007007f89 */ /* 0x0004e400000e0000 */
.L_x_1346:
[----:B---3--:R-:W-:Y:S01]  /*1c10*/  FADD.FTZ R6, R7, R0 ;  /* 0x0000000007067221 */ /* 0x008fe20000010000 */
[----:B------:R-:W-:Y:S05]  /*1c20*/  BRA.DIV ~URZ, `(.L_x_1150) ;  /* 0x000084827f007947 */ /* 0x000fea000b800000 */
[----:B------:R-:W3:Y:S02]  /*1c30*/  SHFL.BFLY PT, R0, R6, 0x8, 0x1f ;  /* 0x0d001f0006007f89 */ /* 0x000ee400000e0000 */
[----:B---3--:R-:W-:-:S05]  /*1c40*/  FADD.FTZ R0, R6, R0 ;  /* 0x0000000006007221 */ /* 0x008fca0000010000 */
[----:B-1----:R-:W1:Y:S02]  /*1c50*/  SHFL.BFLY PT, R5, R0, 0x4, 0x1f ;  /* 0x0c801f0000057f89 */ /* 0x002e6400000e0000 */
[----:B-1----:R-:W-:-:S05]  /*1c60*/  FADD.FTZ R5, R0, R5 ;  /* 0x0000000500057221 */ /* 0x002fca0000010000 */
[----:B------:R-:W1:Y:S02]  /*1c70*/  SHFL.BFLY PT, R4, R5, 0x2, 0x1f ;  /* 0x0c401f0005047f89 */ /* 0x000e6400000e0000 */
[----:B-1----:R-:W-:-:S05]  /*1c80*/  FADD.FTZ R4, R5, R4 ;  /* 0x0000000405047221 */ /* 0x002fca0000010000 */
[----:B--2---:R1:W2:Y:S02]  /*1c90*/  SHFL.BFLY PT, R7, R4, 0x1, 0x1f ;  /* 0x0c201f0004077f89 */ /* 0x0042a400000e0000 */
.L_x_1347:
[----:B--2---:R-:W-:Y:S02]  /*1ca0*/  FADD.FTZ R6, R7, R4 ;  /* 0x0000000407067221 */ /* 0x004fe40000010000 */
.L_x_1148:
[----:B------:R-:W-:Y:S05]  /*1cb0*/  BSYNC B0 ;  /* 0x0000000000007941 */ /* 0x000fea0003800000 */
.L_x_1147:
[C---:B------:R-:W-:Y:S01]  /*1cc0*/  ISETP.NE.AND P0, PT, R22.reuse, RZ, PT ;  /* 0x000000ff1600720c */ /* 0x040fe20003f05270 */
[----:B------:R-:W-:Y:S01]  /*1cd0*/  IMAD.MOV.U32 R0, RZ, RZ, -0x800001 ;  /* 0xff7fffffff007424 */ /* 0x000fe200078e00ff */
[----:B------:R-:W-:-:S04]  /*1ce0*/  LEA.HI R8, R22, R22, RZ, 0x1 ;  /* 0x0000001616087211 */ /* 0x000fc800078f08ff */
[----:B------:R-:W-:-:S04]  /*1cf0*/  LOP3.LUT R5, R8, 0xfffffffe, RZ, 0xc0, !PT ;  /* 0xfffffffe08057812 */ /* 0x000fc800078ec0ff */
[----:B------:R-:W-:-:S03]  /*1d00*/  IADD3 R7, -R5, R22, RZ ;  /* 0x0000001605077210 */ /* 0x000fc60007ffe1ff */
[----:B------:R-:W-:Y:S05]  /*1d10*/  @P0 BRA `(.L_x_1151) ;  /* 0x000000e000000947 */ /* 0x000fea0003800000 */
[----:B------:R-:W-:-:S04]  /*1d20*/  ISETP.NE.U32.AND P0, PT, RZ, c[0x0][0x218], PT ;  /* 0x00008600ff007a0c */ /* 0x000fc80003f05070 */
[----:B------:R-:W-:-:S13]  /*1d30*/  ISETP.NE.AND.EX P0, PT, RZ, c[0x0][0x21c], PT, P0 ;  /* 0x00008700ff007a0c */ /* 0x000fda0003f05300 */
[----:B------:R-:W-:Y:S02]  /*1d40*/  @P0 IMAD.IADD R0, R26, 0x1, -R23 ;  /* 0x000000011a000824 */ /* 0x000fe400078e0a17 */
[----:B-1----:R-:W-:Y:S02]  /*1d50*/  @P0 IMAD.MOV.U32 R4, RZ, RZ, 0x4 ;  /* 0x00000004ff040424 */ /* 0x002fe400078e00ff */
[----:B------:R-:W-:-:S04]  /*1d60*/  @P0 IMAD R3, R19, c[0x0][0x220], R0 ;  /* 0x0000880013030a24 */ /* 0x000fc800078e0200 */
[----:B------:R-:W-:-:S04]  /*1d70*/  @P0 IMAD R3, R3, c[0x0][0x220], R0 ;  /* 0x0000880003030a24 */ /* 0x000fc800078e0200 */
[----:B------:R-:W-:-:S06]  /*1d80*/  @P0 IMAD.WIDE R4, R3, R4, c[0x0][0x218] ;  /* 0x0000860003040625 */ /* 0x000fcc00078e0204 */
[----:B------:R-:W3:Y:S01]  /*1d90*/  @P0 LDG.E R5, [R4.64] ;  /* 0x0000002404050981 */ /* 0x000ee2000c1e1900 */
[----:B------:R-:W-:Y:S01]  /*1da0*/  IADD3 R3, R17, -c[0x0][0x1d4], RZ ;  /* 0x8000750011037a10 */ /* 0x000fe20007ffe0ff */
[----:B------:R-:W-:-:S03]  /*1db0*/  FMUL.FTZ R0, R6, c[0x0][0x1f0] ;  /* 0x00007c0006007a20 */ /* 0x000fc60000410000 */
[----:B------:R-:W-:-:S04]  /*1dc0*/  IMNMX R3, RZ, R3, !PT ;  /* 0x00000003ff037217 */ /* 0x000fc80007800200 */
[----:B------:R-:W-:Y:S01]  /*1dd0*/  IADD3 R9, -R3, -0x1, R17 ;  /* 0xffffffff03097810 */ /* 0x000fe20007ffe111 */
[----:B---3--:R-:W-:-:S05]  /*1de0*/  @P0 FADD.FTZ R0, R0, R5 ;  /* 0x0000000500000221 */ /* 0x008fca0000010000 */
[----:B------:R1:W-:Y:S02]  /*1df0*/  STS [R9.X4+0x420], R0 ;  /* 0x0004200009007388 */ /* 0x0003e40000004800 */
.L_x_1151:
[----:B------:R-:W-:Y:S01]  /*1e00*/  WARPSYNC 0xffffffff ;  /* 0xffffffff00007948 */ /* 0x000fe20003800000 */
[----:B------:R-:W-:Y:S06]  /*1e10*/  BAR.SYNC.DEFER_BLOCKING 0x0 ;  /* 0x0000000000007b1d */ /* 0x000fec0000010000 */
[----:B------:R-:W-:Y:S02]  /*1e20*/  ULDC UR4, c[0x0][0x1ec] ;  /* 0x00007b0000047ab9 */ /* 0x000fe40000000800 */
[----:B------:R-:W-:-:S06]  /*1e30*/  UISETP.NE.AND UP0, UPT, URZ, UR4, UPT ;  /* 0x000000043f00728c */ /* 0x000fcc000bf05270 */
[----:B------:R-:W-:Y:S01]  /*1e40*/  PLOP3.LUT P2, PT, PT, PT, UP0, 0x80, 0x0 ;  /* 0x000000000000781c */ /* 0x000fe20003f4f008 */
[----:B01----:R0:W1:Y:S04]  /*1e50*/  LDS.64 R20, [R7.X8+0x20] ;  /* 0x0000200007147984 */ /* 0x0030680000008a00 */
[----:B------:R0:W3:Y:S04]  /*1e60*/  LDS.64 R30, [R7.X8+0x30] ;  /* 0x00003000071e7984 */ /* 0x0000e80000008a00 */
[----:B--2---:R0:W2:Y:S04]  /*1e70*/  LDS.64 R32, [R7.X8+0x40] ;  /* 0x0000400007207984 */ /* 0x0040a80000008a00 */
[----:B------:R0:W4:Y:S04]  /*1e80*/  LDS.64 R34, [R7.X8+0x50] ;  /* 0x0000500007227984 */ /* 0x0001280000008a00 */
        /* <DEDUP_REMOVED lines=27> */
[----:B------:R0:W0:Y:S01]  /*2040*/  LDS.64 R90, [R7.X8+0x210] ;  /* 0x00021000075a7984 */ /* 0x0000220000008a00 */
[----:B------:R-:W-:Y:S05]  /*2050*/  @P2 BRA `(.L_x_1152) ;  /* 0x0000020000002947 */ /* 0x000fea0003800000 */
[----:B-1234-:R1:W2:Y:S04]  /*2060*/  LDS.64 R92, [R7.X8+0x220] ;  /* 0x00022000075c7984 */ /* 0x01e2a80000008a00 */
[----:B------:R1:W3:Y:S04]  /*2070*/  LDS.64 R94, [R7.X8+0x230] ;  /* 0x00023000075e7984 */ /* 0x0002e80000008a00 */
        /* <DEDUP_REMOVED lines=30> */
.L_x_1152:
[----:B-1234-:R-:W-:Y:S01]  /*2260*/  IADD3 R4, R26, 0xf, -R3 ;  /* 0x0000000f1a047810 */ /* 0x01efe20007ffe803 */
[----:B------:R-:W-:Y:S01]  /*2270*/  BSSY B0, `(.L_x_1153) ;  /* 0x00004e8000007945 */ /* 0x000fe20003800000 */
[----:B------:R-:W-:Y:S01]  /*2280*/  LEA.HI.SX32 R9, R8, R3, 0x1f ;  /* 0x0000000308097211 */ /* 0x000fe200078ffaff */
[----:B0-----:R-:W-:Y:S01]  /*2290*/  IMAD.SHL.U32 R7, R7, 0x2, RZ ;  /* 0x0000000207077824 */ /* 0x001fe200078e00ff */
[----:B------:R-:W-:-:S04]  /*22a0*/  SHF.R.S32.HI R5, RZ, 0x1f, R4 ;  /* 0x0000001fff057819 */ /* 0x000fc80000011404 */
[----:B------:R-:W-:-:S04]  /*22b0*/  LEA.HI R5, R5, R4, RZ, 0x4 ;  /* 0x0000000405057211 */ /* 0x000fc800078f20ff */
[----:B------:R-:W-:-:S04]  /*22c0*/  LOP3.LUT R4, R5, 0xfffffff0, RZ, 0xc0, !PT ;  /* 0xfffffff005047812 */ /* 0x000fc800078ec0ff */
[----:B------:R-:W-:-:S04]  /*22d0*/  IADD3 R4, R4, R3, RZ ;  /* 0x0000000304047210 */ /* 0x000fc80007ffe0ff */
[----:B------:R-:W-:-:S13]  /*22e0*/  ISETP.GE.AND P0, PT, R9, R4, PT ;  /* 0x000000040900720c */ /* 0x000fda0003f06270 */
[----:B------:R-:W-:Y:S05]  /*22f0*/  @P0 BRA `(.L_x_1154) ;  /* 0x00004df000000947 */ /* 0x000fea0003800000 */
[----:B------:R-:W-:Y:S02]  /*2300*/  IMAD R10, R18, c[0x0][0x1d8], R19 ;  /* 0x00007600120a7a24 */ /* 0x000fe400078e0213 */
[----:B------:R-:W-:Y:S02]  /*2310*/  IMAD R6, R157, 0x70, RZ ;  /* 0x000000709d067824 */ /* 0x000fe400078e02ff */
[--C-:B------:R-:W-:Y:S02]  /*2320*/  IMAD R5, R156, c[0x0][0x1d4], R7.reuse ;  /* 0x000075009c057a24 */ /* 0x100fe400078e0207 */
[--C-:B------:R-:W-:Y:S02]  /*2330*/  IMAD R156, R10, 0x70, R7.reuse ;  /* 0x000000700a9c7824 */ /* 0x100fe400078e0207 */
[----:B------:R-:W-:Y:S01]  /*2340*/  IMAD R6, R6, c[0x0][0x1d4], R7 ;  /* 0x0000750006067a24 */ /* 0x000fe200078e0207 */
[----:B------:R-:W-:Y:S01]  /*2350*/  MOV R7, R9 ;  /* 0x0000000900077202 */ /* 0x000fe20000000f00 */
[----:B------:R-:W-:Y:S01]  /*2360*/  IMAD.MOV.U32 R10, RZ, RZ, c[0x0][0x1e8] ;  /* 0x00007a00ff0a7624 */ /* 0x000fe200078e00ff */
[----:B------:R-:W-:Y:S01]  /*2370*/  IADD3 R11, R156, 0x4, RZ ;  /* 0x000000049c0b7810 */ /* 0x000fe20007ffe0ff */
[----:B------:R-:W-:Y:S01]  /*2380*/  IMAD.MOV.U32 R8, RZ, RZ, 0x70 ;  /* 0x00000070ff087424 */ /* 0x000fe200078e00ff */
[----:B------:R-:W-:Y:S01]  /*2390*/  SHF.R.S32.HI R9, RZ, 0x1f, R5 ;  /* 0x0000001fff097819 */ /* 0x000fe20000011405 */
[----:B------:R-:W-:Y:S01]  /*23a0*/  IMAD.MOV.U32 R157, RZ, RZ, 0x4 ;  /* 0x00000004ff9d7424 */ /* 0x000fe200078e00ff */
[----:B------:R-:W-:Y:S01]  /*23b0*/  IADD3 R10, R10, c[0x0][0x210], RZ ;  /* 0x000084000a0a7a10 */ /* 0x000fe20007ffe0ff */
[----:B------:R-:W-:Y:S01]  /*23c0*/  IMAD R8, R8, c[0x0][0x1d4], RZ ;  /* 0x0000750008087a24 */ /* 0x000fe200078e02ff */
[----:B------:R-:W-:Y:S01]  /*23d0*/  SHF.R.S32.HI R12, RZ, 0x1f, R6 ;  /* 0x0000001fff0c7819 */ /* 0x000fe20000011406 */
[----:B------:R-:W-:-:S04]  /*23e0*/  IMAD.WIDE R156, R156, R157, c[0x0][0x230] ;  /* 0x00008c009c9c7625 */ /* 0x000fc800078e029d */
.L_x_1286:
[----:B------:R-:W-:Y:S01]  /*23f0*/  ISETP.NE.U32.AND P0, PT, RZ, c[0x0][0x200], PT ;  /* 0x00008000ff007a0c */ /* 0x000fe20003f05070 */
[----:B------:R-:W-:-:S03]  /*2400*/  IMAD R224, R2, c[0x0][0x1d4], RZ ;  /* 0x0000750002e07a24 */ /* 0x000fc600078e02ff */
[----:B------:R-:W-:-:S13]  /*2410*/  ISETP.NE.AND.EX P0, PT, RZ, c[0x0][0x204], PT, P0 ;  /* 0x00008100ff007a0c */ /* 0x000fda0003f05300 */
[----:B------:R-:W-:Y:S02]  /*2420*/  @P0 SHF.R.S32.HI R13, RZ, 0x1f, R7 ;  /* 0x0000001fff0d0819 */ /* 0x000fe40000011407 */
[--C-:B------:R-:W-:Y:S02]  /*2430*/  @P0 SHF.R.S32.HI R158, RZ, 0x1f, R224.reuse ;  /* 0x0000001fff9e0819 */ /* 0x100fe400000114e0 */
[----:B------:R-:W-:-:S04]  /*2440*/  @P0 IADD3 R162, P1, P3, R7, c[0x0][0x200], R224 ;  /* 0x0000800007a20a10 */ /* 0x000fc80007b3e0e0 */
[----:B------:R-:W-:-:S05]  /*2450*/  @P0 IADD3.X R163, R13, c[0x0][0x204], R158, P1, P3 ;  /* 0x000081000da30a10 */ /* 0x000fca0000fe649e */
[----:B------:R-:W2:Y:S01]  /*2460*/  @P0 LDG.E.U8 R162, [R162.64] ;  /* 0x00000024a2a20981 */ /* 0x000ea2000c1e1100 */
[----:B------:R-:W-:Y:S01]  /*2470*/  IABS R226, c[0x0][0x1d4] ;  /* 0x0000750000e27a13 */ /* 0x000fe20000000000 */
[----:B------:R-:W-:Y:S01]  /*2480*/  IMAD.MOV.U32 R158, RZ, RZ, RZ ;  /* 0x000000ffff9e7224 */ /* 0x000fe200078e00ff */
[----:B------:R-:W-:Y:S01]  /*2490*/  IABS R29, R7 ;  /* 0x00000007001d7213 */ /* 0x000fe20000000000 */
[----:B------:R-:W-:Y:S01]  /*24a0*/  BSSY B1, `(.L_x_1155) ;  /* 0x0000039000017945 */ /* 0x000fe20003800000 */
[----:B------:R-:W0:Y:S01]  /*24b0*/  I2F.RP R225, R226 ;  /* 0x000000e200e17306 */ /* 0x000e220000209400 */
[----:B------:R-:W-:Y:S02]  /*24c0*/  ISETP.GE.AND P3, PT, R7, RZ, PT ;  /* 0x000000ff0700720c */ /* 0x000fe40003f66270 */
[----:B------:R-:W-:-:S05]  /*24d0*/  ISETP.NE.AND P4, PT, RZ, c[0x0][0x1d4], PT ;  /* 0x00007500ff007a0c */ /* 0x000fca0003f85270 */
[----:B0-----:R-:W0:Y:S02]  /*24e0*/  MUFU.RCP R225, R225 ;  /* 0x000000e100e17308 */ /* 0x001e240000001000 */
[----:B0-----:R-:W-:-:S06]  /*24f0*/  IADD3 R159, R225, 0xffffffe, RZ ;  /* 0x0ffffffee19f7810 */ /* 0x001fcc0007ffe0ff */
[----:B------:R-:W0:Y:S02]  /*2500*/  F2I.FTZ.U32.TRUNC.NTZ R159, R159 ;  /* 0x0000009f009f7305 */ /* 0x000e24000021f000 */
[----:B0-----:R-:W-:-:S04]  /*2510*/  IMAD.MOV R13, RZ, RZ, -R159 ;  /* 0x000000ffff0d7224 */ /* 0x001fc800078e0a9f */
[----:B------:R-:W-:-:S04]  /*2520*/  IMAD R13, R13, R226, RZ ;  /* 0x000000e20d0d7224 */ /* 0x000fc800078e02ff */
[----:B------:R-:W-:-:S06]  /*2530*/  IMAD.HI.U32 R158, R159, R13, R158 ;  /* 0x0000000d9f9e7227 */ /* 0x000fcc00078e009e */
[----:B------:R-:W-:-:S05]  /*2540*/  IMAD.HI.U32 R13, R158, R29, RZ ;  /* 0x0000001d9e0d7227 */ /* 0x000fca00078e00ff */
[----:B------:R-:W-:-:S05]  /*2550*/  IADD3 R158, -R13, RZ, RZ ;  /* 0x000000ff0d9e7210 */ /* 0x000fca0007ffe1ff */
        /* <DEDUP_REMOVED lines=11> */
[----:B------:R-:W-:-:S04]  /*2610*/  LEA R158, P3, R159, c[0x0][0x1a8], 0x2 ;  /* 0x00006a009f9e7a11 */ /* 0x000fc800078610ff */
[----:B------:R-:W-:Y:S02]  /*2620*/  LEA.HI.X R159, R159, c[0x0][0x1ac], R224, 0x2, P3 ;  /* 0x00006b009f9f7a11 */ /* 0x000fe400018f14e0 */
[----:B--2---:R-:W-:-:S05]  /*2630*/  ISETP.NE.AND P0, PT, R162, RZ, P0 ;  /* 0x000000ffa200720c */ /* 0x004fca0000705270 */
[----:B------:R-:W-:Y:S05]  /*2640*/  @P1 BRA `(.L_x_1156) ;  /* 0x000001e000001947 */ /* 0x000fea0003800000 */
[----:B------:R-:W-:Y:S01]  /*2650*/  SHF.L.U32 R226, R13, 0x2, RZ ;  /* 0x000000020de27819 */ /* 0x000fe200000006ff */
[----:B------:R-:W-:Y:S01]  /*2660*/  BSSY B2, `(.L_x_1157) ;  /* 0x000000d000027945 */ /* 0x000fe20003800000 */
[----:B------:R-:W-:Y:S02]  /*2670*/  CS2R R160, SRZ ;  /* 0x0000000000a07805 */ /* 0x000fe4000001ff00 */
        /* <DEDUP_REMOVED lines=11> */
.L_x_1158:
[----:B------:R-:W-:Y:S05]  /*2730*/  BSYNC B2 ;  /* 0x0000000000027941 */ /* 0x000fea0003800000 */
.L_x_1157:
[----:B------:R-:W-:Y:S02]  /*2740*/  ULDC UR4, c[0x0][0x1ec] ;  /* 0x00007b0000047ab9 */ /* 0x000fe40000000800 */
[----:B------:R-:W-:-:S06]  /*2750*/  UISETP.NE.AND UP0, UPT, URZ, UR4, UPT ;  /* 0x000000043f00728c */ /* 0x000fcc000bf05270 */
[----:B------:R-:W-:-:S13]  /*2760*/  PLOP3.LUT P2, PT, PT, PT, UP0, 0x80, 0x0 ;  /* 0x000000000000781c */ /* 0x000fda0003f4f008 */
[----:B------:R-:W-:Y:S05]  /*2770*/  @P2 BRA `(.L_x_1156) ;  /* 0x000000b000002947 */ /* 0x000fea0003800000 */
[----:B------:R-:W-:-:S13]  /*2780*/  ISETP.NE.AND P5, PT, R28, RZ, PT ;  /* 0x000000ff1c00720c */ /* 0x000fda0003fa5270 */
[----:B------:R-:W2:Y:S01]  /*2790*/  @P5 LDG.E.64 R162, [R156.64] ;  /* 0x000000249ca25981 */ /* 0x000ea2000c1e1b00 */
[----:B------:R-:W-:Y:S01]  /*27a0*/  @!P3 IADD3 R29, P4, R5, R226, RZ ;  /* 0x000000e2051db210 */ /* 0x000fe20007f9e0ff */
[----:B-----5:R-:W-:Y:S02]  /*27b0*/  FADD.FTZ R160, R92, R160 ;  /* 0x000000a05ca07221 */ /* 0x020fe40000010000 */
[----:B------:R-:W-:Y:S01]  /*27c0*/  FADD.FTZ R161, R93, R161 ;  /* 0x000000a15da17221 */ /* 0x000fe20000010000 */
[----:B------:R-:W-:Y:S02]  /*27d0*/  @!P3 LEA.HI.X.SX32 R226, R226, R9, 0x1, P4 ;  /* 0x00000009e2e2b211 */ /* 0x000fe400020f0eff */
[----:B------:R-:W-:-:S04]  /*27e0*/  @!P3 LEA R224, P4, R29, c[0x0][0x198], 0x2 ;  /* 0x000066001de0ba11 */ /* 0x000fc800078810ff */
[----:B------:R-:W-:Y:S01]  /*27f0*/  @!P3 LEA.HI.X R225, R29, c[0x0][0x19c], R226, 0x2, P4 ;  /* 0x000067001de1ba11 */ /* 0x000fe200020f14e2 */
[----:B--2---:R-:W-:Y:S02]  /*2800*/  @P5 FMUL.FTZ R160, R160, R162 ;  /* 0x000000a2a0a05220 */ /* 0x004fe40000410000 */
[----:B------:R-:W-:-:S05]  /*2810*/  @P5 FMUL.FTZ R161, R161, R163 ;  /* 0x000000a3a1a15220 */ /* 0x000fca0000410000 */
[----:B------:R0:W-:Y:S02]  /*2820*/  @!P3 STG.E.64 [R224.64], R160 ;  /* 0x000000a0e000b986 */ /* 0x0001e4000c101b24 */
.L_x_1156:
[----:B------:R-:W-:Y:S05]  /*2830*/  BSYNC B1 ;  /* 0x0000000000017941 */ /* 0x000fea0003800000 */
.L_x_1155:
[----:B------:R-:W-:Y:S01]  /*2840*/  IMAD.MOV.U32 R162, RZ, RZ, 0x4 ;  /* 0x00000004ffa27424 */ /* 0x000fe200078e00ff */
[----:B------:R-:W-:Y:S03]  /*2850*/  BSSY B1, `(.L_x_1159) ;  /* 0x0000026000017945 */ /* 0x000fe60003800000 */
[----:B------:R-:W-:Y:S01]  /*2860*/  IMAD.WIDE R162, R11, R162, c[0x0][0x230] ;  /* 0x00008c000ba27625 */ /* 0x000fe200078e02a2 */
[----:B------:R-:W-:Y:S05]  /*2870*/  @P1 BRA `(.L_x_1160) ;  /* 0x0000023000001947 */ /* 0x000fea0003800000 */
[----:B------:R-:W-:Y:S01]  /*2880*/  IADD3 R29, R13, c[0x0][0x1d4], RZ ;  /* 0x000075000d1d7a10 */ /* 0x000fe20007ffe0ff */
[----:B------:R-:W-:Y:S01]  /*2890*/  BSSY B2, `(.L_x_1161) ;  /* 0x000000e000027945 */ /* 0x000fe20003800000 */
[----:B------:R-:W-:-:S03]  /*28a0*/  CS2R R164, SRZ ;  /* 0x0000000000a47805 */ /* 0x000fc6000001ff00 */
        /* <DEDUP_REMOVED lines=8> */
[----:B0-----:R-:W-:Y:S02]  /*2930*/  LEA.HI.X.SX32 R224, R29, R12, 0x1, P2 ;  /* 0x0000000c1de07211 */ /* 0x001fe400010f0eff */
[----:B------:R-:W-:-:S04]  /*2940*/  LEA R164, P2, R165, c[0x0][0x198], 0x2 ;  /* 0x00006600a5a47a11 */ /* 0x000fc800078410ff */
[----:B------:R-:W-:-:S06]  /*2950*/  LEA.HI.X R165, R165, c[0x0][0x19c], R224, 0x2, P2 ;  /* 0x00006700a5a57a11 */ /* 0x000fcc00010f14e0 */
[----:B------:R-:W5:Y:S03]  /*2960*/  LDG.E.64 R164, [R164.64] ;  /* 0x00000024a4a47981 */ /* 0x000f66000c1e1b00 */
.L_x_1162:
[----:B------:R-:W-:Y:S05]  /*2970*/  BSYNC B2 ;  /* 0x0000000000027941 */ /* 0x000fea0003800000 */
.L_x_1161:
[----:B------:R-:W-:Y:S02]  /*2980*/  ULDC UR4, c[0x0][0x1ec] ;  /* 0x00007b0000047ab9 */ /* 0x000fe40000000800 */
[----:B------:R-:W-:-:S06]  /*2990*/  UISETP.NE.AND UP0, UPT, URZ, UR4, UPT ;  /* 0x000000043f00728c */ /* 0x000fcc000bf05270 */
[----:B------:R-:W-:-:S13]  /*29a0*/  PLOP3.LUT P2, PT, PT, PT, UP0, 0x80, 0x0 ;  /* 0x000000000000781c */ /* 0x000fda0003f4f008 */
[----:B------:R-:W-:Y:S05]  /*29b0*/  @P2 BRA `(.L_x_1160) ;  /* 0x000000f000002947 */ /* 0x000fea0003800000 */
[----:B------:R-:W-:-:S13]  /*29c0*/  ISETP.NE.AND P5, PT, R28, RZ, PT ;  /* 0x000000ff1c00720c */ /* 0x000fda0003fa5270 */
[----:B0-----:R-:W2:Y:S01]  /*29d0*/  @P5 LDG.E.64 R224, [R162.64] ;  /* 0x00000024a2e05981 */ /* 0x001ea2000c1e1b00 */
[----:B------:R-:W-:Y:S01]  /*29e0*/  @!P3 IADD3 R29, P4, R5, R226, RZ ;  /* 0x000000e2051db210 */ /* 0x000fe20007f9e0ff */
[----:B-----5:R-:W-:Y:S02]  /*29f0*/  FADD.FTZ R228, R94, R164 ;  /* 0x000000a45ee47221 */ /* 0x020fe40000010000 */
[----:B------:R-:W-:Y:S01]  /*2a00*/  FADD.FTZ R229, R95, R165 ;  /* 0x000000a55fe57221 */ /* 0x000fe20000010000 */
[----:B------:R-:W-:Y:S02]  /*2a10*/  @!P3 LEA.HI.X.SX32 R164, R226, R9, 0x1, P4 ;  /* 0x00000009e2a4b211 */ /* 0x000fe400020f0eff */
[----:B------:R-:W-:-:S04]  /*2a20*/  @!P3 LEA R226, P4, R29, c[0x0][0x198], 0x2 ;  /* 0x000066001de2ba11 */ /* 0x000fc800078810ff */
[----:B------:R-:W-:Y:S01]  /*2a30*/  @!P3 LEA.HI.X R227, R29, c[0x0][0x19c], R164, 0x2, P4 ;  /* 0x000067001de3ba11 */ /* 0x000fe200020f14a4 */
[----:B--2---:R-:W-:Y:S02]  /*2a40*/  @P5 FMUL.FTZ R228, R228, R224 ;  /* 0x000000e0e4e45220 */ /* 0x004fe40000410000 */
[----:B------:R-:W-:-:S03]  /*2a50*/  @P5 FMUL.FTZ R229, R229, R225 ;  /* 0x000000e1e5e55220 */ /* 0x000fc60000410000 */
[----:B------:R-:W-:Y:S01]  /*2a60*/  MOV R164, R228 ;  /* 0x000000e400a47202 */ /* 0x000fe20000000f00 */
[--C-:B------:R-:W-:Y:S01]  /*2a70*/  IMAD.MOV.U32 R165, RZ, RZ, R229.reuse ;  /* 0x000000ffffa57224 */ /* 0x100fe200078e00e5 */
[----:B------:R0:W-:Y:S01]  /*2a80*/  @!P3 STG.E.64 [R226.64], R228 ;  /* 0x000000e4e200b986 */ /* 0x0001e2000c101b24 */
[----:B------:R-:W-:Y:S02]  /*2a90*/  @!P3 IMAD.MOV.U32 R165, RZ, RZ, R229 ;  /* 0x000000ffffa5b224 */ /* 0x000fe400078e00e5 */
[----:B------:R-:W-:Y:S02]  /*2aa0*/  @!P3 IMAD.MOV.U32 R164, RZ, RZ, R228 ;  /* 0x000000ffffa4b224 */ /* 0x000fe400078e00e4 */
.L_x_1160:
[----:B------:R-:W-:Y:S05]  /*2ab0*/  BSYNC B1 ;  /* 0x0000000000017941 */ /* 0x000fea0003800000 */
.L_x_1159:
[----:B------:R-:W-:Y:S01]  /*2ac0*/  BSSY B1, `(.L_x_1163) ;  /* 0x0000022000017945 */ /* 0x000fe20003800000 */
[----:B------:R-:W-:Y:S05]  /*2ad0*/  @P1 BRA `(.L_x_1164) ;  /* 0x0000020000001947 */ /* 0x000fea0003800000 */
[----:B------:R-:W-:Y:S01]  /*2ae0*/  IMAD.MOV.U32 R166, RZ, RZ, c[0x0][0x1d4] ;  /* 0x00007500ffa67624 */ /* 0x000fe200078e00ff */
[----:B------:R-:W-:Y:S04]  /*2af0*/  BSSY B2, `(.L_x_1165) ;  /* 0x000000f000027945 */ /* 0x000fe80003800000 */
[----:B------:R-:W-:-:S02]  /*2b00*/  LEA R29, R166, R13, 0x1 ;  /* 0x0000000da61d7211 */ /* 0x000fc400078e08ff */
[----:B------:R-:W-:-:S03]  /*2b10*/  CS2R R166, SRZ ;  /* 0x0000000000a67805 */ /* 0x000fc6000001ff00 */
[----:B0-----:R-:W-:-:S05]  /*2b20*/  IMAD.SHL.U32 R228, R29, 0x4, RZ ;  /* 0x000000041de47824 */ /* 0x001fca00078e00ff */
        /* <DEDUP_REMOVED lines=11> */
.L_x_1166:
[----:B------:R-:W-:Y:S05]  /*2be0*/  BSYNC B2 ;  /* 0x0000000000027941 */ /* 0x000fea0003800000 */
.L_x_1165:
[----:B------:R-:W-:Y:S02]  /*2bf0*/  ULDC UR4, c[0x0][0x1ec] ;  /* 0x00007b0000047ab9 */ /* 0x000fe40000000800 */
[----:B------:R-:W-:-:S06]  /*2c00*/  UISETP.NE.AND UP0, UPT, URZ, UR4, UPT ;  /* 0x000000043f00728c */ /* 0x000fcc000bf05270 */
[----:B------:R-:W-:-:S13]  /*2c10*/  PLOP3.LUT P2, PT, PT, PT, UP0, 0x80, 0x0 ;  /* 0x000000000000781c */ /* 0x000fda0003f4f008 */
[----:B------:R-:W-:Y:S05]  /*2c20*/  @P2 BRA `(.L_x_1164) ;  /* 0x000000b000002947 */ /* 0x000fea0003800000 */
[----:B------:R-:W-:-:S13]  /*2c30*/  ISETP.NE.AND P5, PT, R28, RZ, PT ;  /* 0x000000ff1c00720c */ /* 0x000fda0003fa5270 */
[----:B------:R-:W2:Y:S01]  /*2c40*/  @P5 LDG.E.64 R224, [R162.64+0x10] ;  /* 0x00001024a2e05981 */ /* 0x000ea2000c1e1b00 */
        /* <DEDUP_REMOVED lines=9> */
.L_x_1164:
[----:B------:R-:W-:Y:S05]  /*2ce0*/  BSYNC B1 ;  /* 0x0000000000017941 */ /* 0x000fea0003800000 */
.L_x_1163:
[----:B------:R-:W-:Y:S01]  /*2cf0*/  BSSY B1, `(.L_x_1167) ;  /* 0x0000022000017945 */ /* 0x000fe20003800000 */
[----:B0-----:R-:W-:Y:S01]  /*2d00*/  IMAD.MOV.U32 R228, RZ, RZ, c[0x0][0x1d4] ;  /* 0x00007500ffe47624 */ /* 0x001fe200078e00ff */
[----:B------:R-:W-:Y:S05]  /*2d10*/  @P1 BRA `(.L_x_1168) ;  /* 0x000001f000001947 */ /* 0x000fea0003800000 */
[----:B------:R-:W-:Y:S01]  /*2d20*/  IMAD R29, R228, 0x3, R13 ;  /* 0x00000003e41d7824 */ /* 0x000fe200078e020d */
[----:B------:R-:W-:Y:S01]  /*2d30*/  BSSY B2, `(.L_x_1169) ;  /* 0x000000e000027945 */ /* 0x000fe20003800000 */
[----:B------:R-:W-:Y:S02]  /*2d40*/  CS2R R168, SRZ ;  /* 0x0000000000a87805 */ /* 0x000fe4000001ff00 */
        /* <DEDUP_REMOVED lines=12> */
.L_x_1170:
[----:B------:R-:W-:Y:S05]  /*2e10*/  BSYNC B2 ;  /* 0x0000000000027941 */ /* 0x000fea0003800000 */
.L_x_1169:
        /* <DEDUP_REMOVED lines=15> */
.L_x_1168:
[----:B------:R-:W-:Y:S05]  /*2f10*/  BSYNC B1 ;  /* 0x0000000000017941 */ /* 0x000fea0003800000 */
.L_x_1167:
[----:B------:R-:W-:Y:S01]  /*2f20*/  BSSY B1, `(.L_x_1171) ;  /* 0x0000021000017945 */ /* 0x000fe20003800000 */
[----:B------:R-:W-:Y:S05]  /*2f30*/  @P1 BRA `(.L_x_1172) ;  /* 0x000001f000001947 */ /* 0x000fea0003800000 */
[----:B------:R-:W-:Y:S01]  /*2f40*/  LEA R29, R228, R13, 0x2 ;  /* 0x0000000de41d7211 */ /* 0x000fe200078e10ff */
        /* <DEDUP_REMOVED lines=14> */
.L_x_1174:
[----:B------:R-:W-:Y:S05]  /*3030*/  BSYNC B2 ;  /* 0x0000000000027941 */ /* 0x000fea0003800000 */
.L_x_1173:
        /* <DEDUP_REMOVED lines=10> */
[----:B0-----:R-:W-:-:S04]  /*30e0*/  @!P3 LEA R226, P4, R29, c[0x0][0x198], 0x2 ;  /* 0x000066001de2ba11 */ /* 0x001fc800078810ff */
[----:B------:R-:W-:Y:S01]  /*30f0*/  @!P3 LEA.HI.X R227, R29, c[0x0][0x19c], R230, 0x2, P4 ;  /* 0x000067001de3ba11 */ /* 0x000fe200020f14e6 */
[----:B--2---:R-:W-:Y:S02]  /*3100*/  @P5 FMUL.FTZ R170, R170, R224 ;  /* 0x000000e0aaaa5220 */ /* 0x004fe40000410000 */
[----:B------:R-:W-:-:S05]  /*3110*/  @P5 FMUL.FTZ R171, R171, R225 ;  /* 0x000000e1abab5220 */ /* 0x000fca0000410000 */
[----:B------:R0:W-:Y:S02]  /*3120*/  @!P3 STG.E.64 [R226.64], R170 ;  /* 0x000000aae200b986 */ /* 0x0001e4000c101b24 */
.L_x_1172:
[----:B------:R-:W-:Y:S05]  /*3130*/  BSYNC B1 ;  /* 0x0000000000017941 */ /* 0x000fea0003800000 */
.L_x_1171:
[----:B------:R-:W-:Y:S01]  /*3140*/  BSSY B1, `(.L_x_1175) ;  /* 0x0000021000017945 */ /* 0x000fe20003800000 */
        /* <DEDUP_REMOVED lines=16> */
.L_x_1178:
[----:B------:R-:W-:Y:S05]  /*3250*/  BSYNC B2 ;  /* 0x0000000000027941 */ /* 0x000fea0003800000 */
.L_x_1177:
        /* <DEDUP_REMOVED lines=15> */
.L_x_1176:
[----:B------:R-:W-:Y:S05]  /*3350*/  BSYNC B1 ;  /* 0x0000000000017941 */ /* 0x000fea0003800000 */
.L_x_1175:
        /* <DEDUP_REMOVED lines=17> */
.L_x_1182:
[----:B------:R-:W-:Y:S05]  /*3470*/  BSYNC B2 ;  /* 0x0000000000027941 */ /* 0x000fea0003800000 */
.L_x_1181:
        /* <DEDUP_REMOVED lines=15> */
.L_x_1180:
[----:B------:R-:W-:Y:S05]  /*3570*/  BSYNC B1 ;  /* 0x0000000000017941 */ /* 0x000fea0003800000 */
.L_x_1179:
[----:B------:R-:W-:Y:S01]  /*3580*/  BSSY B1, `(.L_x_1183) ;  /* 0x0000021000017945 */ /* 0x000fe20003800000 */
[----:B------:R-:W-:Y:S05]  /*3590*/  @P1 BRA `(.L_x_1184) ;  /* 0x000001f000001947 */ /* 0x000fea0003800000 */
[----:B------:R-:W-:Y:S01]  /*35a0*/  IMAD R29, R228, 0x7, R13 ;  /* 0x00000007e41d7824 */ /* 0x000fe200078e020d */
[----:B------:R-:W-:Y:S01]  /*35b0*/  BSSY B2, `(.L_x_1185) ;  /* 0x000000e000027945 */ /* 0x000fe20003800000 */
[----:B------:R-:W-:-:S03]  /*35c0*/  CS2R R176, SRZ ;  /* 0x0000000000b07805 */ /* 0x000fc6000001ff00 */
[----:B------:R-:W-:-:S04]  /*35d0*/  SHF.L.U32 R230, R29, 0x2, RZ ;  /* 0x000000021de67819 */ /* 0x000fc800000006ff */
        /* <DEDUP_REMOVED lines=11> */
.L_x_1186:
[----:B------:R-:W-:Y:S05]  /*3690*/  BSYNC B2 ;  /* 0x0000000000027941 */ /* 0x000fea0003800000 */
.L_x_1185:
        /* <DEDUP_REMOVED lines=15> */
.L_x_1184:
[----:B------:R-:W-:Y:S05]  /*3790*/  BSYNC B1 ;  /* 0x0000000000017941 */ /* 0x000fea0003800000 */
.L_x_1183:
        /* <DEDUP_REMOVED lines=17> */
.L_x_1190:
[----:B------:R-:W-:Y:S05]  /*38b0*/  BSYNC B2 ;  /* 0x0000000000027941 */ /* 0x000fea0003800000 */
.L_x_1189:
        /* <DEDUP_REMOVED lines=15> */
.L_x_1188:
[----:B------:R-:W-:Y:S05]  /*39b0*/  BSYNC B1 ;  /* 0x0000000000017941 */ /* 0x000fea0003800000 */
.L_x_1187:
        /* <DEDUP_REMOVED lines=17> */
.L_x_1194:
[----:B------:R-:W-:Y:S05]  /*3ad0*/  BSYNC B2 ;  /* 0x0000000000027941 */ /* 0x000fea0003800000 */
.L_x_1193:
        /* <DEDUP_REMOVED lines=15> */
.L_x_1192:
[----:B------:R-:W-:Y:S05]  /*3bd0*/  BSYNC B1 ;  /* 0x0000000000017941 */ /* 0x000fea0003800000 */
.L_x_1191:
        /* <DEDUP_REMOVED lines=17> */
.L_x_1198:
[----:B------:R-:W-:Y:S05]  /*3cf0*/  BSYNC B2 ;  /* 0x0000000000027941 */ /* 0x000fea0003800000 */
.L_x_1197:
        /* <DEDUP_REMOVED lines=15> */
.L_x_1196:
[----:B------:R-:W-:Y:S05]  /*3df0*/  BSYNC B1 ;  /* 0x0000000000017941 */ /* 0x000fea0003800000 */
.L_x_1195:
        /* <DEDUP_REMOVED lines=17> */
.L_x_1202:
[----:B------:R-:W-:Y:S05]  /*3f10*/  BSYNC B2 ;  /* 0x0000000000027941 */ /* 0x000fea0003800000 */
.L_x_1201:
        /* <DEDUP_REMOVED lines=15> */
.L_x_1200:
[----:B------:R-:W-:Y:S05]  /*4010*/  BSYNC B1 ;  /* 0x0000000000017941 */ /* 0x000fea0003800000 */
.L_x_1199:
        /* <DEDUP_REMOVED lines=17> */
.L_x_1206:
[----:B------:R-:W-:Y:S05]  /*4130*/  BSYNC B2 ;  /* 0x0000000000027941 */ /* 0x000fea0003800000 */
.L_x_1205:
        /* <DEDUP_REMOVED lines=15> */
.L_x_1204:
[----:B------:R-:W-:Y:S05]  /*4230*/  BSYNC B1 ;  /* 0x0000000000017941 */ /* 0x000fea0003800000 */
.L_x_1203:
        /* <DEDUP_REMOVED lines=17> */
.L_x_1210:
[----:B------:R-:W-:Y:S05]  /*4350*/  BSYNC B2 ;  /* 0x0000000000027941 */ /* 0x000fea0003800000 */
.L_x_1209:
        /* <DEDUP_REMOVED lines=15> */
.L_x_1208:
[----:B------:R-:W-:Y:S05]  /*4450*/  BSYNC B1 ;  /* 0x0000000000017941 */ /* 0x000fea0003800000 */
.L_x_1207:
        /* <DEDUP_REMOVED lines=17> */
.L_x_1214:
[----:B------:R-:W-:Y:S05]  /*4570*/  BSYNC B2 ;  /* 0x0000000000027941 */ /* 0x000fea0003800000 */
.L_x_1213:
        /* <DEDUP_REMOVED lines=15> */
.L_x_1212:
[----:B------:R-:W-:Y:S05]  /*4670*/  BSYNC B1 ;  /* 0x0000000000017941 */ /* 0x000fea0003800000 */
.L_x_1211:
        /* <DEDUP_REMOVED lines=17> */
.L_x_1218:
[----:B------:R-:W-:Y:S05]  /*4790*/  BSYNC B2 ;  /* 0x0000000000027941 */ /* 0x000fea0003800000 */
.L_x_1217:
        /* <DEDUP_REMOVED lines=15> */
.L_x_1216:
[----:B------:R-:W-:Y:S05]  /*4890*/  BSYNC B1 ;  /* 0x0000000000017941 */ /* 0x000fea0003800000 */
.L_x_1215:
        /* <DEDUP_REMOVED lines=17> */
.L_x_1222:
[----:B------:R-:W-:Y:S05]  /*49b0*/  BSYNC B2 ;  /* 0x0000000000027941 */ /* 0x000fea0003800000 */
.L_x_1221:
        /* <DEDUP_REMOVED lines=15> */
.L_x_1220:
[----:B------:R-:W-:Y:S05]  /*4ab0*/  BSYNC B1 ;  /* 0x0000000000017941 */ /* 0x000fea0003800000 */
.L_x_1219:
        /* <DEDUP_REMOVED lines=17> */
.L_x_1226:
[----:B------:R-:W-:Y:S05]  /*4bd0*/  BSYNC B2 ;  /* 0x0000000000027941 */ /* 0x000fea0003800000 */
.L_x_1225:
        /* <DEDUP_REMOVED lines=15> */
.L_x_1224:
[----:B------:R-:W-:Y:S05]  /*4cd0*/  BSYNC B1 ;  /* 0x0000000000017941 */ /* 0x000fea0003800000 */
.L_x_1223:
        /* <DEDUP_REMOVED lines=17> */
.L_x_1230:
[----:B------:R-:W-:Y:S05]  /*4df0*/  BSYNC B2 ;  /* 0x0000000000027941 */ /* 0x000fea0003800000 */
.L_x_1229:
        /* <DEDUP_REMOVED lines=15> */
.L_x_1228:
[----:B------:R-:W-:Y:S05]  /*4ef0*/  BSYNC B1 ;  /* 0x0000000000017941 */ /* 0x000fea0003800000 */
.L_x_1227:
        /* <DEDUP_REMOVED lines=17> */
.L_x_1234:
[----:B------:R-:W-:Y:S05]  /*5010*/  BSYNC B2 ;  /* 0x0000000000027941 */ /* 0x000fea0003800000 */
.L_x_1233:
        /* <DEDUP_REMOVED lines=15> */
.L_x_1232:
[----:B------:R-:W-:Y:S05]  /*5110*/  BSYNC B1 ;  /* 0x0000000000017941 */ /* 0x000fea0003800000 */
.L_x_1231:
        /* <DEDUP_REMOVED lines=17> */
.L_x_1238:
[----:B------:R-:W-:Y:S05]  /*5230*/  BSYNC B2 ;  /* 0x0000000000027941 */ /* 0x000fea0003800000 */
.L_x_1237:
        /* <DEDUP_REMOVED lines=15> */
.L_x_1236:
[----:B------:R-:W-:Y:S05]  /*5330*/  BSYNC B1 ;  /* 0x0000000000017941 */ /* 0x000fea0003800000 */
.L_x_1235:
        /* <DEDUP_REMOVED lines=17> */
.L_x_1242:
[----:B------:R-:W-:Y:S05]  /*5450*/  BSYNC B2 ;  /* 0x0000000000027941 */ /* 0x000fea0003800000 */
.L_x_1241:
        /* <DEDUP_REMOVED lines=15> */
.L_x_1240:
[----:B------:R-:W-:Y:S05]  /*5550*/  BSYNC B1 ;  /* 0x0000000000017941 */ /* 0x000fea0003800000 */
.L_x_1239:
        /* <DEDUP_REMOVED lines=17> */
.L_x_1246:
[----:B------:R-:W-:Y:S05]  /*5670*/  BSYNC B2 ;  /* 0x0000000000027941 */ /* 0x000fea0003800000 */
.L_x_1245:
        /* <DEDUP_REMOVED lines=15> */
.L_x_1244:
[----:B------:R-:W-:Y:S05]  /*5770*/  BSYNC B1 ;  /* 0x0000000000017941 */ /* 0x000fea0003800000 */
.L_x_1243:
        /* <DEDUP_REMOVED lines=17> */
.L_x_1250:
[----:B------:R-:W-:Y:S05]  /*5890*/  BSYNC B2 ;  /* 0x0000000000027941 */ /* 0x000fea0003800000 */
.L_x_1249:
        /* <DEDUP_REMOVED lines=15> */
.L_x_1248:
[----:B------:R-:W-:Y:S05]  /*5990*/  BSYNC B1 ;  /* 0x0000000000017941 */ /* 0x000fea0003800000 */
.L_x_1247:
        /* <DEDUP_REMOVED lines=17> */
.L_x_1254:
[----:B------:R-:W-:Y:S05]  /*5ab0*/  BSYNC B2 ;  /* 0x0000000000027941 */ /* 0x000fea0003800000 */
.L_x_1253:
        /* <DEDUP_REMOVED lines=15> */
.L_x_1252:
[----:B------:R-:W-:Y:S05]  /*5bb0*/  BSYNC B1 ;  /* 0x0000000000017941 */ /* 0x000fea0003800000 */
.L_x_1251:
[----:B------:R-:W-:Y:S01]  /*5bc0*/  BSSY B1, `(.L_x_1255) ;  /* 0x0000021000017945 */ /* 0x000fe20003800000 */
[----:B------:R-:W-:Y:S05]  /*5bd0*/  @P1 BRA `(.L_x_1256) ;  /* 0x000001f000001947 */ /* 0x000fea0003800000 */
[----:B------:R-:W-:Y:S01]  /*5be0*/  IMAD R14, R228, 0x19, R13 ;  /* 0x00000019e40e7824 */ /* 0x000fe200078e020d */
[----:B------:R-:W-:Y:S04]  /*5bf0*/  BSSY B2, `(.L_x_1257) ;  /* 0x000000e000027945 */ /* 0x000fe80003800000 */
[----:B------:R-:W-:Y:S02]  /*5c00*/  SHF.L.U32 R230, R14, 0x2, RZ ;  /* 0x000000020ee67819 */ /* 0x000fe400000006ff */
        /* <DEDUP_REMOVED lines=12> */
.L_x_1258:
[----:B------:R-:W-:Y:S05]  /*5cd0*/  BSYNC B2 ;  /* 0x0000000000027941 */ /* 0x000fea0003800000 */
.L_x_1257:
        /* <DEDUP_REMOVED lines=15> */
.L_x_1256:
[----:B------:R-:W-:Y:S05]  /*5dd0*/  BSYNC B1 ;  /* 0x0000000000017941 */ /* 0x000fea0003800000 */
.L_x_1255:
        /* <DEDUP_REMOVED lines=17> */
.L_x_1262:
[----:B------:R-:W-:Y:S05]  /*5ef0*/  BSYNC B2 ;  /* 0x0000000000027941 */ /* 0x000fea0003800000 */
.L_x_1261:
        /* <DEDUP_REMOVED lines=15> */
.L_x_1260:
[----:B------:R-:W-:Y:S05]  /*5ff0*/  BSYNC B1 ;  /* 0x0000000000017941 */ /* 0x000fea0003800000 */
.L_x_1259:
        /* <DEDUP_REMOVED lines=17> */
.L_x_1266:
[----:B------:R-:W-:Y:S05]  /*6110*/  BSYNC B2 ;  /* 0x0000000000027941 */ /* 0x000fea0003800000 */
.L_x_1265:
        /* <DEDUP_REMOVED lines=15> */
.L_x_1264:
[----:B------:R-:W-:Y:S05]  /*6210*/  BSYNC B1 ;  /* 0x0000000000017941 */ /* 0x000fea0003800000 */
.L_x_1263:
        /* <DEDUP_REMOVED lines=17> */
.L_x_1270:
[----:B------:R-:W-:Y:S05]  /*6330*/  BSYNC B2 ;  /* 0x0000000000027941 */ /* 0x000fea0003800000 */
.L_x_1269:
        /* <DEDUP_REMOVED lines=15> */
.L_x_1268:
[----:B------:R-:W-:Y:S05]  /*6430*/  BSYNC B1 ;  /* 0x0000000000017941 */ /* 0x000fea0003800000 */
.L_x_1267:
        /* <DEDUP_REMOVED lines=17> */
.L_x_1274:
[----:B------:R-:W-:Y:S05]  /*6550*/  BSYNC B2 ;  /* 0x0000000000027941 */ /* 0x000fea0003800000 */
.L_x_1273:
        /* <DEDUP_REMOVED lines=15> */
.L_x_1272:
[----:B------:R-:W-:Y:S05]  /*6650*/  BSYNC B1 ;  /* 0x0000000000017941 */ /* 0x000fea0003800000 */
.L_x_1271:
        /* <DEDUP_REMOVED lines=17> */
.L_x_1278:
[----:B------:R-:W-:Y:S05]  /*6770*/  BSYNC B2 ;  /* 0x0000000000027941 */ /* 0x000fea0003800000 */
.L_x_1277:
        /* <DEDUP_REMOVED lines=15> */
.L_x_1276:
[----:B------:R-:W-:Y:S05]  /*6870*/  BSYNC B1 ;  /* 0x0000000000017941 */ /* 0x000fea0003800000 */
.L_x_1275:
[----:B------:R-:W-:Y:S01]  /*6880*/  BSSY B1, `(.L_x_1279) ;  /* 0x0000021000017945 */ /* 0x000fe20003800000 */
[----:B------:R-:W-:Y:S01]  /*6890*/  IMAD R13, R228, 0x1f, R13 ;  /* 0x0000001fe40d7824 */ /* 0x000fe200078e020d */
[----:B------:R-:W-:Y:S05]  /*68a0*/  @P1 BRA `(.L_x_1280) ;  /* 0x000001e000001947 */ /* 0x000fea0003800000 */
[----:B0-----:R-:W-:Y:S01]  /*68b0*/  IMAD.SHL.U32 R226, R13, 0x4, RZ ;  /* 0x000000040de27824 */ /* 0x001fe200078e00ff */
        /* <DEDUP_REMOVED lines=13> */
.L_x_1282:
[----:B------:R-:W-:Y:S05]  /*6990*/  BSYNC B2 ;  /* 0x0000000000027941 */ /* 0x000fea0003800000 */
.L_x_1281:
        /* <DEDUP_REMOVED lines=15> */
.L_x_1280:
[----:B------:R-:W-:Y:S05]  /*6a90*/  BSYNC B1 ;  /* 0x0000000000017941 */ /* 0x000fea0003800000 */
.L_x_1279:
[----:B-----5:R-:W-:Y:S01]  /*6aa0*/  FMUL.FTZ R13, R30, R164 ;  /* 0x000000a41e0d7220 */ /* 0x020fe20000410000 */
[----:B------:R-:W-:Y:S01]  /*6ab0*/  LOP3.LUT R163, R22, 0x1, RZ, 0xc0, !PT ;  /* 0x0000000116a37812 */ /* 0x000fe200078ec0ff */
[----:B0-----:R-:W-:Y:S02]  /*6ac0*/  FMUL.FTZ R158, R31, R165 ;  /* 0x000000a51f9e7220 */ /* 0x001fe40000410000 */
[----:B------:R-:W-:Y:S02]  /*6ad0*/  FFMA.FTZ R13, R20, R160, R13 ;  /* 0x000000a0140d7223 */ /* 0x000fe4000001000d */
[----:B------:R-:W-:Y:S02]  /*6ae0*/  FFMA.FTZ R158, R21, R161, R158 ;  /* 0x000000a1159e7223 */ /* 0x000fe4000001009e */
[----:B------:R-:W-:Y:S02]  /*6af0*/  FFMA.FTZ R13, R32, R166, R13 ;  /* 0x000000a6200d7223 */ /* 0x000fe4000001000d */
[----:B------:R-:W-:-:S02]  /*6b00*/  FFMA.FTZ R158, R33, R167, R158 ;  /* 0x000000a7219e7223 */ /* 0x000fc4000001009e */
[----:B------:R-:W-:Y:S02]  /*6b10*/  FFMA.FTZ R13, R34, R168, R13 ;  /* 0x000000a8220d7223 */ /* 0x000fe4000001000d */
[----:B------:R-:W-:Y:S02]  /*6b20*/  FFMA.FTZ R158, R35, R169, R158 ;  /* 0x000000a9239e7223 */ /* 0x000fe4000001009e */
        /* <DEDUP_REMOVED lines=55> */
[----:B------:R-:W-:-:S04]  /*6ea0*/  FFMA.FTZ R158, R91, R223, R158 ;  /* 0x000000df5b9e7223 */ /* 0x000fc8000001009e */
[----:B------:R-:W-:Y:S01]  /*6eb0*/  FADD.FTZ R226, R13, R158 ;  /* 0x0000009e0de27221 */ /* 0x000fe20000010000 */
[----:B------:R-:W-:Y:S05]  /*6ec0*/  BRA.DIV ~URZ, `(.L_x_1283) ;  /* 0x000033b27f007947 */ /* 0x000fea000b800000 */
[----:B------:R0:W1:Y:S02]  /*6ed0*/  SHFL.BFLY PT, R13, R226, 0x1, 0x1f ;  /* 0x0c201f00e20d7f89 */ /* 0x00006400000e0000 */
.L_x_1348:
        /* <DEDUP_REMOVED lines=10> */
[----:B------:R-:W-:Y:S02]  /*6f80*/  @P3 IADD3 R158, R29, -0x1, RZ ;  /* 0xffffffff1d9e3810 */ /* 0x000fe40007ffe0ff */
[----:B------:R-:W-:-:S03]  /*6f90*/  @P1 MOV R162, 0x4 ;  /* 0x0000000400a21802 */ /* 0x000fc60000000f00 */
[----:B------:R-:W-:Y:S02]  /*6fa0*/  @P3 IMAD R158, R158, c[0x0][0x220], R7 ;  /* 0x000088009e9e3a24 */ /* 0x000fe400078e0207 */
[----:B------:R-:W-:-:S04]  /*6fb0*/  @P1 IMAD.WIDE R162, R19, R162, c[0x0][0x228] ;  /* 0x00008a0013a21625 */ /* 0x000fc800078e02a2 */
[----:B------:R-:W-:Y:S02]  /*6fc0*/  @P3 IMAD.WIDE R158, R158, R159, c[0x0][0x218] ;  /* 0x000086009e9e3625 */ /* 0x000fe400078e029f */
[----:B------:R-:W2:Y:S04]  /*6fd0*/  @P1 LDG.E R162, [R162.64] ;  /* 0x00000024a2a21981 */ /* 0x000ea8000c1e1900 */
[----:B------:R-:W3:Y:S01]  /*6fe0*/  @P3 LDG.E R158, [R158.64] ;  /* 0x000000249e9e3981 */ /* 0x000ee2000c1e1900 */
[C---:B------:R-:W-:Y:S02]  /*6ff0*/  @P1 ISETP.GE.AND P4, PT, R7.reuse, R10, PT ;  /* 0x0000000a0700120c */ /* 0x040fe40003f86270 */
[----:B------:R-:W-:Y:S02]  /*7000*/  @P1 IADD3 R224, R7, 0x1, -R17 ;  /* 0x0000000107e01810 */ /* 0x000fe40007ffe811 */
[----:B------:R-:W-:-:S05]  /*7010*/  @P1 SEL R29, R23, RZ, !P4 ;  /* 0x000000ff171d1207 */ /* 0x000fca0006000000 */
[----:B------:R-:W-:-:S04]  /*7020*/  @P1 IMAD.IADD R29, R29, 0x1, R224 ;  /* 0x000000011d1d1824 */ /* 0x000fc800078e02e0 */
[----:B------:R-:W2:Y:S01]  /*7030*/  @P1 I2F R224, R29 ;  /* 0x0000001d00e01306 */ /* 0x000ea20000201400 */
[----:B------:R-:W-:Y:S02]  /*7040*/  FMUL.FTZ R13, R13, c[0x0][0x1f0] ;  /* 0x00007c000d0d7a20 */ /* 0x000fe40000410000 */
[----:B0-----:R-:W-:Y:S02]  /*7050*/  IMAD.IADD R226, R7, 0x1, -R3 ;  /* 0x0000000107e27824 */ /* 0x001fe400078e0a03 */
[----:B---3--:R-:W-:-:S04]  /*7060*/  @P3 FADD.FTZ R13, R13, R158 ;  /* 0x0000009e0d0d3221 */ /* 0x008fc80000010000 */
[----:B--2---:R-:W-:-:S05]  /*7070*/  @P1 FFMA.FTZ R13, R224, R162, R13 ;  /* 0x000000a2e00d1223 */ /* 0x004fca000001000d */
[----:B------:R0:W-:Y:S01]  /*7080*/  STS [R226.X4+0x420], R13 ;  /* 0x0004200de2007388 */ /* 0x0001e20000004800 */
[----:B------:R-:W-:-:S03]  /*7090*/  @!P0 FMNMX.FTZ R0, R0, R13, !PT ;  /* 0x0000000d00008209 */ /* 0x000fc60007810000 */
.L_x_1285:
[----:B------:R-:W-:Y:S05]  /*70a0*/  BSYNC B1 ;  /* 0x0000000000017941 */ /* 0x000fea0003800000 */
.L_x_1284:
[----:B------:R-:W-:-:S04]  /*70b0*/  IADD3 R7, R7, 0x40, RZ ;  /* 0x0000004007077810 */ /* 0x000fc80007ffe0ff */
[----:B------:R-:W-:-:S13]  /*70c0*/  ISETP.GE.AND P0, PT, R7, R4, PT ;  /* 0x000000040700720c */ /* 0x000fda0003f06270 */
[----:B0-----:R-:W-:Y:S01]  /*70d0*/  @P0 CALL.REL.NOINC `(.L_x_1154) ;  /* 0x0000001000000944 */ /* 0x001fe20003c00000 */
[----:B------:R-:W-:Y:S05]  /*70e0*/  BRA `(.L_x_1286) ;  /* 0xffffb30000007947 */ /* 0x000fea000383ffff */
.L_x_1154:
[----:B------:R-:W-:Y:S05]  /*70f0*/  BSYNC B0 ;  /* 0x0000000000007941 */ /* 0x000fea0003800000 */
.L_x_1153:
[----:B------:R-:W-:Y:S05]  /*7100*/  BRA.DIV ~URZ, `(.L_x_1287) ;  /* 0x000031e27f007947 */ /* 0x000fea000b800000 */
[----:B------:R0:W1:Y:S02]  /*7110*/  SHFL.BFLY PT, R5, R0, 0x10, 0x1f ;  /* 0x0e001f0000057f89 */ /* 0x00006400000e0000 */
.L_x_1349:
[----:B-1----:R-:W-:Y:S01]  /*7120*/  FMNMX.FTZ R6, R5, R0, !PT ;  /* 0x0000000005067209 */ /* 0x002fe20007810000 */
[----:B------:R-:W-:Y:S05]  /*7130*/  BRA.DIV ~URZ, `(.L_x_1288) ;  /* 0x000032327f007947 */ /* 0x000fea000b800000 */
[----:B0-----:R-:W0:Y:S02]  /*7140*/  SHFL.BFLY PT, R0, R6, 0x8, 0x1f ;  /* 0x0d001f0006007f89 */ /* 0x001e2400000e0000 */
[----:B0-----:R-:W-:-:S05]  /*7150*/  FMNMX.FTZ R0, R6, R0, !PT ;  /* 0x0000000006007209 */ /* 0x001fca0007810000 */
[----:B------:R-:W0:Y:S02]  /*7160*/  SHFL.BFLY PT, R5, R0, 0x4, 0x1f ;  /* 0x0c801f0000057f89 */ /* 0x000e2400000e0000 */
[----:B0-----:R-:W-:-:S05]  /*7170*/  FMNMX.FTZ R5, R0, R5, !PT ;  /* 0x0000000500057209 */ /* 0x001fca0007810000 */
[----:B------:R0:W1:Y:S02]  /*7180*/  SHFL.BFLY PT, R4, R5, 0x2, 0x1f ;  /* 0x0c401f0005047f89 */ /* 0x00006400000e0000 */
.L_x_1350:
[----:B------:R-:W-:Y:S01]  /*7190*/  SHF.R.S32.HI R7, RZ, 0x1f, R22 ;  /* 0x0000001fff077819 */ /* 0x000fe20000011416 */
[----:B------:R-:W-:Y:S01]  /*71a0*/  WARPSYNC 0xffffffff ;  /* 0xffffffff00007948 */ /* 0x000fe20003800000 */
[----:B01----:R-:W-:Y:S02]  /*71b0*/  FMNMX.FTZ R5, R4, R5, !PT ;  /* 0x0000000504057209 */ /* 0x003fe40007810000 */
[----:B------:R-:W-:-:S04]  /*71c0*/  LEA.HI R14, R7, R22, RZ, 0x5 ;  /* 0x00000016070e7211 */ /* 0x000fc800078f28ff */
[----:B------:R-:W-:-:S04]  /*71d0*/  LOP3.LUT R7, R14, 0xffffffe0, RZ, 0xc0, !PT ;  /* 0xffffffe00e077812 */ /* 0x000fc800078ec0ff */
[----:B------:R-:W-:-:S04]  /*71e0*/  IADD3 R0, -R7, R22, RZ ;  /* 0x0000001607007210 */ /* 0x000fc80007ffe1ff */
[----:B------:R-:W-:-:S13]  /*71f0*/  ISETP.NE.AND P0, PT, R0, RZ, PT ;  /* 0x000000ff0000720c */ /* 0x000fda0003f05270 */
[----:B------:R-:W-:-:S05]  /*7200*/  @!P0 SHF.R.S32.HI R4, RZ, 0x5, R14 ;  /* 0x00000005ff048819 */ /* 0x000fca000001140e */
[----:B------:R0:W-:Y:S02]  /*7210*/  @!P0 STS [R4.X4], R5 ;  /* 0x0000000504008388 */ /* 0x0001e40000004800 */
[----:B------:R-:W-:Y:S01]  /*7220*/  BAR.SYNC.DEFER_BLOCKING 0x0 ;  /* 0x0000000000007b1d */ /* 0x000fe20000010000 */
[----:B------:R-:W-:Y:S01]  /*7230*/  ISETP.GT.AND P0, PT, R0, 0x3, PT ;  /* 0x000000030000780c */ /* 0x000fe20003f04270 */
[----:B0-----:R-:W-:Y:S01]  /*7240*/  IMAD.MOV.U32 R4, RZ, RZ, -0x800001 ;  /* 0xff7fffffff047424 */ /* 0x001fe200078e00ff */
[----:B------:R-:W-:Y:S01]  /*7250*/  HFMA2.MMA R7, -RZ, RZ, 0, 0 ;  /* 0x00000000ff077435 */ /* 0x000fe200000001ff */
[----:B------:R-:W-:Y:S02]  /*7260*/  IMAD.IADD R9, R22, 0x1, R3 ;  /* 0x0000000116097824 */ /* 0x000fe400078e0203 */
[----:B------:R-:W-:Y:S03]  /*7270*/  BSSY B0, `(.L_x_1289) ;  /* 0x0000079000007945 */ /* 0x000fe60003800000 */
[----:B------:R-:W-:-:S05]  /*7280*/  ISETP.GE.AND P1, PT, R9, R17, PT ;  /* 0x000000110900720c */ /* 0x000fca0003f26270 */
[----:B------:R-:W0:Y:S04]  /*7290*/  @!P0 LDS R4, [R0.X4] ;  /* 0x0000000000048984 */ /* 0x000e280000004800 */
[----:B0-----:R-:W0:Y:S02]  /*72a0*/  SHFL.BFLY PT, R5, R4, 0x2, 0x1f ;  /* 0x0c401f0004057f89 */ /* 0x001e2400000e0000 */
        /* <DEDUP_REMOVED lines=13> */
[----:B------:R-:W-:Y:S01]  /*7380*/  IMAD R8, R2, c[0x0][0x1d4], RZ ;  /* 0x0000750002087a24 */ /* 0x000fe200078e02ff */
[--C-:B------:R-:W-:Y:S01]  /*7390*/  SHF.R.S32.HI R5, RZ, 0x1f, R9.reuse ;  /* 0x0000001fff057819 */ /* 0x100fe20000011409 */
[----:B------:R-:W-:Y:S01]  /*73a0*/  IMAD.MOV.U32 R7, RZ, RZ, RZ ;  /* 0x000000ffff077224 */ /* 0x000fe200078e00ff */
[----:B------:R-:W-:Y:S02]  /*73b0*/  ISETP.NE.U32.AND P0, PT, RZ, c[0x0][0x200], PT ;  /* 0x00008000ff007a0c */ /* 0x000fe40003f05070 */
[----:B------:R-:W-:Y:S02]  /*73c0*/  SHF.R.S32.HI R10, RZ, 0x1f, R8 ;  /* 0x0000001fff0a7819 */ /* 0x000fe40000011408 */
[----:B------:R-:W-:Y:S02]  /*73d0*/  IADD3 R13, P3, P4, R8, c[0x0][0x200], R9 ;  /* 0x00008000080d7a10 */ /* 0x000fe40007c7e009 */
[----:B------:R-:W-:Y:S02]  /*73e0*/  ISETP.NE.AND.EX P0, PT, RZ, c[0x0][0x204], PT, P0 ;  /* 0x00008100ff007a0c */ /* 0x000fe40003f05300 */
[----:B------:R-:W-:Y:S01]  /*73f0*/  IADD3.X R5, R10, c[0x0][0x204], R5, P3, P4 ;  /* 0x000081000a057a10 */ /* 0x000fe20001fe8405 */
[----:B------:R-:W-:Y:S01]  /*7400*/  IMAD.MOV.U32 R10, RZ, RZ, R9 ;  /* 0x000000ffff0a7224 */ /* 0x000fe200078e0009 */
[----:B------:R-:W-:-:S02]  /*7410*/  MOV R8, R4 ;  /* 0x0000000400087202 */ /* 0x000fc40000000f00 */
[----:B------:R-:W-:-:S06]  /*7420*/  IADD3 R11, R25, 0x420, RZ ;  /* 0x00000420190b7810 */ /* 0x000fcc0007ffe0ff */
.L_x_1296:
[----:B------:R-:W-:Y:S01]  /*7430*/  BSSY B2, `(.L_x_1293) ;  /* 0x000000b000027945 */ /* 0x000fe20003800000 */
[----:B0-----:R-:W-:Y:S05]  /*7440*/  @!P0 BRA `(.L_x_1294) ;  /* 0x0000005000008947 */ /* 0x001fea0003800000 */
[----:B------:R-:W-:-:S06]  /*7450*/  MOV R4, R13 ;  /* 0x0000000d00047202 */ /* 0x000fcc0000000f00 */
[----:B------:R-:W2:Y:S01]  /*7460*/  LDG.E.U8 R4, [R4.64] ;  /* 0x0000002404047981 */ /* 0x000ea2000c1e1100 */
[----:B------:R-:W-:Y:S01]  /*7470*/  IMAD.MOV.U32 R12, RZ, RZ, RZ ;  /* 0x000000ffff0c7224 */ /* 0x000fe200078e00ff */
[----:B--2---:R-:W-:-:S13]  /*7480*/  ISETP.NE.AND P3, PT, R4, RZ, PT ;  /* 0x000000ff0400720c */ /* 0x004fda0003f65270 */
[----:B------:R-:W-:Y:S05]  /*7490*/  @P3 BRA `(.L_x_1295) ;  /* 0x0000004000003947 */ /* 0x000fea0003800000 */
.L_x_1294:
[----:B------:R-:W0:Y:S02]  /*74a0*/  LDS R4, [R11] ;  /* 0x000000000b047984 */ /* 0x000e240000000800 */
[----:B01----:R-:W-:-:S04]  /*74b0*/  FADD.FTZ R4, -R20, R4 ;  /* 0x0000000414047221 */ /* 0x003fc80000010100 */
[----:B------:R-:W-:-:S04]  /*74c0*/  FMUL.FTZ R4, R4, 1.4426950216293334961 ;  /* 0x3fb8aa3b04047820 */ /* 0x000fc80000410000 */
[----:B------:R0:W1:Y:S03]  /*74d0*/  MUFU.EX2 R12, R4 ;  /* 0x00000004000c7308 */ /* 0x0000660000000800 */
.L_x_1295:
[----:B------:R-:W-:Y:S05]  /*74e0*/  BSYNC B2 ;  /* 0x0000000000027941 */ /* 0x000fea0003800000 */
.L_x_1293:
[----:B------:R-:W-:Y:S01]  /*74f0*/  IADD3 R8, R8, -0x1, RZ ;  /* 0xffffffff08087810 */ /* 0x000fe20007ffe0ff */
[----:B-1----:R1:W-:Y:S01]  /*7500*/  STS [R11], R12 ;  /* 0x0000000c0b007388 */ /* 0x0023e20000000800 */
[----:B------:R-:W-:Y:S01]  /*7510*/  IADD3 R13, P4, R13, 0x80, RZ ;  /* 0x000000800d0d7810 */ /* 0x000fe20007f9e0ff */
[----:B------:R-:W-:Y:S01]  /*7520*/  FADD.FTZ R7, R12, R7 ;  /* 0x000000070c077221 */ /* 0x000fe20000010000 */
[----:B------:R-:W-:Y:S02]  /*7530*/  ISETP.NE.AND P3, PT, R8, RZ, PT ;  /* 0x000000ff0800720c */ /* 0x000fe40003f65270 */
[----:B------:R-:W-:Y:S01]  /*7540*/  IADD3 R10, R10, 0x80, RZ ;  /* 0x000000800a0a7810 */ /* 0x000fe20007ffe0ff */
[----:B------:R-:W-:Y:S01]  /*7550*/  IMAD.X R5, RZ, RZ, R5, P4 ;  /* 0x000000ffff057224 */ /* 0x000fe200020e0605 */
[----:B-1----:R-:W-:-:S09]  /*7560*/  IADD3 R11, R11, 0x200, RZ ;  /* 0x000002000b0b7810 */ /* 0x002fd20007ffe0ff */
[----:B------:R-:W-:Y:S05]  /*7570*/  @P3 BRA `(.L_x_1296) ;  /* 0xfffffeb000003947 */ /* 0x000fea000383ffff */
.L_x_1292:
[----:B------:R-:W-:Y:S05]  /*7580*/  BSYNC B1 ;  /* 0x0000000000017941 */ /* 0x000fea0003800000 */
.L_x_1291:
[----:B------:R-:W-:-:S13]  /*7590*/  ISETP.GE.U32.AND P0, PT, R6, 0x180, PT ;  /* 0x000001800600780c */ /* 0x000fda0003f06070 */
[----:B------:R-:W-:Y:S05]  /*75a0*/  @!P0 BRA `(.L_x_1290) ;  /* 0x0000045000008947 */ /* 0x000fea0003800000 */
[----:B------:R-:W-:Y:S01]  /*75b0*/  IMAD R11, R2, c[0x0][0x1d4], RZ ;  /* 0x00007500020b7a24 */ /* 0x000fe200078e02ff */
[C---:B0-----:R-:W-:Y:S02]  /*75c0*/  LEA R4, R10.reuse, 0x400, 0x2 ;  /* 0x000004000a047811 */ /* 0x041fe400078e10ff */
[----:B------:R-:W-:Y:S02]  /*75d0*/  SHF.R.S32.HI R5, RZ, 0x1f, R10 ;  /* 0x0000001fff057819 */ /* 0x000fe4000001140a */
[--C-:B------:R-:W-:Y:S01]  /*75e0*/  SHF.R.S32.HI R6, RZ, 0x1f, R11.reuse ;  /* 0x0000001fff067819 */ /* 0x100fe2000001140b */
[----:B------:R-:W-:Y:S01]  /*75f0*/  IMAD R4, R3, -0x4, R4 ;  /* 0xfffffffc03047824 */ /* 0x000fe200078e0204 */
[----:B------:R-:W-:Y:S02]  /*7600*/  IADD3 R8, P3, P4, R10, c[0x0][0x200], R11 ;  /* 0x000080000a087a10 */ /* 0x000fe40007c7e00b */
[----:B------:R-:W-:Y:S02]  /*7610*/  ISETP.NE.U32.AND P0, PT, RZ, c[0x0][0x200], PT ;  /* 0x00008000ff007a0c */ /* 0x000fe40003f05070 */
[----:B------:R-:W-:-:S02]  /*7620*/  IADD3.X R5, R5, c[0x0][0x204], R6, P3, P4 ;  /* 0x0000810005057a10 */ /* 0x000fc40001fe8406 */
[----:B------:R-:W-:Y:S02]  /*7630*/  ISETP.NE.AND.EX P0, PT, RZ, c[0x0][0x204], PT, P0 ;  /* 0x00008100ff007a0c */ /* 0x000fe40003f05300 */
[----:B------:R-:W-:-:S09]  /*7640*/  IADD3 R6, R4, 0x420, RZ ;  /* 0x0000042004067810 */ /* 0x000fd20007ffe0ff */
.L_x_1309:
[----:B------:R-:W-:Y:S01]  /*7650*/  BSSY B1, `(.L_x_1297) ;  /* 0x000000b000017945 */ /* 0x000fe20003800000 */
[----:B------:R-:W-:Y:S01]  /*7660*/  MOV R4, R8 ;  /* 0x0000000800047202 */ /* 0x000fe20000000f00 */
[----:B------:R-:W-:Y:S05]  /*7670*/  @!P0 BRA `(.L_x_1298) ;  /* 0x0000004000008947 */ /* 0x000fea0003800000 */
[----:B------:R-:W2:Y:S02]  /*7680*/  LDG.E.U8 R8, [R4.64] ;  /* 0x0000002404087981 */ /* 0x000ea4000c1e1100 */
[----:B--2---:R-:W-:-:S13]  /*7690*/  ISETP.NE.AND P3, PT, R8, RZ, PT ;  /* 0x000000ff0800720c */ /* 0x004fda0003f65270 */
[----:B------:R-:W-:Y:S01]  /*76a0*/  @P3 IMAD.MOV.U32 R8, RZ, RZ, RZ ;  /* 0x000000ffff083224 */ /* 0x000fe200078e00ff */
[----:B------:R-:W-:Y:S05]  /*76b0*/  @P3 BRA `(.L_x_1299) ;  /* 0x0000004000003947 */ /* 0x000fea0003800000 */
.L_x_1298:
[----:B------:R-:W0:Y:S02]  /*76c0*/  LDS R8, [R6+-0x400] ;  /* 0xfffc000006087984 */ /* 0x000e240000000800 */
[----:B01----:R-:W-:-:S04]  /*76d0*/  FADD.FTZ R8, -R20, R8 ;  /* 0x0000000814087221 */ /* 0x003fc80000010100 */
[----:B------:R-:W-:-:S06]  /*76e0*/  FMUL.FTZ R8, R8, 1.4426950216293334961 ;  /* 0x3fb8aa3b08087820 */ /* 0x000fcc0000410000 */
[----:B------:R-:W0:Y:S02]  /*76f0*/  MUFU.EX2 R8, R8 ;  /* 0x0000000800087308 */ /* 0x000e240000000800 */
.L_x_1299:
[----:B------:R-:W-:Y:S05]  /*7700*/  BSYNC B1 ;  /* 0x0000000000017941 */ /* 0x000fea0003800000 */
.L_x_1297:
[----:B0-----:R0:W-:Y:S01]  /*7710*/  STS [R6+-0x400], R8 ;  /* 0xfffc000806007388 */ /* 0x0011e20000000800 */
[----:B------:R-:W-:Y:S01]  /*7720*/  BSSY B1, `(.L_x_1300) ;  /* 0x000000b000017945 */ /* 0x000fe20003800000 */
[----:B------:R-:W-:Y:S01]  /*7730*/  FADD.FTZ R12, R8, R7 ;  /* 0x00000007080c7221 */ /* 0x000fe20000010000 */
[----:B------:R-:W-:Y:S05]  /*7740*/  @!P0 BRA `(.L_x_1301) ;  /* 0x0000004000008947 */ /* 0x000fea0003800000 */
[----:B------:R-:W2:Y:S02]  /*7750*/  LDG.E.U8 R7, [R4.64+0x80] ;  /* 0x0000802404077981 */ /* 0x000ea4000c1e1100 */
[----:B--2---:R-:W-:-:S13]  /*7760*/  ISETP.NE.AND P3, PT, R7, RZ, PT ;  /* 0x000000ff0700720c */ /* 0x004fda0003f65270 */
[----:B------:R-:W-:Y:S01]  /*7770*/  @P3 IMAD.MOV.U32 R7, RZ, RZ, RZ ;  /* 0x000000ffff073224 */ /* 0x000fe200078e00ff */
[----:B------:R-:W-:Y:S05]  /*7780*/  @P3 BRA `(.L_x_1302) ;  /* 0x0000004000003947 */ /* 0x000fea0003800000 */
.L_x_1301:
[----:B------:R-:W2:Y:S02]  /*7790*/  LDS R7, [R6+-0x200] ;  /* 0xfffe000006077984 */ /* 0x000ea40000000800 */
[----:B-12---:R-:W-:-:S04]  /*77a0*/  FADD.FTZ R7, -R20, R7 ;  /* 0x0000000714077221 */ /* 0x006fc80000010100 */
[----:B------:R-:W-:-:S06]  /*77b0*/  FMUL.FTZ R7, R7, 1.4426950216293334961 ;  /* 0x3fb8aa3b07077820 */ /* 0x000fcc0000410000 */
[----:B------:R-:W1:Y:S02]  /*77c0*/  MUFU.EX2 R7, R7 ;  /* 0x0000000700077308 */ /* 0x000e640000000800 */
.L_x_1302:
[----:B------:R-:W-:Y:S05]  /*77d0*/  BSYNC B1 ;  /* 0x0000000000017941 */ /* 0x000fea0003800000 */
.L_x_1300:
[----:B-1----:R1:W-:Y:S01]  /*77e0*/  STS [R6+-0x200], R7 ;  /* 0xfffe000706007388 */ /* 0x0023e20000000800 */
[----:B------:R-:W-:Y:S01]  /*77f0*/  BSSY B1, `(.L_x_1303) ;  /* 0x000000b000017945 */ /* 0x000fe20003800000 */
[----:B------:R-:W-:Y:S01]  /*7800*/  FADD.FTZ R12, R12, R7 ;  /* 0x000000070c0c7221 */ /* 0x000fe20000010000 */
[----:B------:R-:W-:Y:S05]  /*7810*/  @!P0 BRA `(.L_x_1304) ;  /* 0x0000004000008947 */ /* 0x000fea0003800000 */
[----:B-1----:R-:W2:Y:S02]  /*7820*/  LDG.E.U8 R7, [R4.64+0x100] ;  /* 0x0001002404077981 */ /* 0x002ea4000c1e1100 */
[----:B--2---:R-:W-:Y:S01]  /*7830*/  ISETP.NE.AND P3, PT, R7, RZ, PT ;  /* 0x000000ff0700720c */ /* 0x004fe20003f65270 */
[----:B------:R-:W-:-:S12]  /*7840*/  HFMA2.MMA R7, -RZ, RZ, 0, 0 ;  /* 0x00000000ff077435 */ /* 0x000fd800000001ff */
[----:B------:R-:W-:Y:S05]  /*7850*/  @P3 BRA `(.L_x_1305) ;  /* 0x0000004000003947 */ /* 0x000fea0003800000 */
.L_x_1304:
[----:B-1----:R-:W1:Y:S02]  /*7860*/  LDS R7, [R6] ;  /* 0x0000000006077984 */ /* 0x002e640000000800 */
[----:B-1----:R-:W-:-:S04]  /*7870*/  FADD.FTZ R7, -R20, R7 ;  /* 0x0000000714077221 */ /* 0x002fc80000010100 */
[----:B------:R-:W-:-:S06]  /*7880*/  FMUL.FTZ R7, R7, 1.4426950216293334961 ;  /* 0x3fb8aa3b07077820 */ /* 0x000fcc0000410000 */
[----:B------:R-:W1:Y:S02]  /*7890*/  MUFU.EX2 R7, R7 ;  /* 0x0000000700077308 */ /* 0x000e640000000800 */
.L_x_1305:
[----:B------:R-:W-:Y:S05]  /*78a0*/  BSYNC B1 ;  /* 0x0000000000017941 */ /* 0x000fea0003800000 */
.L_x_1303:
[----:B-1----:R1:W-:Y:S01]  /*78b0*/  STS [R6], R7 ;  /* 0x0000000706007388 */ /* 0x0023e20000000800 */
[----:B------:R-:W-:Y:S01]  /*78c0*/  BSSY B1, `(.L_x_1306) ;  /* 0x000000b000017945 */ /* 0x000fe20003800000 */
[----:B------:R-:W-:Y:S01]  /*78d0*/  FADD.FTZ R12, R12, R7 ;  /* 0x000000070c0c7221 */ /* 0x000fe20000010000 */
[----:B------:R-:W-:Y:S05]  /*78e0*/  @!P0 BRA `(.L_x_1307) ;  /* 0x0000004000008947 */ /* 0x000fea0003800000 */
[----:B-1----:R-:W2:Y:S02]  /*78f0*/  LDG.E.U8 R7, [R4.64+0x180] ;  /* 0x0001802404077981 */ /* 0x002ea4000c1e1100 */
[----:B--2---:R-:W-:-:S13]  /*7900*/  ISETP.NE.AND P3, PT, R7, RZ, PT ;  /* 0x000000ff0700720c */ /* 0x004fda0003f65270 */
[----:B------:R-:W-:Y:S01]  /*7910*/  @P3 IMAD.MOV.U32 R11, RZ, RZ, RZ ;  /* 0x000000ffff0b3224 */ /* 0x000fe200078e00ff */
[----:B------:R-:W-:Y:S05]  /*7920*/  @P3 BRA `(.L_x_1308) ;  /* 0x0000004000003947 */ /* 0x000fea0003800000 */
.L_x_1307:
[----:B-1----:R-:W1:Y:S02]  /*7930*/  LDS R7, [R6+0x200] ;  /* 0x0002000006077984 */ /* 0x002e640000000800 */
[----:B-1----:R-:W-:-:S04]  /*7940*/  FADD.FTZ R7, -R20, R7 ;  /* 0x0000000714077221 */ /* 0x002fc80000010100 */
[----:B------:R-:W-:-:S04]  /*7950*/  FMUL.FTZ R7, R7, 1.4426950216293334961 ;  /* 0x3fb8aa3b07077820 */ /* 0x000fc80000410000 */
[----:B------:R1:W2:Y:S03]  /*7960*/  MUFU.EX2 R11, R7 ;  /* 0x00000007000b7308 */ /* 0x0002a60000000800 */
.L_x_1308:
[----:B------:R-:W-:Y:S05]  /*7970*/  BSYNC B1 ;  /* 0x0000000000017941 */ /* 0x000fea0003800000 */
.L_x_1306:
[----:B------:R-:W-:Y:S01]  /*7980*/  IADD3 R10, R10, 0x200, RZ ;  /* 0x000002000a0a7810 */ /* 0x000fe20007ffe0ff */
[----:B--2---:R2:W-:Y:S01]  /*7990*/  STS [R6+0x200], R11 ;  /* 0x0002000b06007388 */ /* 0x0045e20000000800 */
[----:B0-----:R-:W-:Y:S01]  /*79a0*/  IADD3 R8, P4, R4, 0x200, RZ ;  /* 0x0000020004087810 */ /* 0x001fe20007f9e0ff */
[----:B-1----:R-:W-:Y:S01]  /*79b0*/  FADD.FTZ R7, R12, R11 ;  /* 0x0000000b0c077221 */ /* 0x002fe20000010000 */
[----:B------:R-:W-:-:S03]  /*79c0*/  ISETP.GE.AND P3, PT, R10, R17, PT ;  /* 0x000000110a00720c */ /* 0x000fc60003f66270 */
[----:B------:R-:W-:Y:S01]  /*79d0*/  IMAD.X R5, RZ, RZ, R5, P4 ;  /* 0x000000ffff057224 */ /* 0x000fe200020e0605 */
[----:B--2---:R-:W-:-:S09]  /*79e0*/  IADD3 R6, R6, 0x800, RZ ;  /* 0x0000080006067810 */ /* 0x004fd20007ffe0ff */
[----:B------:R-:W-:Y:S05]  /*79f0*/  @!P3 BRA `(.L_x_1309) ;  /* 0xfffffc500000b947 */ /* 0x000fea000383ffff */
.L_x_1290:
[----:B------:R-:W-:Y:S05]  /*7a00*/  BSYNC B0 ;  /* 0x0000000000007941 */ /* 0x000fea0003800000 */
.L_x_1289:
[----:B0-----:R-:W0:Y:S01]  /*7a10*/  SHFL.BFLY PT, R4, R7, 0x10, 0x1f ;  /* 0x0e001f0007047f89 */ /* 0x001e2200000e0000 */
[----:B------:R-:W-:-:S04]  /*7a20*/  LOP3.LUT P0, R10, R22, 0x1f, RZ, 0xc0, !PT ;  /* 0x0000001f160a7812 */ /* 0x000fc8000780c0ff */
[----:B------:R-:W-:Y:S01]  /*7a30*/  ISETP.GT.U32.AND P3, PT, R10, 0x3, PT ;  /* 0x000000030a00780c */ /* 0x000fe20003f64070 */
[----:B0-----:R-:W-:-:S08]  /*7a40*/  FADD.FTZ R4, R4, R7 ;  /* 0x0000000704047221 */ /* 0x001fd00000010000 */
[----:B------:R-:W-:Y:S01]  /*7a50*/  @!P0 SHF.R.U32.HI R7, RZ, 0x3, R22 ;  /* 0x00000003ff078819 */ /* 0x000fe20000011616 */
[----:B------:R-:W0:Y:S03]  /*7a60*/  SHFL.BFLY PT, R5, R4, 0x8, 0x1f ;  /* 0x0d001f0004057f89 */ /* 0x000e2600000e0000 */
        /* <DEDUP_REMOVED lines=15> */
[----:B------:R0:W2:Y:S01]  /*7b60*/  SHFL.IDX PT, R6, R4, RZ, 0x1f ;  /* 0x00001fff04067589 */ /* 0x0000a200000e0000 */
[----:B------:R-:W-:Y:S05]  /*7b70*/  @P1 BRA.U `(.L_x_1310) ;  /* 0x0000049100001947 */ /* 0x000fea0003800000 */
[----:B------:R-:W3:Y:S01]  /*7b80*/  LDC.U8 R15, c[0x0][0x26c] ;  /* 0x00009b00ff0f7b82 */ /* 0x000ee20000000000 */
[----:B------:R-:W-:Y:S01]  /*7b90*/  BSSY B0, `(.L_x_1310) ;  /* 0x0000047000007945 */ /* 0x000fe20003800000 */
[----:B---3--:R-:W-:-:S13]  /*7ba0*/  ISETP.NE.AND P0, PT, R15, RZ, PT ;  /* 0x000000ff0f00720c */ /* 0x008fda0003f05270 */
[----:B------:R-:W-:-:S05]  /*7bb0*/  @P0 MOV R5, c[0x0][0x268] ;  /* 0x00009a0000050a02 */ /* 0x000fca0000000f00 */
[----:B------:R-:W-:Y:S02]  /*7bc0*/  @P0 IMAD R24, R24, R5, c[0x0][0x1ec] ;  /* 0x00007b0018180624 */ /* 0x000fe400078e0205 */
[----:B0-----:R-:W-:Y:S02]  /*7bd0*/  CS2R R4, SRZ ;  /* 0x0000000000047805 */ /* 0x001fe4000001ff00 */
[----:B------:R-:W-:-:S04]  /*7be0*/  @P0 IMAD R7, R24, c[0x0][0x1d4], RZ ;  /* 0x0000750018070a24 */ /* 0x000fc800078e02ff */
[--C-:B------:R-:W-:Y:S01]  /*7bf0*/  @P0 IMAD.MOV.U32 R4, RZ, RZ, R7.reuse ;  /* 0x000000ffff040224 */ /* 0x100fe200078e0007 */
[----:B------:R-:W-:Y:S01]  /*7c00*/  @P0 SHF.R.S32.HI R5, RZ, 0x1f, R7 ;  /* 0x0000001fff050819 */ /* 0x000fe20000011407 */
[----:B------:R-:W-:Y:S05]  /*7c10*/  @P1 BRA `(.L_x_1311) ;  /* 0x000003e000001947 */ /* 0x000fea0003800000 */
[----:B------:R-:W-:Y:S01]  /*7c20*/  LOP3.LUT R7, RZ, R3, RZ, 0x33, !PT ;  /* 0x00000003ff077212 */ /* 0x000fe200078e33ff */
[----:B--2---:R-:W-:Y:S01]  /*7c30*/  FADD.FTZ R6, R6, 9.9999999747524270788e-07 ;  /* 0x358637bd06067421 */ /* 0x004fe20000010000 */
[----:B------:R-:W-:Y:S02]  /*7c40*/  BSSY B1, `(.L_x_1312) ;  /* 0x0000019000017945 */ /* 0x000fe40003800000 */
[----:B------:R-:W-:Y:S01]  /*7c50*/  IADD3 R7, -R22, R17, R7 ;  /* 0x0000001116077210 */ /* 0x000fe20007ffe107 */
[----:B------:R0:W2:Y:S03]  /*7c60*/  MUFU.RCP R13, R6 ;  /* 0x00000006000d7308 */ /* 0x0000a60000001000 */
[----:B------:R-:W-:-:S02]  /*7c70*/  LEA.HI R8, R7, 0x1, RZ, 0x19 ;  /* 0x0000000107087811 */ /* 0x000fc400078fc8ff */
[----:B------:R-:W-:Y:S02]  /*7c80*/  ISETP.GE.U32.AND P1, PT, R7, 0x180, PT ;  /* 0x000001800700780c */ /* 0x000fe40003f26070 */
[----:B------:R-:W-:-:S13]  /*7c90*/  LOP3.LUT P3, R8, R8, 0x3, RZ, 0xc0, !PT ;  /* 0x0000000308087812 */ /* 0x000fda000786c0ff */
[----:B------:R-:W-:Y:S05]  /*7ca0*/  @!P3 BRA `(.L_x_1313) ;  /* 0x000001200000b947 */ /* 0x000fea0003800000 */
[----:B0-2---:R-:W-:Y:S02]  /*7cb0*/  IADD3 R11, P3, R9, R4, RZ ;  /* 0x00000004090b7210 */ /* 0x005fe40007f7e0ff */
[----:B------:R-:W-:Y:S02]  /*7cc0*/  IADD3 R25, R25, 0x420, RZ ;  /* 0x0000042019197810 */ /* 0x000fe40007ffe0ff */
[----:B------:R-:W-:Y:S02]  /*7cd0*/  LEA R10, P4, R11, c[0x0][0x260], 0x2 ;  /* 0x000098000b0a7a11 */ /* 0x000fe400078810ff */
[----:B------:R-:W-:-:S04]  /*7ce0*/  LEA.HI.X.SX32 R6, R9, R5, 0x1, P3 ;  /* 0x0000000509067211 */ /* 0x000fc800018f0eff */
[----:B------:R-:W-:-:S03]  /*7cf0*/  LEA.HI.X R11, R11, c[0x0][0x264], R6, 0x2, P4 ;  /* 0x000099000b0b7a11 */ /* 0x000fc600020f1406 */
.L_x_1314:
[----:B--2---:R-:W0:Y:S01]  /*7d00*/  LDS R6, [R25] ;  /* 0x0000000019067984 */ /* 0x004e220000000800 */
[----:B------:R-:W-:Y:S02]  /*7d10*/  @P0 MOV R7, R11 ;  /* 0x0000000b00070202 */ /* 0x000fe40000000f00 */
[----:B------:R-:W-:Y:S02]  /*7d20*/  IADD3 R8, R8, -0x1, RZ ;  /* 0xffffffff08087810 */ /* 0x000fe40007ffe0ff */
[----:B------:R-:W-:Y:S02]  /*7d30*/  IADD3 R9, R9, 0x80, RZ ;  /* 0x0000008009097810 */ /* 0x000fe40007ffe0ff */
[----:B------:R-:W-:Y:S01]  /*7d40*/  ISETP.NE.AND P4, PT, R8, RZ, PT ;  /* 0x000000ff0800720c */ /* 0x000fe20003f85270 */
[----:B0-----:R-:W-:Y:S02]  /*7d50*/  FMUL.FTZ R12, R6, R13 ;  /* 0x0000000d060c7220 */ /* 0x001fe40000410000 */
[----:B------:R-:W-:Y:S01]  /*7d60*/  @P0 IMAD.MOV.U32 R6, RZ, RZ, R10 ;  /* 0x000000ffff060224 */ /* 0x000fe200078e000a */
[----:B------:R-:W-:-:S02]  /*7d70*/  IADD3 R10, P3, R10, 0x200, RZ ;  /* 0x000002000a0a7810 */ /* 0x000fc40007f7e0ff */
[----:B------:R0:W-:Y:S03]  /*7d80*/  STS [R25], R12 ;  /* 0x0000000c19007388 */ /* 0x0001e60000000800 */
[----:B------:R-:W-:Y:S01]  /*7d90*/  IMAD.X R11, RZ, RZ, R11, P3 ;  /* 0x000000ffff0b7224 */ /* 0x000fe200018e060b */
[----:B------:R2:W-:Y:S01]  /*7da0*/  @P0 STG.E [R6.64], R12 ;  /* 0x0000000c06000986 */ /* 0x0005e2000c101924 */
[----:B0-----:R-:W-:Y:S02]  /*7db0*/  IADD3 R25, R25, 0x200, RZ ;  /* 0x0000020019197810 */ /* 0x001fe40007ffe0ff */
[----:B------:R-:W-:Y:S05]  /*7dc0*/  @P4 BRA `(.L_x_1314) ;  /* 0xffffff3000004947 */ /* 0x000fea000383ffff */
.L_x_1313:
[----:B0-2---:R-:W-:Y:S05]  /*7dd0*/  BSYNC B1 ;  /* 0x0000000000017941 */ /* 0x005fea0003800000 */
.L_x_1312:
[----:B------:R-:W-:Y:S05]  /*7de0*/  @!P1 BRA `(.L_x_1311) ;  /* 0x0000021000009947 */ /* 0x000fea0003800000 */
[----:B------:R-:W-:Y:S01]  /*7df0*/  IADD3 R12, P0, R9, R4, RZ ;  /* 0x00000004090c7210 */ /* 0x000fe20007f1e0ff */
[----:B------:R-:W-:Y:S01]  /*7e00*/  IMAD.SHL.U32 R4, R3, 0x4, RZ ;  /* 0x0000000403047824 */ /* 0x000fe200078e00ff */
[----:B------:R-:W-:Y:S02]  /*7e10*/  ISETP.NE.AND P3, PT, R15, RZ, PT ;  /* 0x000000ff0f00720c */ /* 0x000fe40003f65270 */
[----:B------:R-:W-:-:S02]  /*7e20*/  LEA R11, P1, R12, c[0x0][0x260], 0x2 ;  /* 0x000098000c0b7a11 */ /* 0x000fc400078210ff */
[C---:B------:R-:W-:Y:S02]  /*7e30*/  LEA.HI.X.SX32 R5, R9.reuse, R5, 0x1, P0 ;  /* 0x0000000509057211 */ /* 0x040fe400000f0eff */
[----:B------:R-:W-:Y:S02]  /*7e40*/  LEA R4, R9, -R4, 0x2 ;  /* 0x8000000409047211 */ /* 0x000fe400078e10ff */
[----:B------:R-:W-:Y:S02]  /*7e50*/  LEA.HI.X R12, R12, c[0x0][0x264], R5, 0x2, P1 ;  /* 0x000099000c0c7a11 */ /* 0x000fe400008f1405 */
[----:B------:R-:W-:-:S05]  /*7e60*/  IADD3 R6, R4, 0x420, RZ ;  /* 0x0000042004067810 */ /* 0x000fca0007ffe0ff */
.L_x_1315:
[----:B------:R-:W0:Y:S01]  /*7e70*/  LDS R4, [R6+0x600] ;  /* 0x0006000006047984 */ /* 0x000e220000000800 */
[----:B------:R-:W-:Y:S01]  /*7e80*/  IMAD.MOV.U32 R5, RZ, RZ, R12 ;  /* 0x000000ffff057224 */ /* 0x000fe200078e000c */
[----:B------:R-:W-:Y:S02]  /*7e90*/  IADD3 R9, R9, 0x200, RZ ;  /* 0x0000020009097810 */ /* 0x000fe40007ffe0ff */
[----:B------:R-:W2:Y:S02]  /*7ea0*/  LDS R7, [R6] ;  /* 0x0000000006077984 */ /* 0x000ea40000000800 */
[----:B------:R-:W-:-:S02]  /*7eb0*/  ISETP.GE.AND P0, PT, R9, R17, PT ;  /* 0x000000110900720c */ /* 0x000fc40003f06270 */
[----:B------:R-:W3:Y:S04]  /*7ec0*/  LDS R8, [R6+0x200] ;  /* 0x0002000006087984 */ /* 0x000ee80000000800 */
[----:B------:R-:W4:Y:S01]  /*7ed0*/  LDS R10, [R6+0x400] ;  /* 0x00040000060a7984 */ /* 0x000f220000000800 */
[-C--:B0-----:R-:W-:Y:S02]  /*7ee0*/  FMUL.FTZ R23, R4, R13.reuse ;  /* 0x0000000d04177220 */ /* 0x081fe40000410000 */
[----:B------:R-:W-:Y:S02]  /*7ef0*/  IMAD.MOV.U32 R4, RZ, RZ, R11 ;  /* 0x000000ffff047224 */ /* 0x000fe400078e000b */
[-C--:B--2---:R-:W-:Y:S01]  /*7f00*/  FMUL.FTZ R15, R7, R13.reuse ;  /* 0x0000000d070f7220 */ /* 0x084fe20000410000 */
[----:B------:R-:W-:Y:S01]  /*7f10*/  IADD3 R7, R6, 0x800, RZ ;  /* 0x0000080006077810 */ /* 0x000fe20007ffe0ff */
[----:B------:R-:W-:Y:S01]  /*7f20*/  STS [R6+0x600], R23 ;  /* 0x0006001706007388 */ /* 0x000fe20000000800 */
[----:B------:R-:W-:Y:S01]  /*7f30*/  IADD3 R11, P1, R4, 0x800, RZ ;  /* 0x00000800040b7810 */ /* 0x000fe20007f3e0ff */
[----:B---3--:R-:W-:-:S02]  /*7f40*/  FMUL.FTZ R19, R8, R13 ;  /* 0x0000000d08137220 */ /* 0x008fc40000410000 */
[----:B------:R-:W-:Y:S01]  /*7f50*/  @P3 STG.E [R4.64+0x600], R23 ;  /* 0x0006001704003986 */ /* 0x000fe2000c101924 */
[----:B------:R-:W-:Y:S01]  /*7f60*/  IADD3.X R12, RZ, R5, RZ, P1, !PT ;  /* 0x00000005ff0c7210 */ /* 0x000fe20000ffe4ff */
[----:B----4-:R-:W-:Y:S02]  /*7f70*/  FMUL.FTZ R21, R10, R13 ;  /* 0x0000000d0a157220 */ /* 0x010fe40000410000 */
[----:B------:R-:W-:Y:S04]  /*7f80*/  @P3 STG.E [R4.64], R15 ;  /* 0x0000000f04003986 */ /* 0x000fe8000c101924 */
[----:B------:R-:W-:Y:S04]  /*7f90*/  @P3 STG.E [R4.64+0x200], R19 ;  /* 0x0002001304003986 */ /* 0x000fe8000c101924 */
[----:B------:R-:W-:Y:S04]  /*7fa0*/  @P3 STG.E [R4.64+0x400], R21 ;  /* 0x0004001504003986 */ /* 0x000fe8000c101924 */
[----:B------:R-:W-:Y:S04]  /*7fb0*/  STS [R6], R15 ;  /* 0x0000000f06007388 */ /* 0x000fe80000000800 */
[----:B------:R-:W-:Y:S04]  /*7fc0*/  STS [R6+0x200], R19 ;  /* 0x0002001306007388 */ /* 0x000fe80000000800 */
[----:B------:R0:W-:Y:S02]  /*7fd0*/  STS [R6+0x400], R21 ;  /* 0x0004001506007388 */ /* 0x0001e40000000800 */
[----:B0-----:R-:W-:Y:S01]  /*7fe0*/  IMAD.MOV.U32 R6, RZ, RZ, R7 ;  /* 0x000000ffff067224 */ /* 0x001fe200078e0007 */
[----:B------:R-:W-:Y:S05]  /*7ff0*/  @!P0 BRA `(.L_x_1315) ;  /* 0xfffffe7000008947 */ /* 0x000fea000383ffff */
.L_x_1311:
[----:B------:R-:W-:Y:S05]  /*8000*/  BSYNC B0 ;  /* 0x0000000000007941 */ /* 0x000fea0003800000 */
.L_x_1310:
[----:B------:R-:W3:Y:S01]  /*8010*/  S2R R15, SR_CTAID.X ;  /* 0x00000000000f7919 */ /* 0x000ee20000002500 */
[----:B------:R-:W-:Y:S01]  /*8020*/  SHF.R.S32.HI R5, RZ, 0x1f, R26 ;  /* 0x0000001fff057819 */ /* 0x000fe2000001141a */
[----:B------:R-:W-:Y:S01]  /*8030*/  IMAD R16, R16, c[0x0][0x1d8], RZ ;  /* 0x0000760010107a24 */ /* 0x000fe200078e02ff */
[----:B------:R-:W-:Y:S01]  /*8040*/  SHF.R.S32.HI R14, RZ, 0x5, R14 ;  /* 0x00000005ff0e7819 */ /* 0x000fe2000001140e */
[----:B------:R-:W-:Y:S01]  /*8050*/  ULDC UR4, c[0x0][0x1d4] ;  /* 0x0000750000047ab9 */ /* 0x000fe20000000800 */
[----:B------:R-:W-:Y:S01]  /*8060*/  LEA.HI R5, R5, R26, RZ, 0x2 ;  /* 0x0000001a05057211 */ /* 0x000fe200078f10ff */
[----:B------:R-:W-:Y:S01]  /*8070*/  UIMAD UR4, UR4, 0x70, URZ ;  /* 0x00000070040478a4 */ /* 0x000fe2000f8e023f */
[C---:B------:R-:W-:Y:S01]  /*8080*/  ISETP.GT.OR P1, PT, R0.reuse, 0x1b, P2 ;  /* 0x0000001b0000780c */ /* 0x040fe20001724670 */
[----:B------:R-:W-:Y:S01]  /*8090*/  BSSY B0, `(.L_x_1316) ;  /* 0x000001b000007945 */ /* 0x000fe20003800000 */
[----:B------:R-:W-:Y:S01]  /*80a0*/  LOP3.LUT R5, R5, 0xfffffffc, RZ, 0xc0, !PT ;  /* 0xfffffffc05057812 */ /* 0x000fe200078ec0ff */
[----:B------:R-:W-:Y:S01]  /*80b0*/  IMAD.MOV.U32 R11, RZ, RZ, RZ ;  /* 0x000000ffff0b7224 */ /* 0x000fe200078e00ff */
[C---:B------:R-:W-:Y:S01]  /*80c0*/  SHF.L.U32 R12, R0.reuse, 0x2, RZ ;  /* 0x00000002000c7819 */ /* 0x040fe200000006ff */
[----:B--2---:R-:W-:Y:S01]  /*80d0*/  CS2R R6, SRZ ;  /* 0x0000000000067805 */ /* 0x004fe2000001ff00 */
[----:B------:R-:W-:Y:S01]  /*80e0*/  ISETP.GT.AND P3, PT, R0, 0x1b, PT ;  /* 0x0000001b0000780c */ /* 0x000fe20003f64270 */
[----:B------:R-:W-:-:S05]  /*80f0*/  IMAD.IADD R5, R26, 0x1, -R5 ;  /* 0x000000011a057824 */ /* 0x000fca00078e0a05 */
[CC--:B------:R-:W-:Y:S02]  /*8100*/  ISETP.NE.OR P1, PT, R14.reuse, R5.reuse, P1 ;  /* 0x000000050e00720c */ /* 0x0c0fe40000f25670 */
[----:B------:R-:W-:Y:S02]  /*8110*/  ISETP.NE.AND P0, PT, R14, R5, PT ;  /* 0x000000050e00720c */ /* 0x000fe40003f05270 */
[----:B0-----:R-:W-:Y:S01]  /*8120*/  CS2R R4, SRZ ;  /* 0x0000000000047805 */ /* 0x001fe2000001ff00 */
[--C-:B---3--:R-:W-:Y:S02]  /*8130*/  IMAD R13, R2, c[0x0][0x1d8], R15.reuse ;  /* 0x00007600020d7a24 */ /* 0x108fe400078e020f */
[----:B------:R-:W-:Y:S02]  /*8140*/  IMAD R23, R16, c[0x0][0x1d0], R15 ;  /* 0x0000740010177a24 */ /* 0x000fe400078e020f */
[--C-:B------:R-:W-:Y:S02]  /*8150*/  IMAD R16, R13, UR4, R12.reuse ;  /* 0x000000040d107c24 */ /* 0x100fe4000f8e020c */
[----:B------:R-:W-:-:S03]  /*8160*/  IMAD R23, R23, UR4, R12 ;  /* 0x0000000417177c24 */ /* 0x000fc6000f8e020c */
[----:B------:R-:W-:Y:S02]  /*8170*/  SHF.R.S32.HI R19, RZ, 0x1f, R16 ;  /* 0x0000001fff137819 */ /* 0x000fe40000011410 */
        /* <DEDUP_REMOVED lines=11> */
.L_x_1318:
[----:B-----5:R0:W-:Y:S02]  /*8230*/  STS.128 [R0.X16+0x220], R4 ;  /* 0x0002200400007388 */ /* 0x0201e4000000cc00 */
.L_x_1317:
[----:B------:R-:W-:Y:S05]  /*8240*/  BSYNC B0 ;  /* 0x0000000000007941 */ /* 0x000fea0003800000 */
.L_x_1316:
[----:B------:R-:W-:Y:S01]  /*8250*/  BAR.SYNC.DEFER_BLOCKING 0x0 ;  /* 0x0000000000007b1d */ /* 0x000fe20000010000 */
[----:B------:R-:W-:Y:S01]  /*8260*/  HFMA2.MMA R10, -RZ, RZ, 0, 0 ;  /* 0x00000000ff0a7435 */ /* 0x000fe200000001ff */
[----:B------:R-:W-:-:S04]  /*8270*/  CS2R R8, SRZ ;  /* 0x0000000000087805 */ /* 0x000fc8000001ff00 */
[----:B------:R-:W-:Y:S01]  /*8280*/  BSSY B0, `(.L_x_1319) ;  /* 0x0000172000007945 */ /* 0x000fe20003800000 */
[----:B------:R-:W-:Y:S05]  /*8290*/  @P3 BRA `(.L_x_1320) ;  /* 0x0000170000003947 */ /* 0x000fea0003800000 */
[----:B------:R-:W-:Y:S01]  /*82a0*/  IMAD.IADD R25, R14, 0x1, R3 ;  /* 0x000000010e197824 */ /* 0x000fe200078e0203 */
[----:B------:R-:W-:Y:S01]  /*82b0*/  IMNMX R38, R26, c[0x0][0x1d4], PT ;  /* 0x000075001a267a17 */ /* 0x000fe20003800200 */
[----:B------:R-:W-:Y:S01]  /*82c0*/  BSSY B1, `(.L_x_1321) ;  /* 0x0000090000017945 */ /* 0x000fe20003800000 */
[----:B------:R-:W-:Y:S01]  /*82d0*/  CS2R R10, SRZ ;  /* 0x00000000000a7805 */ /* 0x000fe2000001ff00 */
[----:B------:R-:W-:-:S05]  /*82e0*/  IMAD R8, R25, 0x70, RZ ;  /* 0x0000007019087824 */ /* 0x000fca00078e02ff */
[----:B------:R-:W-:-:S04]  /*82f0*/  IADD3 R9, P1, R16, R8, RZ ;  /* 0x0000000810097210 */ /* 0x000fc80007f3e0ff */
[----:B------:R-:W-:Y:S02]  /*8300*/  LEA.HI.X.SX32 R8, R8, R19, 0x1, P1 ;  /* 0x0000001308087211 */ /* 0x000fe400008f0eff */
[----:B------:R-:W-:Y:S02]  /*8310*/  ISETP.GE.AND P1, PT, R25, R38, PT ;  /* 0x000000261900720c */ /* 0x000fe40003f26270 */
[----:B-1----:R-:W-:-:S04]  /*8320*/  LEA R20, P4, R9, c[0x0][0x1a0], 0x2 ;  /* 0x0000680009147a11 */ /* 0x002fc800078810ff */
[----:B------:R-:W-:Y:S02]  /*8330*/  LEA.HI.X R21, R9, c[0x0][0x1a4], R8, 0x2, P4 ;  /* 0x0000690009157a11 */ /* 0x000fe400020f1408 */
[----:B------:R-:W-:-:S05]  /*8340*/  CS2R R8, SRZ ;  /* 0x0000000000087805 */ /* 0x000fca000001ff00 */
[----:B------:R-:W-:Y:S05]  /*8350*/  @P1 BRA `(.L_x_1322) ;  /* 0x0000086000001947 */ /* 0x000fea0003800000 */
[----:B------:R-:W-:Y:S01]  /*8360*/  ULDC UR4, c[0x0][0x1d4] ;  /* 0x0000750000047ab9 */ /* 0x000fe20000000800 */
[----:B------:R-:W-:Y:S01]  /*8370*/  IMAD.MOV R9, RZ, RZ, -R17 ;  /* 0x000000ffff097224 */ /* 0x000fe200078e0a11 */
[----:B------:R-:W-:Y:S01]  /*8380*/  ULOP3.LUT UR4, URZ, UR4, URZ, 0x33, !UPT ;  /* 0x000000043f047292 */ /* 0x000fe2000f8e333f */
[----:B------:R-:W-:Y:S01]  /*8390*/  IADD3 R8, -R3, -0x2, -R14 ;  /* 0xfffffffe03087810 */ /* 0x000fe20007ffe90e */
[----:B------:R-:W-:Y:S01]  /*83a0*/  IMAD.MOV.U32 R35, RZ, RZ, 0x4 ;  /* 0x00000004ff237424 */ /* 0x000fe200078e00ff */
[----:B------:R-:W-:Y:S01]  /*83b0*/  BSSY B2, `(.L_x_1323) ;  /* 0x0000030000027945 */ /* 0x000fe20003800000 */
[----:B------:R-:W-:Y:S01]  /*83c0*/  IMAD.MOV.U32 R39, RZ, RZ, R25 ;  /* 0x000000ffff277224 */ /* 0x000fe200078e0019 */
[----:B------:R-:W-:Y:S01]  /*83d0*/  CS2R R10, SRZ ;  /* 0x00000000000a7805 */ /* 0x000fe2000001ff00 */
[----:B------:R-:W-:-:S04]  /*83e0*/  IMNMX R9, R9, UR4, !PT ;  /* 0x0000000409097c17 */ /* 0x000fc8000f800200 */
[----:B------:R-:W-:Y:S01]  /*83f0*/  IADD3 R29, R8, -R9, RZ ;  /* 0x80000009081d7210 */ /* 0x000fe20007ffe0ff */
[----:B------:R-:W-:-:S03]  /*8400*/  IMAD R9, R18, c[0x0][0x1d8], R15 ;  /* 0x0000760012097a24 */ /* 0x000fc600078e020f */
[----:B------:R-:W-:Y:S01]  /*8410*/  LOP3.LUT P1, RZ, R29, 0x4, RZ, 0xc0, !PT ;  /* 0x000000041dff7812 */ /* 0x000fe2000782c0ff */
[----:B------:R-:W-:Y:S02]  /*8420*/  IMAD R34, R9, 0x70, R12 ;  /* 0x0000007009227824 */ /* 0x000fe400078e020c */
[----:B------:R-:W-:Y:S02]  /*8430*/  CS2R R8, SRZ ;  /* 0x0000000000087805 */ /* 0x000fe4000001ff00 */
[----:B------:R-:W-:-:S08]  /*8440*/  IMAD.WIDE R34, R34, R35, c[0x0][0x238] ;  /* 0x00008e0022227625 */ /* 0x000fd000078e0223 */
        /* <DEDUP_REMOVED lines=33> */
.L_x_1325:
[C---:B-12--5:R-:W-:Y:S01]  /*8660*/  FFMA.FTZ R8, R30.reuse, R40, RZ ;  /* 0x000000281e087223 */ /* 0x066fe200000100ff */
[----:B------:R-:W-:Y:S01]  /*8670*/  IADD3 R39, R25, 0x4, RZ ;  /* 0x0000000419277810 */ /* 0x000fe20007ffe0ff */
[C---:B------:R-:W-:Y:S02]  /*8680*/  FFMA.FTZ R9, R30.reuse, R41, RZ ;  /* 0x000000291e097223 */ /* 0x040fe400000100ff */
[C---:B------:R-:W-:Y:S02]  /*8690*/  FFMA.FTZ R10, R30.reuse, R42, RZ ;  /* 0x0000002a1e0a7223 */ /* 0x040fe400000100ff */
[----:B------:R-:W-:Y:S02]  /*86a0*/  FFMA.FTZ R11, R30, R43, RZ ;  /* 0x0000002b1e0b7223 */ /* 0x000fe400000100ff */
.L_x_1324:
[----:B------:R-:W-:Y:S05]  /*86b0*/  BSYNC B2 ;  /* 0x0000000000027941 */ /* 0x000fea0003800000 */
.L_x_1323:
[----:B------:R-:W-:-:S13]  /*86c0*/  LOP3.LUT P1, RZ, R29, 0xfffffffc, RZ, 0xc0, !PT ;  /* 0xfffffffc1dff7812 */ /* 0x000fda000782c0ff */
[----:B------:R-:W-:Y:S05]  /*86d0*/  @!P1 BRA `(.L_x_1322) ;  /* 0x000004e000009947 */ /* 0x000fea0003800000 */
[----:B------:R-:W-:Y:S01]  /*86e0*/  IMAD R36, R2, c[0x0][0x1d4], RZ ;  /* 0x0000750002247a24 */ /* 0x000fe200078e02ff */
[----:B------:R-:W-:Y:S01]  /*86f0*/  SHF.R.S32.HI R29, RZ, 0x1f, R39 ;  /* 0x0000001fff1d7819 */ /* 0x000fe20000011427 */
[----:B------:R-:W-:Y:S01]  /*8700*/  ULDC UR4, c[0x0][0x1ec] ;  /* 0x00007b0000047ab9 */ /* 0x000fe20000000800 */
[----:B------:R-:W-:Y:S01]  /*8710*/  MOV R32, c[0x0][0x1d8] ;  /* 0x0000760000207a02 */ /* 0x000fe20000000f00 */
[----:B------:R-:W-:Y:S01]  /*8720*/  UISETP.NE.AND UP0, UPT, URZ, UR4, UPT ;  /* 0x000000043f00728c */ /* 0x000fe2000bf05270 */
[C---:B------:R-:W-:Y:S01]  /*8730*/  IADD3 R31, P1, R36.reuse, R39, RZ ;  /* 0x00000027241f7210 */ /* 0x040fe20007f3e0ff */
[C---:B------:R-:W-:Y:S01]  /*8740*/  IMAD R40, R39.reuse, 0x70, RZ ;  /* 0x0000007027287824 */ /* 0x040fe200078e02ff */
[----:B------:R-:W-:Y:S02]  /*8750*/  LEA R30, R39, 0x10, 0x2 ;  /* 0x00000010271e7811 */ /* 0x000fe400078e10ff */
        /* <DEDUP_REMOVED lines=8> */
.L_x_1328:
[----:B------:R-:W-:Y:S01]  /*87e0*/  IMAD.MOV.U32 R30, RZ, RZ, R32 ;  /* 0x000000ffff1e7224 */ /* 0x000fe200078e0020 */
[----:B------:R-:W-:-:S04]  /*87f0*/  ISETP.NE.AND P5, PT, R28, RZ, PT ;  /* 0x000000ff1c00720c */ /* 0x000fc80003fa5270 */
[----:B------:R-:W2:Y:S01]  /*8800*/  LDG.E R32, [R30.64] ;  /* 0x000000241e207981 */ /* 0x000ea2000c1e1900 */
[----:B------:R-:W-:-:S04]  /*8810*/  IADD3 R33, P4, R16, R40, RZ ;  /* 0x0000002810217210 */ /* 0x000fc80007f9e0ff */
[----:B------:R-:W-:Y:S02]  /*8820*/  LEA.HI.X.SX32 R42, R40, R19, 0x1, P4 ;  /* 0x00000013282a7211 */ /* 0x000fe400020f0eff */
[----:B-1----:R-:W-:-:S04]  /*8830*/  LEA R36, P4, R33, c[0x0][0x1a0], 0x2 ;  /* 0x0000680021247a11 */ /* 0x002fc800078810ff */
        /* <DEDUP_REMOVED lines=19> */
.L_x_1326:
        /* <DEDUP_REMOVED lines=25> */
.L_x_1327:
        /* <DEDUP_REMOVED lines=12> */
.L_x_1322:
[----:B------:R-:W-:Y:S05]  /*8bc0*/  BSYNC B1 ;  /* 0x0000000000017941 */ /* 0x000fea0003800000 */
.L_x_1321:
[----:B------:R-:W-:-:S13]  /*8bd0*/  ISETP.GE.AND P1, PT, R25, R26, PT ;  /* 0x0000001a1900720c */ /* 0x000fda0003f26270 */
[----:B------:R-:W-:Y:S05]  /*8be0*/  @P1 BRA `(.L_x_1320) ;  /* 0x00000db000001947 */ /* 0x000fea0003800000 */
[----:B------:R-:W-:Y:S01]  /*8bf0*/  IADD3 R30, -R14, -0x2, R17 ;  /* 0xfffffffe0e1e7810 */ /* 0x000fe20007ffe111 */
[----:B------:R-:W-:Y:S01]  /*8c00*/  IMAD R31, R18, c[0x0][0x1d8], R15 ;  /* 0x00007600121f7a24 */ /* 0x000fe200078e020f */
[----:B------:R-:W-:Y:S02]  /*8c10*/  BSSY B1, `(.L_x_1329) ;  /* 0x0000047000017945 */ /* 0x000fe40003800000 */
[----:B------:R-:W-:Y:S01]  /*8c20*/  IADD3 R29, R30, -R3, RZ ;  /* 0x800000031e1d7210 */ /* 0x000fe20007ffe0ff */
        /* <DEDUP_REMOVED lines=9> */
[----:B------:R2:W3:Y:S01]  /*8cc0*/  LDS R40, [R14.X4+0x420] ;  /* 0x000420000e287984 */ /* 0x0004e20000004800 */
[----:B------:R-:W-:Y:S02]  /*8cd0*/  IABS R38, R25 ;  /* 0x0000001900267213 */ /* 0x000fe40000000000 */
[----:B------:R-:W4:Y:S01]  /*8ce0*/  I2F.RP R34, R35 ;  /* 0x0000002300227306 */ /* 0x000f220000209400 */
[----:B------:R-:W-:Y:S02]  /*8cf0*/  ISETP.GE.AND P2, PT, R25, RZ, PT ;  /* 0x000000ff1900720c */ /* 0x000fe40003f46270 */
[----:B------:R-:W-:-:S05]  /*8d00*/  ISETP.NE.AND P4, PT, RZ, c[0x0][0x1d4], PT ;  /* 0x00007500ff007a0c */ /* 0x000fca0003f85270 */
[----:B----4-:R-:W4:Y:S02]  /*8d10*/  MUFU.RCP R34, R34 ;  /* 0x0000002200227308 */ /* 0x010f240000001000 */
[----:B-1--4-:R-:W-:-:S06]  /*8d20*/  IADD3 R36, R34, 0xffffffe, RZ ;  /* 0x0ffffffe22247810 */ /* 0x012fcc0007ffe0ff */
[----:B------:R-:W1:Y:S02]  /*8d30*/  F2I.FTZ.U32.TRUNC.NTZ R33, R36 ;  /* 0x0000002400217305 */ /* 0x000e64000021f000 */
[----:B-1----:R-:W-:-:S04]  /*8d40*/  IMAD.MOV R32, RZ, RZ, -R33 ;  /* 0x000000ffff207224 */ /* 0x002fc800078e0a21 */
[----:B------:R-:W-:Y:S01]  /*8d50*/  IMAD R37, R32, R35, RZ ;  /* 0x0000002320257224 */ /* 0x000fe200078e02ff */
[----:B------:R-:W-:-:S10]  /*8d60*/  HFMA2.MMA R32, -RZ, RZ, 0, 0 ;  /* 0x00000000ff207435 */ /* 0x000fd400000001ff */
[----:B------:R-:W-:-:S04]  /*8d70*/  IMAD.HI.U32 R32, R33, R37, R32 ;  /* 0x0000002521207227 */ /* 0x000fc800078e0020 */
[----:B------:R-:W-:-:S04]  /*8d80*/  IMAD.MOV.U32 R33, RZ, RZ, R38 ;  /* 0x000000ffff217224 */ /* 0x000fc800078e0026 */
[----:B------:R-:W-:-:S04]  /*8d90*/  IMAD.HI.U32 R32, R32, R33, RZ ;  /* 0x0000002120207227 */ /* 0x000fc800078e00ff */
[----:B------:R-:W-:-:S04]  /*8da0*/  IMAD.MOV R32, RZ, RZ, -R32 ;  /* 0x000000ffff207224 */ /* 0x000fc800078e0a20 */
[----:B------:R-:W-:-:S05]  /*8db0*/  IMAD R32, R35, R32, R33 ;  /* 0x0000002023207224 */ /* 0x000fca00078e0221 */
[----:B------:R-:W-:-:S13]  /*8dc0*/  ISETP.GT.U32.AND P1, PT, R35, R32, PT ;  /* 0x000000202300720c */ /* 0x000fda0003f24070 */
[----:B------:R-:W-:-:S04]  /*8dd0*/  @!P1 IADD3 R32, R32, -R35, RZ ;  /* 0x8000002320209210 */ /* 0x000fc80007ffe0ff */
[----:B------:R-:W-:-:S13]  /*8de0*/  ISETP.GT.U32.AND P1, PT, R35, R32, PT ;  /* 0x000000202300720c */ /* 0x000fda0003f24070 */
[----:B------:R-:W-:Y:S02]  /*8df0*/  @!P1 IMAD.IADD R32, R32, 0x1, -R35 ;  /* 0x0000000120209824 */ /* 0x000fe400078e0a23 */
[----:B------:R-:W-:Y:S02]  /*8e00*/  IMAD R35, R2, c[0x0][0x1d4], RZ ;  /* 0x0000750002237a24 */ /* 0x000fe400078e02ff */
        /* <DEDUP_REMOVED lines=8> */
[----:B------:R-:W4:Y:S02]  /*8e90*/  LDG.E R32, [R32.64] ;  /* 0x0000002420207981 */ /* 0x000f24000c1e1900 */
[----:B----4-:R-:W-:-:S04]  /*8ea0*/  IMAD R35, R32, c[0x0][0x1d8], RZ ;  /* 0x0000760020237a24 */ /* 0x010fc800078e02ff */
[----:B------:R-:W-:-:S04]  /*8eb0*/  IMAD R35, R35, c[0x0][0x1d4], R34 ;  /* 0x0000750023237a24 */ /* 0x000fc800078e0222 */
        /* <DEDUP_REMOVED lines=8> */
[----:B------:R-:W-:-:S13]  /*8f40*/  PLOP3.LUT P2, PT, PT, PT, UP0, 0x80, 0x0 ;  /* 0x000000000000781c */ /* 0x000fda0003f4f008 */
[----:B------:R-:W-:Y:S05]  /*8f50*/  @P2 BRA `(.L_x_1333) ;  /* 0x000000c000002947 */ /* 0x000fea0003800000 */
[----:B--23--:R-:W-:Y:S01]  /*8f60*/  ISETP.NE.AND P5, PT, R28, RZ, PT ;  /* 0x000000ff1c00720c */ /* 0x00cfe20003fa5270 */
[----:B------:R-:W1:-:S12]  /*8f70*/  LDS.128 R44, [R0.X16+0x220] ;  /* 0x00022000002c7984 */ /* 0x000e58000000cc00 */
[----:B------:R-:W2:Y:S01]  /*8f80*/  @P5 LDG.E.128 R32, [R30.64] ;  /* 0x000000241e205981 */ /* 0x000ea2000c1e1d00 */
[----:B-1---5:R-:W-:Y:S02]  /*8f90*/  FADD.FTZ R36, R44, R36 ;  /* 0x000000242c247221 */ /* 0x022fe40000010000 */
[----:B------:R-:W-:Y:S02]  /*8fa0*/  FADD.FTZ R37, R45, R37 ;  /* 0x000000252d257221 */ /* 0x000fe40000010000 */
[----:B------:R-:W-:Y:S02]  /*8fb0*/  FADD.FTZ R38, R46, R38 ;  /* 0x000000262e267221 */ /* 0x000fe40000010000 */
[----:B------:R-:W-:Y:S02]  /*8fc0*/  FADD.FTZ R39, R47, R39 ;  /* 0x000000272f277221 */ /* 0x000fe40000010000 */
[----:B--2---:R-:W-:Y:S02]  /*8fd0*/  @P5 FMUL.FTZ R36, R36, R32 ;  /* 0x0000002024245220 */ /* 0x004fe40000410000 */
[----:B------:R-:W-:-:S02]  /*8fe0*/  @P5 FMUL.FTZ R37, R37, R33 ;  /* 0x0000002125255220 */ /* 0x000fc40000410000 */
[----:B------:R-:W-:Y:S02]  /*8ff0*/  @P5 FMUL.FTZ R38, R38, R34 ;  /* 0x0000002226265220 */ /* 0x000fe40000410000 */
[----:B------:R-:W-:-:S05]  /*9000*/  @P5 FMUL.FTZ R39, R39, R35 ;  /* 0x0000002327275220 */ /* 0x000fca0000410000 */
[----:B------:R1:W-:Y:S02]  /*9010*/  STG.E.128 [R20.64], R36 ;  /* 0x0000002414007986 */ /* 0x0003e4000c101d24 */
.L_x_1333:
[C---:B--23-5:R-:W-:Y:S02]  /*9020*/  FFMA.FTZ R8, R40.reuse, R36, R8 ;  /* 0x0000002428087223 */ /* 0x06cfe40000010008 */
[C---:B------:R-:W-:Y:S02]  /*9030*/  FFMA.FTZ R9, R40.reuse, R37, R9 ;  /* 0x0000002528097223 */ /* 0x040fe40000010009 */
[C---:B------:R-:W-:Y:S02]  /*9040*/  FFMA.FTZ R10, R40.reuse, R38, R10 ;  /* 0x00000026280a7223 */ /* 0x040fe4000001000a */
[----:B------:R-:W-:Y:S02]  /*9050*/  FFMA.FTZ R11, R40, R39, R11 ;  /* 0x00000027280b7223 */ /* 0x000fe4000001000b */
.L_x_1332:
[----:B------:R-:W-:Y:S05]  /*9060*/  BSYNC B2 ;  /* 0x0000000000027941 */ /* 0x000fea0003800000 */
.L_x_1331:
[----:B------:R-:W-:Y:S02]  /*9070*/  IADD3 R25, R25, 0x4, RZ ;  /* 0x0000000419197810 */ /* 0x000fe40007ffe0ff */
.L_x_1330:
[----:B------:R-:W-:Y:S05]  /*9080*/  BSYNC B1 ;  /* 0x0000000000017941 */ /* 0x000fea0003800000 */
.L_x_1329:
[----:B------:R-:W-:-:S13]  /*9090*/  LOP3.LUT P1, RZ, R29, 0xfffffffc, RZ, 0xc0, !PT ;  /* 0xfffffffc1dff7812 */ /* 0x000fda000782c0ff */
[----:B------:R-:W-:Y:S05]  /*90a0*/  @!P1 BRA `(.L_x_1320) ;  /* 0x000008f000009947 */ /* 0x000fea0003800000 */
[----:B-1----:R-:W-:Y:S01]  /*90b0*/  IMAD.SHL.U32 R20, R3, 0x4, RZ ;  /* 0x0000000403147824 */ /* 0x002fe200078e00ff */
[----:B------:R-:W-:Y:S01]  /*90c0*/  HFMA2.MMA R36, -RZ, RZ, 0, 0 ;  /* 0x00000000ff247435 */ /* 0x000fe200000001ff */
[----:B------:R-:W-:Y:S02]  /*90d0*/  IMAD.MOV.U32 R32, RZ, RZ, 0x70 ;  /* 0x00000070ff207424 */ /* 0x000fe400078e00ff */
[C---:B------:R-:W-:Y:S02]  /*90e0*/  IMAD R39, R25.reuse, 0x4, -R20 ;  /* 0x0000000419277824 */ /* 0x040fe400078e0a14 */
[----:B------:R-:W-:-:S05]  /*90f0*/  IMAD R29, R25, R32, 0x1c0 ;  /* 0x000001c0191d7424 */ /* 0x000fca00078e0220 */
.L_x_1340:
        /* <DEDUP_REMOVED lines=17> */
[----:B-1----:R-:W-:-:S05]  /*9210*/  IADD3 R20, RZ, -R21, RZ ;  /* 0x80000015ff147210 */ /* 0x002fca0007ffe0ff */
[----:B------:R-:W-:Y:S02]  /*9220*/  IMAD R41, R20, R33, RZ ;  /* 0x0000002114297224 */ /* 0x000fe400078e02ff */
[----:B------:R-:W-:-:S04]  /*9230*/  IMAD.MOV.U32 R20, RZ, RZ, RZ ;  /* 0x000000ffff147224 */ /* 0x000fc800078e00ff */
[----:B------:R-:W-:-:S04]  /*9240*/  IMAD.HI.U32 R20, R21, R41, R20 ;  /* 0x0000002915147227 */ /* 0x000fc800078e0014 */
[----:B------:R-:W-:-:S04]  /*9250*/  IMAD.MOV.U32 R21, RZ, RZ, R38 ;  /* 0x000000ffff157224 */ /* 0x000fc800078e0026 */
[----:B------:R-:W-:-:S05]  /*9260*/  IMAD.HI.U32 R20, R20, R21, RZ ;  /* 0x0000001514147227 */ /* 0x000fca00078e00ff */
[----:B------:R-:W-:-:S05]  /*9270*/  IADD3 R20, -R20, RZ, RZ ;  /* 0x000000ff14147210 */ /* 0x000fca0007ffe1ff */
[----:B------:R-:W-:-:S05]  /*9280*/  IMAD R20, R33, R20, R21 ;  /* 0x0000001421147224 */ /* 0x000fca00078e0215 */
[----:B------:R-:W-:-:S13]  /*9290*/  ISETP.GT.U32.AND P1, PT, R33, R20, PT ;  /* 0x000000142100720c */ /* 0x000fda0003f24070 */
[----:B------:R-:W-:-:S05]  /*92a0*/  @!P1 IMAD.IADD R20, R20, 0x1, -R33 ;  /* 0x0000000114149824 */ /* 0x000fca00078e0a21 */
[----:B------:R-:W-:-:S13]  /*92b0*/  ISETP.GT.U32.AND P1, PT, R33, R20, PT ;  /* 0x000000142100720c */ /* 0x000fda0003f24070 */
[----:B------:R-:W-:Y:S02]  /*92c0*/  @!P1 IMAD.IADD R20, R20, 0x1, -R33 ;  /* 0x0000000114149824 */ /* 0x000fe400078e0a21 */
[----:B------:R-:W-:-:S03]  /*92d0*/  IMAD R33, R2, c[0x0][0x1d4], RZ ;  /* 0x0000750002217a24 */ /* 0x000fc600078e02ff */
        /* <DEDUP_REMOVED lines=34> */
.L_x_1336:
[C---:B-12--5:R-:W-:Y:S02]  /*9500*/  FFMA.FTZ R8, R37.reuse, R40, R8 ;  /* 0x0000002825087223 */ /* 0x066fe40000010008 */
[C---:B------:R-:W-:Y:S02]  /*9510*/  FFMA.FTZ R9, R37.reuse, R41, R9 ;  /* 0x0000002925097223 */ /* 0x040fe40000010009 */
[C---:B------:R-:W-:Y:S02]  /*9520*/  FFMA.FTZ R10, R37.reuse, R42, R10 ;  /* 0x0000002a250a7223 */ /* 0x040fe4000001000a */
[----:B------:R-:W-:Y:S02]  /*9530*/  FFMA.FTZ R11, R37, R43, R11 ;  /* 0x0000002b250b7223 */ /* 0x000fe4000001000b */
.L_x_1335:
[----:B------:R-:W-:Y:S05]  /*9540*/  BSYNC B1 ;  /* 0x0000000000017941 */ /* 0x000fea0003800000 */
.L_x_1334:
        /* <DEDUP_REMOVED lines=59> */
.L_x_1339:
[C---:B-12--5:R-:W-:Y:S02]  /*9900*/  FFMA.FTZ R8, R37.reuse, R40, R8 ;  /* 0x0000002825087223 */ /* 0x066fe40000010008 */
[C---:B------:R-:W-:Y:S02]  /*9910*/  FFMA.FTZ R9, R37.reuse, R41, R9 ;  /* 0x0000002925097223 */ /* 0x040fe40000010009 */
[C---:B------:R-:W-:Y:S02]  /*9920*/  FFMA.FTZ R10, R37.reuse, R42, R10 ;  /* 0x0000002a250a7223 */ /* 0x040fe4000001000a */
[----:B------:R-:W-:Y:S02]  /*9930*/  FFMA.FTZ R11, R37, R43, R11 ;  /* 0x0000002b250b7223 */ /* 0x000fe4000001000b */
.L_x_1338:
[----:B------:R-:W-:Y:S05]  /*9940*/  BSYNC B1 ;  /* 0x0000000000017941 */ /* 0x000fea0003800000 */
.L_x_1337:
[----:B------:R-:W-:Y:S02]  /*9950*/  IADD3 R25, R25, 0x8, RZ ;  /* 0x0000000819197810 */ /* 0x000fe40007ffe0ff */
[----:B------:R-:W-:Y:S02]  /*9960*/  IADD3 R36, R36, 0x20, RZ ;  /* 0x0000002024247810 */ /* 0x000fe40007ffe0ff */
[----:B------:R-:W-:-:S02]  /*9970*/  ISETP.GE.AND P1, PT, R25, R26, PT ;  /* 0x0000001a1900720c */ /* 0x000fc40003f26270 */
[----:B------:R-:W-:-:S11]  /*9980*/  IADD3 R29, R29, 0x380, RZ ;  /* 0x000003801d1d7810 */ /* 0x000fd60007ffe0ff */
[----:B------:R-:W-:Y:S05]  /*9990*/  @!P1 BRA `(.L_x_1340) ;  /* 0xfffff76000009947 */ /* 0x000fea000383ffff */
.L_x_1320:
[----:B------:R-:W-:Y:S05]  /*99a0*/  BSYNC B0 ;  /* 0x0000000000007941 */ /* 0x000fea0003800000 */
.L_x_1319:
[----:B------:R-:W-:Y:S01]  /*99b0*/  ISETP.GT.OR P0, PT, R0, 0x1b, P0 ;  /* 0x0000001b0000780c */ /* 0x000fe20000704670 */
[----:B------:R-:W-:-:S12]  /*99c0*/  BSSY B0, `(.L_x_1341) ;  /* 0x0000026000007945 */ /* 0x000fd80003800000 */
[----:B------:R-:W-:Y:S05]  /*99d0*/  @P0 BRA `(.L_x_1342) ;  /* 0x0000024000000947 */ /* 0x000fea0003800000 */
[----:B0-----:R-:W-:-:S04]  /*99e0*/  IMAD.MOV.U32 R0, RZ, RZ, 0x70 ;  /* 0x00000070ff007424 */ /* 0x001fc800078e00ff */
[----:B------:R-:W-:-:S05]  /*99f0*/  IMAD R17, R17, R0, -0x70 ;  /* 0xffffff9011117424 */ /* 0x000fca00078e0200 */
[----:B------:R-:W-:-:S04]  /*9a00*/  IADD3 R0, P0, R16, R17, RZ ;  /* 0x0000001110007210 */ /* 0x000fc80007f1e0ff */
[----:B------:R-:W-:Y:S02]  /*9a10*/  LEA.HI.X.SX32 R17, R17, R19, 0x1, P0 ;  /* 0x0000001311117211 */ /* 0x000fe400000f0eff */
[----:B-1----:R-:W-:-:S04]  /*9a20*/  LEA R20, P0, R0, c[0x0][0x1a0], 0x2 ;  /* 0x0000680000147a11 */ /* 0x002fc800078010ff */
[----:B------:R-:W-:-:S05]  /*9a30*/  LEA.HI.X R21, R0, c[0x0][0x1a4], R17, 0x2, P0 ;  /* 0x0000690000157a11 */ /* 0x000fca00000f1411 */
[----:B------:R0:W5:Y:S01]  /*9a40*/  LDG.E.128 R32, [R20.64] ;  /* 0x0000002414207981 */ /* 0x000162000c1e1d00 */
[----:B------:R-:W-:Y:S01]  /*9a50*/  IMAD.IADD R3, R26, 0x1, -R3 ;  /* 0x000000011a037824 */ /* 0x000fe200078e0a03 */
[----:B------:R-:W-:Y:S04]  /*9a60*/  BSSY B1, `(.L_x_1343) ;  /* 0x0000017000017945 */ /* 0x000fe80003800000 */
[----:B------:R0:W1:Y:S01]  /*9a70*/  LDS R0, [R3.X4+0x420] ;  /* 0x0004200003007984 */ /* 0x0000620000004800 */
[----:B------:R-:W-:Y:S05]  /*9a80*/  @P2 BRA `(.L_x_1344) ;  /* 0x0000014000002947 */ /* 0x000fea0003800000 */
[----:B------:R-:W-:-:S13]  /*9a90*/  ISETP.NE.AND P1, PT, R28, RZ, PT ;  /* 0x000000ff1c00720c */ /* 0x000fda0003f25270 */
[----:B------:R-:W-:Y:S01]  /*9aa0*/  @P1 IMAD R15, R18, c[0x0][0x1d8], R15 ;  /* 0x00007600120f1a24 */ /* 0x000fe200078e020f */
[----:B0-----:R-:W-:-:S03]  /*9ab0*/  @P1 MOV R20, 0x4 ;  /* 0x0000000400141802 */ /* 0x001fc60000000f00 */
[----:B------:R-:W-:-:S04]  /*9ac0*/  @P1 IMAD R15, R15, 0x70, R12 ;  /* 0x000000700f0f1824 */ /* 0x000fc800078e020c */
[----:B------:R-:W-:-:S05]  /*9ad0*/  @P1 IMAD.WIDE R20, R15, R20, c[0x0][0x238] ;  /* 0x00008e000f141625 */ /* 0x000fca00078e0214 */
[----:B------:R-:W2:Y:S01]  /*9ae0*/  @P1 LDG.E.128 R28, [R20.64] ;  /* 0x00000024141c1981 */ /* 0x000ea2000c1e1d00 */
[----:B------:R-:W-:Y:S02]  /*9af0*/  IMAD R27, R27, 0x70, RZ ;  /* 0x000000701b1b7824 */ /* 0x000fe400078e02ff */
[----:B-----5:R-:W-:Y:S02]  /*9b00*/  FADD.FTZ R32, R32, R4 ;  /* 0x0000000420207221 */ /* 0x020fe40000010000 */
[----:B------:R-:W-:Y:S01]  /*9b10*/  FADD.FTZ R33, R33, R5 ;  /* 0x0000000521217221 */ /* 0x000fe20000010000 */
[----:B------:R-:W-:Y:S01]  /*9b20*/  IADD3 R16, P0, R16, R27, RZ ;  /* 0x0000001b10107210 */ /* 0x000fe20007f1e0ff */
[----:B------:R-:W-:Y:S02]  /*9b30*/  FADD.FTZ R34, R34, R6 ;  /* 0x0000000622227221 */ /* 0x000fe40000010000 */
[----:B------:R-:W-:Y:S01]  /*9b40*/  FADD.FTZ R35, R35, R7 ;  /* 0x0000000723237221 */ /* 0x000fe20000010000 */
[----:B------:R-:W-:-:S02]  /*9b50*/  LEA.HI.X.SX32 R19, R27, R19, 0x1, P0 ;  /* 0x000000131b137211 */ /* 0x000fc400000f0eff */
[----:B------:R-:W-:-:S04]  /*9b60*/  LEA R2, P0, R16, c[0x0][0x1a0], 0x2 ;  /* 0x0000680010027a11 */ /* 0x000fc800078010ff */
[----:B------:R-:W-:Y:S01]  /*9b70*/  LEA.HI.X R3, R16, c[0x0][0x1a4], R19, 0x2, P0 ;  /* 0x0000690010037a11 */ /* 0x000fe200000f1413 */
[----:B--2---:R-:W-:Y:S02]  /*9b80*/  @P1 FMUL.FTZ R32, R32, R28 ;  /* 0x0000001c20201220 */ /* 0x004fe40000410000 */
[----:B------:R-:W-:Y:S02]  /*9b90*/  @P1 FMUL.FTZ R33, R33, R29 ;  /* 0x0000001d21211220 */ /* 0x000fe40000410000 */
[----:B------:R-:W-:Y:S02]  /*9ba0*/  @P1 FMUL.FTZ R34, R34, R30 ;  /* 0x0000001e22221220 */ /* 0x000fe40000410000 */
[----:B------:R-:W-:-:S05]  /*9bb0*/  @P1 FMUL.FTZ R35, R35, R31 ;  /* 0x0000001f23231220 */ /* 0x000fca0000410000 */
[----:B------:R0:W-:Y:S02]  /*9bc0*/  STG.E.128 [R2.64], R32 ;  /* 0x0000002002007986 */ /* 0x0001e4000c101d24 */
.L_x_1344:
[----:B------:R-:W-:Y:S05]  /*9bd0*/  BSYNC B1 ;  /* 0x0000000000017941 */ /* 0x000fea0003800000 */
.L_x_1343:
[C---:B-1---5:R-:W-:Y:S02]  /*9be0*/  FFMA.FTZ R8, R0.reuse, R32, R8 ;  /* 0x0000002000087223 */ /* 0x062fe40000010008 */
[C---:B------:R-:W-:Y:S02]  /*9bf0*/  FFMA.FTZ R9, R0.reuse, R33, R9 ;  /* 0x0000002100097223 */ /* 0x040fe40000010009 */
[C---:B------:R-:W-:Y:S02]  /*9c00*/  FFMA.FTZ R10, R0.reuse, R34, R10 ;  /* 0x00000022000a7223 */ /* 0x040fe4000001000a */
[----:B------:R-:W-:Y:S02]  /*9c10*/  FFMA.FTZ R11, R0, R35, R11 ;  /* 0x00000023000b7223 */ /* 0x000fe4000001000b */
.L_x_1342:
[----:B------:R-:W-:Y:S05]  /*9c20*/  BSYNC B0 ;  /* 0x0000000000007941 */ /* 0x000fea0003800000 */
.L_x_1341:
[----:B0-----:R-:W-:Y:S01]  /*9c30*/  IADD3 R0, R22, 0x1f, RZ ;  /* 0x0000001f16007810 */ /* 0x001fe20007ffe0ff */
[----:B------:R-:W-:Y:S03]  /*9c40*/  BAR.SYNC.DEFER_BLOCKING 0x0 ;  /* 0x0000000000007b1d */ /* 0x000fe60000010000 */
[----:B------:R-:W-:-:S03]  /*9c50*/  ISETP.GT.U32.OR P0, PT, R0, 0x3e, P3 ;  /* 0x0000003e0000780c */ /* 0x000fc60001f04470 */
[----:B------:R-:W-:Y:S10]  /*9c60*/  @P3 BRA `(.L_x_1345) ;  /* 0x0000018000003947 */ /* 0x000ff40003800000 */
[----:B------:R-:W-:Y:S01]  /*9c70*/  LOP3.LUT R0, R22, 0xffffffc0, RZ, 0xc0, !PT ;  /* 0xffffffc016007812 */ /* 0x000fe200078ec0ff */
[----:B------:R-:W-:Y:S01]  /*9c80*/  IMAD R14, R14, 0x70, R12 ;  /* 0x000000700e0e7824 */ /* 0x000fe200078e020c */
[----:B------:R-:W-:Y:S01]  /*9c90*/  WARPSYNC 0xffffffff ;  /* 0xffffffff00007948 */ /* 0x000fe20003800000 */
[----:B------:R-:W-:Y:S02]  /*9ca0*/  ISETP.GT.AND P2, PT, R22, 0x3f, PT ;  /* 0x0000003f1600780c */ /* 0x000fe40003f44270 */
[----:B------:R-:W-:Y:S02]  /*9cb0*/  ISETP.NE.AND P1, PT, R0, 0x40, PT ;  /* 0x000000400000780c */ /* 0x000fe40003f25270 */
[C---:B------:R-:W-:Y:S02]  /*9cc0*/  LOP3.LUT R0, R22.reuse, 0xffffffe0, RZ, 0xc0, !PT ;  /* 0xffffffe016007812 */ /* 0x040fe400078ec0ff */
[----:B------:R-:W-:-:S09]  /*9cd0*/  ISETP.GT.AND P3, PT, R22, 0x1f, PT ;  /* 0x0000001f1600780c */ /* 0x000fd20003f64270 */
        /* <DEDUP_REMOVED lines=17> */
.L_x_1345:
[----:B------:R-:W-:Y:S05]  /*9df0*/  @P0 EXIT ;  /* 0x000000000000094d */ /* 0x000fea0003800000 */
[----:B------:R-:W-:-:S05]  /*9e00*/  IMAD.MOV.U32 R0, RZ, RZ, c[0x0][0x258] ;  /* 0x00009600ff007624 */ /* 0x000fca00078e00ff */
[----:B------:R-:W-:-:S13]  /*9e10*/  ISETP.NE.AND P0, PT, R0, 0x2, PT ;  /* 0x000000020000780c */ /* 0x000fda0003f05270 */
[----:B------:R-:W-:Y:S02]  /*9e20*/  @P0 IMAD.MOV.U32 R3, RZ, RZ, 0x4 ;  /* 0x00000004ff030424 */ /* 0x000fe400078e00ff */
[----:B------:R-:W-:-:S04]  /*9e30*/  @P0 IMAD R2, R13, 0x70, R12 ;  /* 0x000000700d020824 */ /* 0x000fc800078e020c */
[----:B------:R-:W-:-:S05]  /*9e40*/  @P0 IMAD.WIDE R2, R2, R3, c[0x0][0x160] ;  /* 0x0000580002020625 */ /* 0x000fca00078e0203 */
[----:B------:R0:W-:Y:S01]  /*9e50*/  @P0 STG.E.128 [R2.64], R8 ;  /* 0x0000000802000986 */ /* 0x0001e2000c101d24 */
[----:B------:R-:W-:Y:S05]  /*9e60*/  @P0 EXIT ;  /* 0x000000000000094d */ /* 0x000fea0003800000 */
[----:B0-----:R-:W-:Y:S01]  /*9e70*/  MOV R2, c[0x0][0x250] ;  /* 0x0000940000027a02 */ /* 0x001fe20000000f00 */
[----:B------:R-:W-:-:S05]  /*9e80*/  IMAD.MOV.U32 R3, RZ, RZ, c[0x0][0x254] ;  /* 0x00009500ff037624 */ /* 0x000fca00078e00ff */
        /* <DEDUP_REMOVED lines=26> */
.L_x_1149:
[----:B------:R-:W-:Y:S01]  /*a030*/  HFMA2.MMA R162, -RZ, RZ, 0, 9.5367431640625e-07 ;  /* 0x00000010ffa27435 */ /* 0x000fe200000001ff */
[----:B------:R-:W-:Y:S01]  /*a040*/  IMAD.MOV.U32 R13, RZ, RZ, R7 ;  /* 0x000000ffff0d7224 */ /* 0x000fe200078e0007 */
[----:B------:R-:W-:Y:S01]  /*a050*/  MOV R158, 0xa090 ;  /* 0x0000a090009e7802 */ /* 0x000fe20000000f00 */
[----:B0-----:R-:W-:Y:S02]  /*a060*/  IMAD.MOV.U32 R29, RZ, RZ, 0x1f ;  /* 0x0000001fff1d7424 */ /* 0x001fe400078e00ff */
[----:B------:R-:W-:Y:S02]  /*a070*/  IMAD.MOV.U32 R224, RZ, RZ, -0x1 ;  /* 0xffffffffffe07424 */ /* 0x000fe400078e00ff */
[----:B-1----:R-:W-:Y:S05]  /*a080*/  CALL.REL.NOINC `($__internal_7_$__cuda_sm70_shflsync_bfly_p) ;  /* 0x0000044000007944 */ /* 0x002fea0003c00000 */
[----:B-1----:R-:W-:Y:S01]  /*a090*/  MOV R0, R13 ;  /* 0x0000000d00007202 */ /* 0x002fe20000000f00 */
[----:B0-----:R-:W-:Y:S05]  /*a0a0*/  BRA `(.L_x_1346) ;  /* 0xffff7b6000007947 */ /* 0x001fea000383ffff */
.L_x_1150:
[----:B0-----:R-:W-:Y:S01]  /*a0b0*/  HFMA2.MMA R29, -RZ, RZ, 0, 1.847743988037109375e-06 ;  /* 0x0000001fff1d7435 */ /* 0x001fe200000001ff */
[----:B------:R-:W-:Y:S01]  /*a0c0*/  IMAD.MOV.U32 R13, RZ, RZ, R6 ;  /* 0x000000ffff0d7224 */ /* 0x000fe200078e0006 */
[----:B------:R-:W-:Y:S01]  /*a0d0*/  MOV R158, 0xa110 ;  /* 0x0000a110009e7802 */ /* 0x000fe20000000f00 */
[----:B------:R-:W-:-:S02]  /*a0e0*/  IMAD.MOV.U32 R162, RZ, RZ, 0x8 ;  /* 0x00000008ffa27424 */ /* 0x000fc400078e00ff */
[----:B------:R-:W-:Y:S02]  /*a0f0*/  IMAD.MOV.U32 R224, RZ, RZ, -0x1 ;  /* 0xffffffffffe07424 */ /* 0x000fe400078e00ff */
[----:B-12---:R-:W-:Y:S05]  /*a100*/  CALL.REL.NOINC `($__internal_7_$__cuda_sm70_shflsync_bfly_p) ;  /* 0x000003c000007944 */ /* 0x006fea0003c00000 */
[----:B-1----:R-:W-:Y:S01]  /*a110*/  FADD.FTZ R6, R6, R13 ;  /* 0x0000000d06067221 */ /* 0x002fe20000010000 */
[----:B0-----:R-:W-:Y:S01]  /*a120*/  MOV R29, 0x1f ;  /* 0x0000001f001d7802 */ /* 0x001fe20000000f00 */
[----:B------:R-:W-:Y:S01]  /*a130*/  IMAD.MOV.U32 R162, RZ, RZ, 0x4 ;  /* 0x00000004ffa27424 */ /* 0x000fe200078e00ff */
[----:B------:R-:W-:Y:S01]  /*a140*/  MOV R158, 0xa180 ;  /* 0x0000a180009e7802 */ /* 0x000fe20000000f00 */
[----:B------:R-:W-:Y:S02]  /*a150*/  IMAD.MOV.U32 R224, RZ, RZ, -0x1 ;  /* 0xffffffffffe07424 */ /* 0x000fe400078e00ff */
[----:B------:R-:W-:Y:S02]  /*a160*/  IMAD.MOV.U32 R13, RZ, RZ, R6 ;  /* 0x000000ffff0d7224 */ /* 0x000fe400078e0006 */
[----:B------:R-:W-:Y:S05]  /*a170*/  CALL.REL.NOINC `($__internal_7_$__cuda_sm70_shflsync_bfly_p) ;  /* 0x0000035000007944 */ /* 0x000fea0003c00000 */
[----:B-1----:R-:W-:Y:S01]  /*a180*/  FADD.FTZ R4, R6, R13 ;  /* 0x0000000d06047221 */ /* 0x002fe20000010000 */
[----:B0-----:R-:W-:Y:S01]  /*a190*/  HFMA2.MMA R162, -RZ, RZ, 0, 1.1920928955078125e-07 ;  /* 0x00000002ffa27435 */ /* 0x001fe200000001ff */
[----:B------:R-:W-:Y:S01]  /*a1a0*/  IMAD.MOV.U32 R29, RZ, RZ, 0x1f ;  /* 0x0000001fff1d7424 */ /* 0x000fe200078e00ff */
[----:B------:R-:W-:Y:S01]  /*a1b0*/  MOV R158, 0xa1f0 ;  /* 0x0000a1f0009e7802 */ /* 0x000fe20000000f00 */
[----:B------:R-:W-:Y:S01]  /*a1c0*/  IMAD.MOV.U32 R224, RZ, RZ, -0x1 ;  /* 0xffffffffffe07424 */ /* 0x000fe200078e00ff */
[----:B------:R-:W-:-:S02]  /*a1d0*/  MOV R13, R4 ;  /* 0x00000004000d7202 */ /* 0x000fc40000000f00 */
[----:B------:R-:W-:Y:S05]  /*a1e0*/  CALL.REL.NOINC `($__internal_7_$__cuda_sm70_shflsync_bfly_p) ;  /* 0x000002e000007944 */ /* 0x000fea0003c00000 */
[----:B-1----:R-:W-:Y:S01]  /*a1f0*/  FADD.FTZ R4, R4, R13 ;  /* 0x0000000d04047221 */ /* 0x002fe20000010000 */
[----:B0-----:R-:W-:Y:S01]  /*a200*/  MOV R224, 0xffffffff ;  /* 0xffffffff00e07802 */ /* 0x001fe20000000f00 */
[----:B------:R-:W-:Y:S01]  /*a210*/  IMAD.MOV.U32 R162, RZ, RZ, 0x1 ;  /* 0x00000001ffa27424 */ /* 0x000fe200078e00ff */
[----:B------:R-:W-:Y:S01]  /*a220*/  MOV R158, 0xa260 ;  /* 0x0000a260009e7802 */ /* 0x000fe20000000f00 */
[----:B------:R-:W-:-:S02]  /*a230*/  IMAD.MOV.U32 R29, RZ, RZ, 0x1f ;  /* 0x0000001fff1d7424 */ /* 0x000fc400078e00ff */
[----:B------:R-:W-:Y:S02]  /*a240*/  IMAD.MOV.U32 R13, RZ, RZ, R4 ;  /* 0x000000ffff0d7224 */ /* 0x000fe400078e0004 */
[----:B------:R-:W-:Y:S05]  /*a250*/  CALL.REL.NOINC `($__internal_7_$__cuda_sm70_shflsync_bfly_p) ;  /* 0x0000027000007944 */ /* 0x000fea0003c00000 */
[----:B-1----:R-:W-:Y:S01]  /*a260*/  IMAD.MOV.U32 R7, RZ, RZ, R13 ;  /* 0x000000ffff077224 */ /* 0x002fe200078e000d */
[----:B0-----:R-:W-:Y:S05]  /*a270*/  BRA `(.L_x_1347) ;  /* 0xffff7a2000007947 */ /* 0x001fea000383ffff */
.L_x_1283:
[----:B------:R-:W-:Y:S01]  /*a280*/  MOV R13, R226 ;  /* 0x000000e2000d7202 */ /* 0x000fe20000000f00 */
[----:B------:R-:W-:Y:S01]  /*a290*/  IMAD.MOV.U32 R162, RZ, RZ, 0x1 ;  /* 0x00000001ffa27424 */ /* 0x000fe200078e00ff */
[----:B------:R-:W-:Y:S01]  /*a2a0*/  MOV R224, 0xffffffff ;  /* 0xffffffff00e07802 */ /* 0x000fe20000000f00 */
[----:B------:R-:W-:Y:S01]  /*a2b0*/  IMAD.MOV.U32 R29, RZ, RZ, 0x1f ;  /* 0x0000001fff1d7424 */ /* 0x000fe200078e00ff */
[----:B------:R-:W-:Y:S02]  /*a2c0*/  MOV R158, 0xa2e0 ;  /* 0x0000a2e0009e7802 */ /* 0x000fe40000000f00 */
[----:B------:R-:W-:Y:S05]  /*a2d0*/  CALL.REL.NOINC `($__internal_7_$__cuda_sm70_shflsync_bfly_p) ;  /* 0x000001f000007944 */ /* 0x000fea0003c00000 */
[----:B01----:R-:W-:Y:S05]  /*a2e0*/  BRA `(.L_x_1348) ;  /* 0xffffcbf000007947 */ /* 0x003fea000383ffff */
.L_x_1287:
[----:B------:R-:W-:Y:S01]  /*a2f0*/  HFMA2.MMA R29, -RZ, RZ, 0, 1.847743988037109375e-06 ;  /* 0x0000001fff1d7435 */ /* 0x000fe200000001ff */
[----:B------:R-:W-:Y:S01]  /*a300*/  IMAD.MOV.U32 R13, RZ, RZ, R0 ;  /* 0x000000ffff0d7224 */ /* 0x000fe200078e0000 */
[----:B------:R-:W-:Y:S01]  /*a310*/  MOV R158, 0xa350 ;  /* 0x0000a350009e7802 */ /* 0x000fe20000000f00 */
[----:B------:R-:W-:Y:S02]  /*a320*/  IMAD.MOV.U32 R162, RZ, RZ, 0x10 ;  /* 0x00000010ffa27424 */ /* 0x000fe400078e00ff */
[----:B------:R-:W-:-:S02]  /*a330*/  IMAD.MOV.U32 R224, RZ, RZ, -0x1 ;  /* 0xffffffffffe07424 */ /* 0x000fc400078e00ff */
[----:B------:R-:W-:Y:S05]  /*a340*/  CALL.REL.NOINC `($__internal_7_$__cuda_sm70_shflsync_bfly_p) ;  /* 0x0000018000007944 */ /* 0x000fea0003c00000 */
[----:B-1----:R-:W-:Y:S01]  /*a350*/  IMAD.MOV.U32 R5, RZ, RZ, R13 ;  /* 0x000000ffff057224 */ /* 0x002fe200078e000d */
[----:B0-----:R-:W-:Y:S05]  /*a360*/  BRA `(.L_x_1349) ;  /* 0xffffcdb000007947 */ /* 0x001fea000383ffff */
.L_x_1288:
[----:B------:R-:W-:Y:S01]  /*a370*/  MOV R13, R6 ;  /* 0x00000006000d7202 */ /* 0x000fe20000000f00 */
[----:B------:R-:W-:Y:S01]  /*a380*/  IMAD.MOV.U32 R162, RZ, RZ, 0x8 ;  /* 0x00000008ffa27424 */ /* 0x000fe200078e00ff */
[----:B------:R-:W-:Y:S01]  /*a390*/  MOV R224, 0xffffffff ;  /* 0xffffffff00e07802 */ /* 0x000fe20000000f00 */
[----:B------:R-:W-:Y:S01]  /*a3a0*/  IMAD.MOV.U32 R29, RZ, RZ, 0x1f ;  /* 0x0000001fff1d7424 */ /* 0x000fe200078e00ff */
[----:B------:R-:W-:-:S02]  /*a3b0*/  MOV R158, 0xa3d0 ;  /* 0x0000a3d0009e7802 */ /* 0x000fc40000000f00 */
[----:B0-----:R-:W-:Y:S05]  /*a3c0*/  CALL.REL.NOINC `($__internal_7_$__cuda_sm70_shflsync_bfly_p) ;  /* 0x0000010000007944 */ /* 0x001fea0003c00000 */
[----:B-1----:R-:W-:Y:S01]  /*a3d0*/  FMNMX.FTZ R6, R6, R13, !PT ;  /* 0x0000000d06067209 */ /* 0x002fe20007810000 */
[----:B0-----:R-:W-:Y:S01]  /*a3e0*/  IMAD.MOV.U32 R162, RZ, RZ, 0x4 ;  /* 0x00000004ffa27424 */ /* 0x001fe200078e00ff */
[----:B------:R-:W-:Y:S01]  /*a3f0*/  MOV R224, 0xffffffff ;  /* 0xffffffff00e07802 */ /* 0x000fe20000000f00 */
[----:B------:R-:W-:Y:S01]  /*a400*/  IMAD.MOV.U32 R29, RZ, RZ, 0x1f ;  /* 0x0000001fff1d7424 */ /* 0x000fe200078e00ff */
[----:B------:R-:W-:Y:S01]  /*a410*/  MOV R158, 0xa440 ;  /* 0x0000a440009e7802 */ /* 0x000fe20000000f00 */
[----:B------:R-:W-:-:S02]  /*a420*/  IMAD.MOV.U32 R13, RZ, RZ, R6 ;  /* 0x000000ffff0d7224 */ /* 0x000fc400078e0006 */
[----:B------:R-:W-:Y:S05]  /*a430*/  CALL.REL.NOINC `($__internal_7_$__cuda_sm70_shflsync_bfly_p) ;  /* 0x0000009000007944 */ /* 0x000fea0003c00000 */
[----:B-1----:R-:W-:Y:S01]  /*a440*/  FMNMX.FTZ R5, R6, R13, !PT ;  /* 0x0000000d06057209 */ /* 0x002fe20007810000 */
[----:B0-----:R-:W-:Y:S01]  /*a450*/  HFMA2.MMA R29, -RZ, RZ, 0, 1.847743988037109375e-06 ;  /* 0x0000001fff1d7435 */ /* 0x001fe200000001ff */
[----:B------:R-:W-:Y:S01]  /*a460*/  IMAD.MOV.U32 R162, RZ, RZ, 0x2 ;  /* 0x00000002ffa27424 */ /* 0x000fe200078e00ff */
[----:B------:R-:W-:Y:S01]  /*a470*/  MOV R158, 0xa4b0 ;  /* 0x0000a4b0009e7802 */ /* 0x000fe20000000f00 */
[----:B------:R-:W-:-:S02]  /*a480*/  IMAD.MOV.U32 R224, RZ, RZ, -0x1 ;  /* 0xffffffffffe07424 */ /* 0x000fc400078e00ff */
[----:B------:R-:W-:Y:S02]  /*a490*/  IMAD.MOV.U32 R13, RZ, RZ, R5 ;  /* 0x000000ffff0d7224 */ /* 0x000fe400078e0005 */
[----:B------:R-:W-:Y:S05]  /*a4a0*/  CALL.REL.NOINC `($__internal_7_$__cuda_sm70_shflsync_bfly_p) ;  /* 0x0000002000007944 */ /* 0x000fea0003c00000 */
[----:B-1----:R-:W-:Y:S01]  /*a4b0*/  MOV R4, R13 ;  /* 0x0000000d00047202 */ /* 0x002fe20000000f00 */
[----:B0-----:R-:W-:Y:S05]  /*a4c0*/  BRA `(.L_x_1350) ;  /* 0xffffccc000007947 */ /* 0x001fea000383ffff */
        .weak           $__internal_7_$__cuda_sm70_shflsync_bfly_p
        .type           $__internal_7_$__cuda_sm70_shflsync_bfly_p,@function
        .size           $__internal_7_$__cuda_sm70_shflsync_bfly_p,(.L_x_3258 - $__internal_7_$__cuda_sm70_shflsync_bfly_p)
$__internal_7_$__cuda_sm70_shflsync_bfly_p:
[----:B------:R-:W-:Y:S01]  /*a4d0*/  IMAD.MOV.U32 R159, RZ, RZ, 0x0 ;  /* 0x00000000ff9f7424 */ /* 0x000fe200078e00ff */
[----:B------:R-:W-:Y:S04]  /*a4e0*/  WARPSYNC R224 ;  /* 0x000000e000007348 */ /* 0x000fe80003800000 */
[----:B------:R0:W1:Y:S01]  /*a4f0*/  SHFL.BFLY PT, R13, R13, R162, R29 ;  /* 0x0c0000a20d0d7389 */ /* 0x00006200000e001d */
[----:B------:R-:W-:Y:S05]  /*a500*/  RET.REL.NODEC R158 `(_ZN4mmha33masked_multihead_attention_kernelIfLi112ELi128ELi2ELi32ELi128ELb1ELb1EEEv26Multihead_attention_paramsIT_XT5_EE) ;  /* 0xffff5af09e007950 */ /* 0x000fea0003c3ffff */
.L_x_1351:
        /* <DEDUP_REMOVED lines=15> */
.L_x_3258:


//--------------------- .text._ZN4mmha33masked_multihead_attention_kernelIfLi112ELi128ELi4ELi32ELi64ELb1ELb1EEEv26Multihead_attention_paramsIT_XT5_EE --------------------------
	.section	.text._ZN4mmha33masked_multihead_attention_kernelIfLi112ELi128ELi4ELi32ELi64ELb1ELb1EEEv26Multihead_attention_paramsIT_XT5_EE,"ax",@progbits
	.sectioninfo	@"SHI_REGISTERS=136"
	.align	128
        .global         _ZN4mmha33masked_multihead_attention_kernelIfLi112ELi128ELi4ELi32ELi64ELb1ELb1EEEv26Multihead_attention_paramsIT_XT5_EE
        .type           _ZN4mmha33masked_multihead_attention_kernelIfLi112ELi128ELi4ELi32ELi64ELb1ELb1EEEv26Multihead_attention_paramsIT_XT5_EE,@function
        .size           _ZN4mmha33masked_multihead_attention_kernelIfLi112ELi128ELi4ELi32ELi64ELb1ELb1EEEv26Multihead_attention_paramsIT_XT5_EE,(.L_x_3259 - _ZN4mmha33masked_multihead_attention_kernelIfLi112ELi128ELi4ELi32ELi64ELb1ELb1EEEv26Multihead_attention_paramsIT_XT5_EE)
        .other          _ZN4mmha33masked_multihead_attention_kernelIfLi112ELi128ELi4ELi32ELi64ELb1ELb1EEEv26Multihead_attention_paramsIT_XT5_EE,@"STO_CUDA_ENTRY STV_DEFAULT"
_ZN4mmha33masked_multihead_attention_kernelIfLi112ELi128ELi4ELi32ELi64ELb1ELb1EEEv26Multihead_attention_paramsIT_XT5_EE:
.text._ZN4mmha33masked_multihead_attention_kernelIfLi112ELi128ELi4ELi32ELi64ELb1ELb1EEEv26Multihead_attention_paramsIT_XT5_EE:
        /* <DEDUP_REMOVED lines=11> */
.L_x_1352:
[----:B------:R-:W-:Y:S01]  /*00b0*/  IABS R5, c[0x0][0x1d0] ;  /* 0x0000740000057a13 */ /* 0x000fe20000000000 */
[----:B------:R-:W-:Y:S01]  /*00c0*/  IMAD.MOV.U32 R44, RZ, RZ, 0x4 ;  /* 0x00000004ff2c7424 */ /* 0x000fe200078e00ff */
        /* <DEDUP_REMOVED lines=11> */
[----:B------:R-:W-:Y:S01]  /*0180*/  IMAD.HI.U32 R3, R3, R7, R2 ;  /* 0x0000000703037227 */ /* 0x000fe200078e0002 */
[----:B------:R-:W-:Y:S01]  /*0190*/  HFMA2.MMA R26, -RZ, RZ, 0, 0 ;  /* 0x00000000ff1a7435 */ /* 0x000fe200000001ff */
[----:B------:R-:W0:Y:S01]  /*01a0*/  S2R R24, SR_TID.X ;  /* 0x0000000000187919 */ /* 0x000e220000002100 */
[----:B------:R-:W-:-:S03]  /*01b0*/  P2R R2, PR, RZ, 0x10 ;  /* 0x00000010ff027803 */ /* 0x000fc60000000000 */
        /* <DEDUP_REMOVED lines=8> */
[C---:B------:R-:W-:Y:S01]  /*0240*/  IMAD.WIDE R4, R28.reuse, R44, c[0x0][0x278] ;  /* 0x00009e001c047625 */ /* 0x040fe200078e022c */
[----:B------:R-:W-:-:S04]  /*0250*/  LOP3.LUT R0, R28, c[0x0][0x1d0], RZ, 0x3c, !PT ;  /* 0x000074001c007a12 */ /* 0x000fc800078e3cff */
[----:B------:R-:W-:Y:S01]  /*0260*/  ISETP.GE.AND P3, PT, R0, RZ, PT ;  /* 0x000000ff0000720c */ /* 0x000fe20003f66270 */
[----:B------:R-:W2:Y:S06]  /*0270*/  LDG.E R25, [R4.64] ;  /* 0x0000002404197981 */ /* 0x000eac000c1e1900 */
[----:B------:R-:W-:-:S06]  /*0280*/  @P1 IADD3 R27, R27, 0x1, RZ ;  /* 0x000000011b1b1810 */ /* 0x000fcc0007ffe0ff */
[----:B------:R-:W-:Y:S01]  /*0290*/  @!P3 IMAD.MOV R27, RZ, RZ, -R27 ;  /* 0x000000ffff1bb224 */ /* 0x000fe200078e0a1b */
[----:B------:R-:W-:-:S05]  /*02a0*/  @!P2 LOP3.LUT R27, RZ, c[0x0][0x1d0], RZ, 0x33, !PT ;  /* 0x00007400ff1baa12 */ /* 0x000fca00078e33ff */
[----:B------:R-:W-:-:S05]  /*02b0*/  @P4 IMAD.WIDE R6, R27, R44, c[0x0][0x240] ;  /* 0x000090001b064625 */ /* 0x000fca00078e022c */
[----:B------:R1:W3:Y:S04]  /*02c0*/  @P4 LDG.E R26, [R6.64] ;  /* 0x00000024061a4981 */ /* 0x0002e8000c1e1900 */
[----:B------:R-:W4:Y:S01]  /*02d0*/  S2R R23, SR_CTAID.X ;  /* 0x0000000000177919 */ /* 0x000f220000002500 */
[C---:B0-----:R-:W-:Y:S02]  /*02e0*/  ISETP.LT.AND P3, PT, R24.reuse, 0x20, P4 ;  /* 0x000000201800780c */ /* 0x041fe40002761270 */
[C---:B------:R-:W-:Y:S02]  /*02f0*/  ISETP.GT.AND P0, PT, R24.reuse, 0x1b, PT ;  /* 0x0000001b1800780c */ /* 0x040fe40003f04270 */
[----:B------:R-:W-:Y:S01]  /*0300*/  ISETP.NE.U32.AND P2, PT, RZ, c[0x0][0x1f8], PT ;  /* 0x00007e00ff007a0c */ /* 0x000fe20003f45070 */
[----:B------:R-:W-:-:S03]  /*0310*/  IMAD.SHL.U32 R18, R24, 0x4, RZ ;  /* 0x0000000418127824 */ /* 0x000fc600078e00ff */
[----:B------:R-:W-:Y:S01]  /*0320*/  ISETP.NE.AND.EX P2, PT, RZ, c[0x0][0x1fc], PT, P2 ;  /* 0x00007f00ff007a0c */ /* 0x000fe20003f45320 */
[----:B----4-:R-:W-:-:S04]  /*0330*/  IMAD R19, R28, c[0x0][0x1d8], R23 ;  /* 0x000076001c137a24 */ /* 0x010fc800078e0217 */
[----:B------:R-:W-:-:S04]  /*0340*/  IMAD R89, R19, 0x70, RZ ;  /* 0x0000007013597824 */ /* 0x000fc800078e02ff */
[----:B------:R-:W-:Y:S01]  /*0350*/  IMAD.IADD R30, R89, 0x1, R18 ;  /* 0x00000001591e7824 */ /* 0x000fe200078e0212 */
[----:B------:R-:W-:Y:S01]  /*0360*/  SHF.R.S32.HI R11, RZ, 0x1f, R28 ;  /* 0x0000001fff0b7819 */ /* 0x000fe2000001141c */
[----:B------:R-:W-:Y:S01]  /*0370*/  CS2R R32, SRZ ;  /* 0x0000000000207805 */ /* 0x000fe2000001ff00 */
[----:B------:R-:W-:Y:S01]  /*0380*/  CS2R R34, SRZ ;  /* 0x0000000000227805 */ /* 0x000fe2000001ff00 */
[----:B------:R-:W-:-:S04]  /*0390*/  @P2 LEA R20, P4, R28, c[0x0][0x1f8], 0x2 ;  /* 0x00007e001c142a11 */ /* 0x000fc800078810ff */
[----:B------:R-:W-:Y:S02]  /*03a0*/  @P2 LEA.HI.X R21, R28, c[0x0][0x1fc], R11, 0x2, P4 ;  /* 0x00007f001c152a11 */ /* 0x000fe400020f140b */
[----:B------:R-:W-:-:S04]  /*03b0*/  IABS R45, c[0x0][0x1d4] ;  /* 0x00007500002d7a13 */ /* 0x000fc80000000000 */
[----:B------:R-:W0:Y:S01]  /*03c0*/  I2F.RP R0, R45 ;  /* 0x0000002d00007306 */ /* 0x000e220000209400 */
[----:B--2---:R-:W-:-:S05]  /*03d0*/  IADD3 R17, R25, -0x1, RZ ;  /* 0xffffffff19117810 */ /* 0x004fca0007ffe0ff */
[----:B-1----:R-:W-:-:S04]  /*03e0*/  @!P0 IMAD.SHL.U32 R7, R17, 0x4, RZ ;  /* 0x0000000411078824 */ /* 0x002fc800078e00ff */
[----:B------:R-:W-:-:S04]  /*03f0*/  @!P0 IMAD R12, R30, c[0x0][0x1d4], R7 ;  /* 0x000075001e0c8a24 */ /* 0x000fc800078e0207 */
[----:B------:R-:W-:-:S05]  /*0400*/  @!P0 IMAD.WIDE R12, R12, R44, c[0x0][0x198] ;  /* 0x000066000c0c8625 */ /* 0x000fca00078e022c */
[----:B------:R1:W5:Y:S01]  /*0410*/  @!P0 LDG.E.128 R32, [R12.64] ;  /* 0x000000240c208981 */ /* 0x000362000c1e1d00 */
[----:B---3--:R-:W-:-:S04]  /*0420*/  @P3 IMAD R9, R26, c[0x0][0x1d8], R23 ;  /* 0x000076001a093a24 */ /* 0x008fc800078e0217 */
[----:B------:R-:W-:-:S04]  /*0430*/  @P3 IMAD R9, R9, 0x70, R18 ;  /* 0x0000007009093824 */ /* 0x000fc800078e0212 */
[----:B------:R-:W-:-:S06]  /*0440*/  @P3 IMAD.WIDE R8, R9, R44, c[0x0][0x230] ;  /* 0x00008c0009083625 */ /* 0x000fcc00078e022c */
[----:B------:R-:W5:Y:S01]  /*0450*/  @P3 LDG.E.128 R8, [R8.64] ;  /* 0x0000002408083981 */ /* 0x000f62000c1e1d00 */
[----:B0-----:R-:W0:Y:S01]  /*0460*/  MUFU.RCP R0, R0 ;  /* 0x0000000000007308 */ /* 0x001e220000001000 */
[----:B------:R-:W-:-:S04]  /*0470*/  ISETP.EQ.U32.AND P1, PT, RZ, c[0x0][0x170], PT ;  /* 0x00005c00ff007a0c */ /* 0x000fc80003f22070 */
[----:B------:R-:W-:Y:S01]  /*0480*/  ISETP.EQ.OR.EX P1, PT, RZ, c[0x0][0x174], P0, P1 ;  /* 0x00005d00ff007a0c */ /* 0x000fe20000722710 */
[----:B------:R-:W-:Y:S01]  /*0490*/  IMAD R3, R23, 0x70, RZ ;  /* 0x0000007017037824 */ /* 0x000fe200078e02ff */
[----:B0-----:R-:W-:-:S04]  /*04a0*/  IADD3 R36, R0, 0xffffffe, RZ ;  /* 0x0ffffffe00247810 */ /* 0x001fc80007ffe0ff */
[----:B------:R0:W2:Y:S01]  /*04b0*/  F2I.FTZ.U32.TRUNC.NTZ R37, R36 ;  /* 0x0000002400257305 */ /* 0x0000a2000021f000 */
[----:B------:R-:W-:Y:S01]  /*04c0*/  IMAD.IADD R29, R3, 0x1, R18 ;  /* 0x00000001031d7824 */ /* 0x000fe200078e0212 */
[----:B------:R-:W-:Y:S01]  /*04d0*/  CS2R R4, SRZ ;  /* 0x0000000000047805 */ /* 0x000fe2000001ff00 */
[----:B------:R-:W-:-:S04]  /*04e0*/  CS2R R6, SRZ ;  /* 0x0000000000067805 */ /* 0x000fc8000001ff00 */
[----:B------:R-:W-:-:S04]  /*04f0*/  @!P1 IMAD.WIDE R14, R29, R44, c[0x0][0x170] ;  /* 0x00005c001d0e9625 */ /* 0x000fc800078e022c */
[----:B0-----:R-:W-:Y:S01]  /*0500*/  IMAD.MOV.U32 R36, RZ, RZ, RZ ;  /* 0x000000ffff247224 */ /* 0x001fe200078e00ff */
[----:B------:R0:W5:Y:S01]  /*0510*/  @!P1 LDG.E.128 R4, [R14.64] ;  /* 0x000000240e049981 */ /* 0x000162000c1e1d00 */
[----:B--2---:R-:W-:-:S04]  /*0520*/  IMAD.MOV R16, RZ, RZ, -R37 ;  /* 0x000000ffff107224 */ /* 0x004fc800078e0a25 */
[----:B0-----:R-:W-:Y:S01]  /*0530*/  IMAD R15, R16, R45, RZ ;  /* 0x0000002d100f7224 */ /* 0x001fe200078e02ff */
[----:B------:R-:W-:-:S03]  /*0540*/  IABS R16, R17 ;  /* 0x0000001100107213 */ /* 0x000fc60000000000 */
[----:B------:R-:W-:-:S06]  /*0550*/  IMAD.HI.U32 R37, R37, R15, R36 ;  /* 0x0000000f25257227 */ /* 0x000fcc00078e0024 */
[----:B------:R-:W-:-:S05]  /*0560*/  IMAD.HI.U32 R37, R37, R16, RZ ;  /* 0x0000001025257227 */ /* 0x000fca00078e00ff */
[----:B------:R-:W-:-:S05]  /*0570*/  IADD3 R37, -R37, RZ, RZ ;  /* 0x000000ff25257210 */ /* 0x000fca0007ffe1ff */
[----:B------:R-:W-:-:S05]  /*0580*/  IMAD R16, R45, R37, R16 ;  /* 0x000000252d107224 */ /* 0x000fca00078e0210 */
[----:B------:R-:W-:Y:S01]  /*0590*/  ISETP.GT.U32.AND P1, PT, R45, R16, PT ;  /* 0x000000102d00720c */ /* 0x000fe20003f24070 */
[----:B------:R-:W-:Y:S02]  /*05a0*/  IMAD.MOV.U32 R22, RZ, RZ, RZ ;  /* 0x000000ffff167224 */ /* 0x000fe400078e00ff */
[----:B------:R-:W-:Y:S01]  /*05b0*/  IMAD R0, R28, c[0x0][0x1c8], R3 ;  /* 0x000072001c007a24 */ /* 0x000fe200078e0203 */
[----:B------:R-:W-:Y:S01]  /*05c0*/  BSSY B0, `(.L_x_1353) ;  /* 0x0000021000007945 */ /* 0x000fe20003800000 */
[----:B------:R-:W-:Y:S01]  /*05d0*/  ISETP.NE.AND P5, PT, RZ, c[0x0][0x1ec], PT ;  /* 0x00007b00ff007a0c */ /* 0x000fe20003fa5270 */
[----:B------:R-:W-:Y:S01]  /*05e0*/  CS2R R42, SRZ ;  /* 0x00000000002a7805 */ /* 0x000fe2000001ff00 */
[----:B------:R1:W5:Y:S01]  /*05f0*/  @P2 LDG.E R22, [R20.64] ;  /* 0x0000002414162981 */ /* 0x000362000c1e1900 */
[----:B------:R-:W-:-:S05]  /*0600*/  CS2R R40, SRZ ;  /* 0x0000000000287805 */ /* 0x000fca000001ff00 */
[----:B------:R-:W-:Y:S01]  /*0610*/  @!P1 IMAD.IADD R16, R16, 0x1, -R45 ;  /* 0x0000000110109824 */ /* 0x000fe200078e0a2d */
[----:B------:R-:W-:-:S04]  /*0620*/  ISETP.NE.AND P1, PT, RZ, c[0x0][0x1c8], PT ;  /* 0x00007200ff007a0c */ /* 0x000fc80003f25270 */
[----:B------:R-:W-:Y:S02]  /*0630*/  ISETP.GT.U32.AND P2, PT, R45, R16, PT ;  /* 0x000000102d00720c */ /* 0x000fe40003f44070 */
[----:B------:R-:W-:Y:S01]  /*0640*/  SEL R3, R89, R0, !P1 ;  /* 0x0000000059037207 */ /* 0x000fe20004800000 */
[----:B------:R-:W-:Y:S05]  /*0650*/  @P0 BRA `(.L_x_1354) ;  /* 0x0000017000000947 */ /* 0x000fea0003800000 */
[----:B-1----:R-:W-:Y:S02]  /*0660*/  IMAD.MOV.U32 R0, RZ, RZ, c[0x0][0x258] ;  /* 0x00009600ff007624 */ /* 0x002fe400078e00ff */
[----:B------:R-:W-:-:S03]  /*0670*/  IMAD.IADD R3, R3, 0x1, R18 ;  /* 0x0000000103037824 */ /* 0x000fc600078e0212 */
[----:B------:R-:W-:-:S13]  /*0680*/  ISETP.NE.AND P1, PT, R0, 0x2, PT ;  /* 0x000000020000780c */ /* 0x000fda0003f25270 */
[----:B------:R-:W-:-:S04]  /*0690*/  @!P1 IADD3 R20, P4, R3, c[0x0][0x168], RZ ;  /* 0x00005a0003149a10 */ /* 0x000fc80007f9e0ff */
[----:B------:R-:W-:-:S05]  /*06a0*/  @!P1 LEA.HI.X.SX32 R21, R3, c[0x0][0x16c], 0x1, P4 ;  /* 0x00005b0003159a11 */ /* 0x000fca00020f0eff */
[----:B------:R-:W2:Y:S01]  /*06b0*/  @!P1 LDG.E R20, [R20.64] ;  /* 0x0000002414149981 */ /* 0x000ea2000c1e1900 */
[----:B------:R-:W-:Y:S02]  /*06c0*/  @!P1 IMAD.MOV.U32 R12, RZ, RZ, c[0x0][0x248] ;  /* 0x00009200ff0c9624 */ /* 0x000fe400078e00ff */
        /* <DEDUP_REMOVED lines=16> */
.L_x_1354:
[----:B01----:R-:W-:Y:S05]  /*07d0*/  BSYNC B0 ;  /* 0x0000000000007941 */ /* 0x003fea0003800000 */
.L_x_1353:
        /* <DEDUP_REMOVED lines=11> */
.L_x_1356:
[----:B------:R-:W-:Y:S05]  /*0890*/  BSYNC B0 ;  /* 0x0000000000007941 */ /* 0x000fea0003800000 */
.L_x_1355:
        /* <DEDUP_REMOVED lines=63> */
[----:B------:R-:W-:Y:S02]  /*0c90*/  IMAD.MOV.U32 R4, RZ, RZ, c[0x4][0xc8] ;  /* 0x01003200ff047624 */ /* 0x000fe400078e00ff */
[----:B------:R0:W1:Y:S01]  /*0ca0*/  LDC.64 R14, c[0x4][R0] ;  /* 0x01000000000e7b82 */ /* 0x0000620000000a00 */
[----:B------:R-:W-:Y:S02]  /*0cb0*/  IMAD.MOV.U32 R5, RZ, RZ, c[0x4][0xcc] ;  /* 0x01003300ff057624 */ /* 0x000fe400078e00ff */
[----:B------:R-:W-:Y:S02]  /*0cc0*/  IMAD.MOV.U32 R6, RZ, RZ, c[0x4][0xd0] ;  /* 0x01003400ff067624 */ /* 0x000fe400078e00ff */
[----:B------:R-:W-:-:S02]  /*0cd0*/  IMAD.MOV.U32 R7, RZ, RZ, c[0x4][0xd4] ;  /* 0x01003500ff077624 */ /* 0x000fc400078e00ff */
[----:B------:R-:W-:Y:S02]  /*0ce0*/  IMAD.MOV.U32 R8, RZ, RZ, 0x53f ;  /* 0x0000053fff087424 */ /* 0x000fe400078e00ff */
[----:B------:R-:W-:Y:S02]  /*0cf0*/  IMAD.MOV.U32 R10, RZ, RZ, c[0x4][0x80] ;  /* 0x01002000ff0a7624 */ /* 0x000fe400078e00ff */
[----:B------:R-:W-:Y:S02]  /*0d00*/  IMAD.MOV.U32 R11, RZ, RZ, c[0x4][0x84] ;  /* 0x01002100ff0b7624 */ /* 0x000fe400078e00ff */
        /* <DEDUP_REMOVED lines=9> */
.L_x_1359:
        /* <DEDUP_REMOVED lines=9> */
.L_x_1360:
        /* <DEDUP_REMOVED lines=14> */
[----:B------:R-:W-:Y:S02]  /*0f10*/  BSSY B1, `(.L_x_1363) ;  /* 0x0000060000017945 */ /* 0x000fe40003800000 */
[----:B------:R-:W-:Y:S01]  /*0f20*/  IMAD R20, R31, 0x4, R21 ;  /* 0x000000041f147824 */ /* 0x000fe200078e0215 */
[----:B------:R0:W2:Y:S04]  /*0f30*/  LDS R42, [R0.X4+0x414] ;  /* 0x00041400002a7984 */ /* 0x0000a80000004800 */
[----:B------:R0:W3:Y:S04]  /*0f40*/  LDS R41, [R20] ;  /* 0x0000000014297984 */ /* 0x0000e80000000800 */
[----:B------:R0:W4:Y:S01]  /*0f50*/  LDS R43, [R20+0x4] ;  /* 0x00000400142b7984 */ /* 0x0001220000000800 */
        /* <DEDUP_REMOVED lines=35> */
.L_x_1364:
        /* <DEDUP_REMOVED lines=51> */
.L_x_1367:
[----:B0-----:R-:W-:Y:S05]  /*14c0*/  BSYNC B2 ;  /* 0x0000000000027941 */ /* 0x001fea0003800000 */
.L_x_1366:
[----:B----4-:R0:W-:Y:S04]  /*14d0*/  STS [R29], R32 ;  /* 0x000000201d007388 */ /* 0x0101e80000000800 */
[----:B---3--:R0:W-:Y:S04]  /*14e0*/  STS [R29+0x4], R34 ;  /* 0x000004221d007388 */ /* 0x0081e80000000800 */
[----:B--2---:R0:W-:Y:S04]  /*14f0*/  STS [R44], R33 ;  /* 0x000000212c007388 */ /* 0x0041e80000000800 */
[----:B-1----:R0:W-:Y:S02]  /*1500*/  STS [R44+0x4], R35 ;  /* 0x000004232c007388 */ /* 0x0021e40000000800 */
.L_x_1365:
[----:B------:R-:W-:Y:S05]  /*1510*/  BSYNC B1 ;  /* 0x0000000000017941 */ /* 0x000fea0003800000 */
.L_x_1363:
[----:B-1----:R1:W-:Y:S04]  /*1520*/  STS [R21], R40 ;  /* 0x0000002815007388 */ /* 0x0023e80000000800 */
[----:B--2---:R1:W-:Y:S04]  /*1530*/  STS [R21+0x4], R42 ;  /* 0x0000042a15007388 */ /* 0x0043e80000000800 */
[----:B---3--:R1:W-:Y:S04]  /*1540*/  STS [R20], R41 ;  /* 0x0000002914007388 */ /* 0x0083e80000000800 */
[----:B----4-:R1:W-:Y:S02]  /*1550*/  STS [R20+0x4], R43 ;  /* 0x0000042b14007388 */ /* 0x0103e40000000800 */
.L_x_1362:
[----:B------:R-:W-:Y:S05]  /*1560*/  BSYNC B0 ;  /* 0x0000000000007941 */ /* 0x000fea0003800000 */
.L_x_1361:
[----:B------:R-:W-:Y:S06]  /*1570*/  BAR.SYNC.DEFER_BLOCKING 0x0 ;  /* 0x0000000000007b1d */ /* 0x000fec0000010000 */
[----:B------:R-:W-:Y:S01]  /*1580*/  BSSY B0, `(.L_x_1368) ;  /* 0x0000005000007945 */ /* 0x000fe20003800000 */
[----:B------:R-:W-:Y:S05]  /*1590*/  @!P6 BRA `(.L_x_1369) ;  /* 0x000000300000e947 */ /* 0x000fea0003800000 */
[----:B------:R-:W-:Y:S01]  /*15a0*/  ISETP.NE.AND P0, PT, RZ, c[0x0][0x1ec], PT ;  /* 0x00007b00ff007a0c */ /* 0x000fe20003f05270 */
[----:B01----:R0:W1:-:S12]  /*15b0*/  LDS.128 R40, [R14] ;  /* 0x000000000e287984 */ /* 0x0030580000000c00 */
[----:B------:R0:W2:Y:S02]  /*15c0*/  @!P0 LDS.128 R32, [R15] ;  /* 0x000000000f208984 */ /* 0x0000a40000000c00 */
.L_x_1369:
[----:B------:R-:W-:Y:S05]  /*15d0*/  BSYNC B0 ;  /* 0x0000000000007941 */ /* 0x000fea0003800000 */
.L_x_1368:
[----:B------:R-:W-:Y:S06]  /*15e0*/  BAR.SYNC.DEFER_BLOCKING 0x0 ;  /* 0x0000000000007b1d */ /* 0x000fec0000010000 */
[----:B------:R-:W-:Y:S05]  /*15f0*/  BRA `(.L_x_1358) ;  /* 0x000004c000007947 */ /* 0x000fea0003800000 */
.L_x_1357:
        /* <DEDUP_REMOVED lines=35> */
.L_x_1370:
        /* <DEDUP_REMOVED lines=39> */
[----:B------:R-:W-:Y:S02]  /*1aa0*/  IMAD.MOV.U32 R40, RZ, RZ, R7 ;  /* 0x000000ffff287224 */ /* 0x000fe400078e0007 */
.L_x_1371:
[----:B------:R-:W-:Y:S05]  /*1ab0*/  BSYNC B0 ;  /* 0x0000000000007941 */ /* 0x000fea0003800000 */
.L_x_1358:
        /* <DEDUP_REMOVED lines=9> */
[----:B------:R-:W-:-:S09]  /*1b50*/  ISETP.GT.OR P0, PT, R24, 0x1b, P1 ;  /* 0x0000001b1800780c */ /* 0x000fd20000f04670 */
[----:B------:R1:W-:Y:S04]  /*1b60*/  @!P1 STS.128 [R24.X16+0x210], R36 ;  /* 0x0002102418009388 */ /* 0x0003e8000000cc00 */
[----:B------:R-:W-:Y:S02]  /*1b70*/  @!P0 IMAD.SHL.U32 R3, R16, 0x4, RZ ;  /* 0x0000000410038824 */ /* 0x000fe400078e00ff */
[----:B------:R-:W-:Y:S02]  /*1b80*/  @!P0 IMAD.MOV.U32 R6, RZ, RZ, 0x4 ;  /* 0x00000004ff068424 */ /* 0x000fe400078e00ff */
[----:B------:R-:W-:-:S04]  /*1b90*/  @!P0 IMAD R3, R30, c[0x0][0x1d4], R3 ;  /* 0x000075001e038a24 */ /* 0x000fc800078e0203 */
[----:B------:R-:W-:-:S04]  /*1ba0*/  @!P0 IMAD.WIDE R6, R3, R6, c[0x0][0x198] ;  /* 0x0000660003068625 */ /* 0x000fc800078e0206 */
[----:B------:R-:W-:Y:S01]  /*1bb0*/  FFMA.FTZ R3, R41, R33, R0 ;  /* 0x0000002129037223 */ /* 0x000fe20000010000 */
[----:B------:R1:W-:Y:S03]  /*1bc0*/  @!P0 STG.E.128 [R6.64], R32 ;  /* 0x0000002006008986 */ /* 0x0003e6000c101d24 */
[----:B------:R-:W-:-:S04]  /*1bd0*/  FFMA.FTZ R0, R42, R34, R3 ;  /* 0x000000222a007223 */ /* 0x000fc80000010003 */
[----:B------:R-:W-:Y:S01]  /*1be0*/  FFMA.FTZ R3, R43, R35, R0 ;  /* 0x000000232b037223 */ /* 0x000fe20000010000 */
[----:B------:R-:W-:Y:S05]  /*1bf0*/  BRA.DIV ~URZ, `(.L_x_1374) ;  /* 0x00007cc27f007947 */ /* 0x000fea000b800000 */
[----:B------:R2:W3:Y:S02]  /*1c00*/  SHFL.BFLY PT, R0, R3, 0x10, 0x1f ;  /* 0x0e001f0003007f89 */ /* 0x0004e400000e0000 */
.L_x_1572:
[----:B-1-3--:R-:W-:Y:S01]  /*1c10*/  FADD.FTZ R7, R3, R0 ;  /* 0x0000000003077221 */ /* 0x00afe20000010000 */
[----:B------:R-:W-:Y:S05]  /*1c20*/  BRA.DIV ~URZ, `(.L_x_1375) ;  /* 0x00007d127f007947 */ /* 0x000fea000b800000 */
[----:B------:R-:W1:Y:S02]  /*1c30*/  SHFL.BFLY PT, R0, R7, 0x8, 0x1f ;  /* 0x0d001f0007007f89 */ /* 0x000e6400000e0000 */
[----:B-1----:R-:W-:-:S05]  /*1c40*/  FADD.FTZ R0, R7, R0 ;  /* 0x0000000007007221 */ /* 0x002fca0000010000 */
[----:B--2---:R-:W1:Y:S02]  /*1c50*/  SHFL.BFLY PT, R3, R0, 0x4, 0x1f ;  /* 0x0c801f0000037f89 */ /* 0x004e6400000e0000 */
[----:B-1----:R-:W-:-:S05]  /*1c60*/  FADD.FTZ R3, R0, R3 ;  /* 0x0000000300037221 */ /* 0x002fca0000010000 */
[----:B------:R-:W1:Y:S02]  /*1c70*/  SHFL.BFLY PT, R6, R3, 0x2, 0x1f ;  /* 0x0c401f0003067f89 */ /* 0x000e6400000e0000 */
[----:B-1----:R-:W-:-:S05]  /*1c80*/  FADD.FTZ R6, R3, R6 ;  /* 0x0000000603067221 */ /* 0x002fca0000010000 */
[----:B------:R1:W2:Y:S02]  /*1c90*/  SHFL.BFLY PT, R5, R6, 0x1, 0x1f ;  /* 0x0c201f0006057f89 */ /* 0x0002a400000e0000 */
.L_x_1573:
[----:B--2---:R-:W-:Y:S02]  /*1ca0*/  FADD.FTZ R0, R5, R6 ;  /* 0x0000000605007221 */ /* 0x004fe40000010000 */
.L_x_1373:
[----:B------:R-:W-:Y:S05]  /*1cb0*/  BSYNC B0 ;  /* 0x0000000000007941 */ /* 0x000fea0003800000 */
.L_x_1372:
[----:B------:R-:W-:Y:S02]  /*1cc0*/  ISETP.NE.AND P0, PT, R24, RZ, PT ;  /* 0x000000ff1800720c */ /* 0x000fe40003f05270 */
[----:B------:R-:W-:-:S04]  /*1cd0*/  SHF.R.S32.HI R3, RZ, 0x1f, R24 ;  /* 0x0000001fff037819 */ /* 0x000fc80000011418 */
[----:B------:R-:W-:-:S04]  /*1ce0*/  LEA.HI R81, R3, R24, RZ, 0x2 ;  /* 0x0000001803517211 */ /* 0x000fc800078f10ff */
[----:B------:R-:W-:-:S04]  /*1cf0*/  LOP3.LUT R3, R81, 0xfffffffc, RZ, 0xc0, !PT ;  /* 0xfffffffc51037812 */ /* 0x000fc800078ec0ff */
[----:B------:R-:W-:Y:S01]  /*1d00*/  IADD3 R82, -R3, R24, RZ ;  /* 0x0000001803527210 */ /* 0x000fe20007ffe1ff */
[----:B------:R-:W-:Y:S01]  /*1d10*/  IMAD.MOV.U32 R3, RZ, RZ, -0x800001 ;  /* 0xff7fffffff037424 */ /* 0x000fe200078e00ff */
        /* <DEDUP_REMOVED lines=15> */
.L_x_1376:
[----:B------:R-:W-:Y:S01]  /*1e10*/  WARPSYNC 0xffffffff ;  /* 0xffffffff00007948 */ /* 0x000fe20003800000 */
[----:B------:R-:W-:Y:S06]  /*1e20*/  BAR.SYNC.DEFER_BLOCKING 0x0 ;  /* 0x0000000000007b1d */ /* 0x000fec0000010000 */
[----:B------:R-:W-:Y:S02]  /*1e30*/  ULDC UR4, c[0x0][0x1ec] ;  /* 0x00007b0000047ab9 */ /* 0x000fe40000000800 */
[----:B------:R-:W-:-:S06]  /*1e40*/  UISETP.NE.AND UP0, UPT, URZ, UR4, UPT ;  /* 0x000000043f00728c */ /* 0x000fcc000bf05270 */
[----:B------:R-:W-:Y:S01]  /*1e50*/  PLOP3.LUT P1, PT, PT, PT, UP0, 0x80, 0x0 ;  /* 0x000000000000781c */ /* 0x000fe20003f2f008 */
[----:B------:R3:W4:Y:S04]  /*1e60*/  LDS R5, [R82.X4+0x10] ;  /* 0x0000100052057984 */ /* 0x0007280000004800 */
[----:B-1----:R3:W1:Y:S04]  /*1e70*/  LDS R6, [R82.X4+0x20] ;  /* 0x0000200052067984 */ /* 0x0026680000004800 */
[----:B------:R3:W0:Y:S04]  /*1e80*/  LDS R7, [R82.X4+0x30] ;  /* 0x0000300052077984 */ /* 0x0006280000004800 */
[----:B------:R3:W2:Y:S04]  /*1e90*/  LDS R8, [R82.X4+0x40] ;  /* 0x0000400052087984 */ /* 0x0006a80000004800 */
[----:B------:R3:W0:Y:S04]  /*1ea0*/  LDS R9, [R82.X4+0x50] ;  /* 0x0000500052097984 */ /* 0x0006280000004800 */
[----:B------:R3:W0:Y:S04]  /*1eb0*/  LDS R10, [R82.X4+0x60] ;  /* 0x00006000520a7984 */ /* 0x0006280000004800 */
[----:B------:R3:W0:Y:S04]  /*1ec0*/  LDS R11, [R82.X4+0x70] ;  /* 0x00007000520b7984 */ /* 0x0006280000004800 */
[----:B------:R3:W0:Y:S04]  /*1ed0*/  LDS R12, [R82.X4+0x80] ;  /* 0x00008000520c7984 */ /* 0x0006280000004800 */
[----:B------:R3:W0:Y:S04]  /*1ee0*/  LDS R13, [R82.X4+0x90] ;  /* 0x00009000520d7984 */ /* 0x0006280000004800 */
[----:B0-----:R3:W0:Y:S04]  /*1ef0*/  LDS R14, [R82.X4+0xa0] ;  /* 0x0000a000520e7984 */ /* 0x0016280000004800 */
[----:B------:R3:W0:Y:S04]  /*1f00*/  LDS R15, [R82.X4+0xb0] ;  /* 0x0000b000520f7984 */ /* 0x0006280000004800 */
[----:B------:R3:W0:Y:S04]  /*1f10*/  LDS R21, [R82.X4+0xc0] ;  /* 0x0000c00052157984 */ /* 0x0006280000004800 */
[----:B------:R3:W0:Y:S04]  /*1f20*/  LDS R20, [R82.X4+0xd0] ;  /* 0x0000d00052147984 */ /* 0x0006280000004800 */
[----:B------:R3:W0:Y:S04]  /*1f30*/  LDS R29, [R82.X4+0xe0] ;  /* 0x0000e000521d7984 */ /* 0x0006280000004800 */
[----:B------:R3:W0:Y:S04]  /*1f40*/  LDS R30, [R82.X4+0xf0] ;  /* 0x0000f000521e7984 */ /* 0x0006280000004800 */
[----:B------:R3:W0:Y:S04]  /*1f50*/  LDS R31, [R82.X4+0x100] ;  /* 0x00010000521f7984 */ /* 0x0006280000004800 */
[----:B--2---:R3:W2:Y:S04]  /*1f60*/  LDS R32, [R82.X4+0x110] ;  /* 0x0001100052207984 */ /* 0x0046a80000004800 */
        /* <DEDUP_REMOVED lines=16> */
[----:B-12-4-:R1:W2:Y:S04]  /*2070*/  LDS R48, [R82.X4+0x210] ;  /* 0x0002100052307984 */ /* 0x0162a80000004800 */
[----:B------:R1:W4:Y:S04]  /*2080*/  LDS R49, [R82.X4+0x220] ;  /* 0x0002200052317984 */ /* 0x0003280000004800 */
[----:B------:R1:W3:Y:S04]  /*2090*/  LDS R50, [R82.X4+0x230] ;  /* 0x0002300052327984 */ /* 0x0002e80000004800 */
        /* <DEDUP_REMOVED lines=29> */
.L_x_1377:
[----:B-1234-:R-:W-:Y:S01]  /*2270*/  IADD3 R0, R17, 0x7, -R4 ;  /* 0x0000000711007810 */ /* 0x01efe20007ffe804 */
[----:B------:R-:W-:Y:S01]  /*2280*/  BSSY B0, `(.L_x_1378) ;  /* 0x0000486000007945 */ /* 0x000fe20003800000 */
[----:B------:R-:W-:-:S02]  /*2290*/  LEA.HI.SX32 R92, R81, R4, 0x1e ;  /* 0x00000004515c7211 */ /* 0x000fc400078ff2ff */
[----:B------:R-:W-:-:S04]  /*22a0*/  SHF.R.S32.HI R83, RZ, 0x1f, R0 ;  /* 0x0000001fff537819 */ /* 0x000fc80000011400 */
[----:B------:R-:W-:-:S04]  /*22b0*/  LEA.HI R83, R83, R0, RZ, 0x3 ;  /* 0x0000000053537211 */ /* 0x000fc800078f18ff */
[----:B------:R-:W-:-:S05]  /*22c0*/  LOP3.LUT R83, R83, 0xfffffff8, RZ, 0xc0, !PT ;  /* 0xfffffff853537812 */ /* 0x000fca00078ec0ff */
[----:B------:R-:W-:-:S05]  /*22d0*/  IMAD.IADD R88, R83, 0x1, R4 ;  /* 0x0000000153587824 */ /* 0x000fca00078e0204 */
[----:B------:R-:W-:-:S13]  /*22e0*/  ISETP.GE.AND P0, PT, R92, R88, PT ;  /* 0x000000585c00720c */ /* 0x000fda0003f06270 */
[----:B------:R-:W-:Y:S05]  /*22f0*/  @P0 BRA `(.L_x_1379) ;  /* 0x000047e000000947 */ /* 0x000fea0003800000 */
[----:B------:R-:W-:Y:S02]  /*2300*/  IMAD R83, R26, c[0x0][0x1d8], R23 ;  /* 0x000076001a537a24 */ /* 0x000fe400078e0217 */
[----:B------:R-:W-:Y:S02]  /*2310*/  IMAD R81, R80, 0x70, RZ ;  /* 0x0000007050517824 */ /* 0x000fe400078e02ff */
[--C-:B------:R-:W-:Y:S02]  /*2320*/  IMAD R80, R83, 0x70, R82.reuse ;  /* 0x0000007053507824 */ /* 0x100fe400078e0252 */
[--C-:B------:R-:W-:Y:S02]  /*2330*/  IMAD R89, R89, c[0x0][0x1d4], R82.reuse ;  /* 0x0000750059597a24 */ /* 0x100fe400078e0252 */
[----:B------:R-:W-:Y:S01]  /*2340*/  IMAD R90, R81, c[0x0][0x1d4], R82 ;  /* 0x00007500515a7a24 */ /* 0x000fe200078e0252 */
[C---:B------:R-:W-:Y:S01]  /*2350*/  IADD3 R82, R80.reuse, 0x4, RZ ;  /* 0x0000000450527810 */ /* 0x040fe20007ffe0ff */
[----:B------:R-:W-:Y:S01]  /*2360*/  IMAD.MOV.U32 R93, RZ, RZ, c[0x0][0x1e8] ;  /* 0x00007a00ff5d7624 */ /* 0x000fe200078e00ff */
[----:B------:R-:W-:Y:S01]  /*2370*/  SHF.R.S32.HI R94, RZ, 0x1f, R89 ;  /* 0x0000001fff5e7819 */ /* 0x000fe20000011459 */
[----:B------:R-:W-:Y:S01]  /*2380*/  IMAD.MOV.U32 R83, RZ, RZ, 0x4 ;  /* 0x00000004ff537424 */ /* 0x000fe200078e00ff */
[----:B------:R-:W-:Y:S01]  /*2390*/  SHF.R.S32.HI R95, RZ, 0x1f, R90 ;  /* 0x0000001fff5f7819 */ /* 0x000fe2000001145a */
[----:B------:R-:W-:Y:S01]  /*23a0*/  IMAD.MOV.U32 R91, RZ, RZ, 0x70 ;  /* 0x00000070ff5b7424 */ /* 0x000fe200078e00ff */
[----:B------:R-:W-:Y:S01]  /*23b0*/  IADD3 R93, R93, c[0x0][0x210], RZ ;  /* 0x000084005d5d7a10 */ /* 0x000fe20007ffe0ff */
[----:B------:R-:W-:-:S04]  /*23c0*/  IMAD.WIDE R80, R80, R83, c[0x0][0x230] ;  /* 0x00008c0050507625 */ /* 0x000fc800078e0253 */
[----:B------:R-:W-:Y:S02]  /*23d0*/  IMAD R91, R91, c[0x0][0x1d4], RZ ;  /* 0x000075005b5b7a24 */ /* 0x000fe400078e02ff */
[----:B------:R-:W-:-:S04]  /*23e0*/  IMAD.WIDE R82, R82, R83, c[0x0][0x230] ;  /* 0x00008c0052527625 */ /* 0x000fc800078e0253 */
.L_x_1512:
        /* <DEDUP_REMOVED lines=31> */
[----:B------:R-:W-:Y:S02]  /*25e0*/  IADD3 R85, P2, R96, R101, RZ ;  /* 0x0000006560557210 */ /* 0x000fe40007f5e0ff */
[----:B--2---:R-:W-:Y:S02]  /*25f0*/  ISETP.NE.AND P0, PT, R86, RZ, P0 ;  /* 0x000000ff5600720c */ /* 0x004fe40000705270 */
[----:B------:R-:W-:Y:S02]  /*2600*/  LEA.HI.X.SX32 R86, R101, R84, 0x1, P2 ;  /* 0x0000005465567211 */ /* 0x000fe400010f0eff */
[----:B------:R-:W-:Y:S02]  /*2610*/  ISETP.GE.AND P2, PT, R92, R17, PT ;  /* 0x000000115c00720c */ /* 0x000fe40003f46270 */
[----:B------:R-:W-:-:S04]  /*2620*/  LEA R84, P3, R85, c[0x0][0x1a8], 0x2 ;  /* 0x00006a0055547a11 */ /* 0x000fc800078610ff */
[----:B------:R-:W-:-:S07]  /*2630*/  LEA.HI.X R85, R85, c[0x0][0x1ac], R86, 0x2, P3 ;  /* 0x00006b0055557a11 */ /* 0x000fce00018f1456 */
        /* <DEDUP_REMOVED lines=15> */
.L_x_1383:
[----:B------:R-:W-:Y:S05]  /*2730*/  BSYNC B2 ;  /* 0x0000000000027941 */ /* 0x000fea0003800000 */
.L_x_1382:
[----:B------:R-:W-:Y:S02]  /*2740*/  ULDC UR4, c[0x0][0x1ec] ;  /* 0x00007b0000047ab9 */ /* 0x000fe40000000800 */
[----:B------:R-:W-:-:S06]  /*2750*/  UISETP.NE.AND UP0, UPT, URZ, UR4, UPT ;  /* 0x000000043f00728c */ /* 0x000fcc000bf05270 */
[----:B------:R-:W-:-:S13]  /*2760*/  PLOP3.LUT P1, PT, PT, PT, UP0, 0x80, 0x0 ;  /* 0x000000000000781c */ /* 0x000fda0003f2f008 */
[----:B------:R-:W-:Y:S05]  /*2770*/  @P1 BRA `(.L_x_1381) ;  /* 0x0000009000001947 */ /* 0x000fea0003800000 */
[----:B------:R-:W-:-:S13]  /*2780*/  ISETP.NE.AND P5, PT, R2, RZ, PT ;  /* 0x000000ff0200720c */ /* 0x000fda0003fa5270 */
[----:B------:R-:W2:Y:S01]  /*2790*/  @P5 LDG.E R130, [R80.64] ;  /* 0x0000002450825981 */ /* 0x000ea2000c1e1900 */
[----:B-1----:R-:W-:Y:S01]  /*27a0*/  @!P3 IADD3 R87, P4, R89, R132, RZ ;  /* 0x000000845957b210 */ /* 0x002fe20007f9e0ff */
[----:B-----5:R-:W-:-:S03]  /*27b0*/  FADD.FTZ R97, R48, R97 ;  /* 0x0000006130617221 */ /* 0x020fc60000010000 */
[----:B------:R-:W-:Y:S02]  /*27c0*/  @!P3 LEA.HI.X.SX32 R132, R132, R94, 0x1, P4 ;  /* 0x0000005e8484b211 */ /* 0x000fe400020f0eff */
[----:B------:R-:W-:-:S04]  /*27d0*/  @!P3 LEA R86, P4, R87, c[0x0][0x198], 0x2 ;  /* 0x000066005756ba11 */ /* 0x000fc800078810ff */
[----:B------:R-:W-:Y:S01]  /*27e0*/  @!P3 LEA.HI.X R87, R87, c[0x0][0x19c], R132, 0x2, P4 ;  /* 0x000067005757ba11 */ /* 0x000fe200020f1484 */
[----:B--2---:R-:W-:-:S05]  /*27f0*/  @P5 FMUL.FTZ R97, R97, R130 ;  /* 0x0000008261615220 */ /* 0x004fca0000410000 */
[----:B------:R1:W-:Y:S03]  /*2800*/  @!P3 STG.E [R86.64], R97 ;  /* 0x000000615600b986 */ /* 0x0003e6000c101924 */
.L_x_1381:
[----:B------:R-:W-:Y:S05]  /*2810*/  BSYNC B1 ;  /* 0x0000000000017941 */ /* 0x000fea0003800000 */
.L_x_1380:
[----:B------:R-:W-:Y:S01]  /*2820*/  BSSY B1, `(.L_x_1384) ;  /* 0x0000022000017945 */ /* 0x000fe20003800000 */
[----:B------:R-:W-:Y:S05]  /*2830*/  @P2 BRA `(.L_x_1385) ;  /* 0x0000020000002947 */ /* 0x000fea0003800000 */
[----:B-1----:R-:W-:Y:S01]  /*2840*/  IADD3 R86, R96, c[0x0][0x1d4], RZ ;  /* 0x0000750060567a10 */ /* 0x002fe20007ffe0ff */
[----:B------:R-:W-:Y:S01]  /*2850*/  BSSY B2, `(.L_x_1386) ;  /* 0x000000e000027945 */ /* 0x000fe20003800000 */
[----:B------:R-:W-:Y:S02]  /*2860*/  IMAD.MOV.U32 R98, RZ, RZ, RZ ;  /* 0x000000ffff627224 */ /* 0x000fe400078e00ff */
        /* <DEDUP_REMOVED lines=12> */
.L_x_1387:
[----:B------:R-:W-:Y:S05]  /*2930*/  BSYNC B2 ;  /* 0x0000000000027941 */ /* 0x000fea0003800000 */
.L_x_1386:
        /* <DEDUP_REMOVED lines=8> */
[----:B------:R-:W-:Y:S01]  /*29c0*/  @!P3 LEA.HI.X.SX32 R130, R130, R94, 0x1, P4 ;  /* 0x0000005e8282b211 */ /* 0x000fe200020f0eff */
[----:B------:R-:W-:Y:S01]  /*29d0*/  IMAD.MOV.U32 R101, RZ, RZ, R98 ;  /* 0x000000ffff657224 */ /* 0x000fe200078e0062 */
[----:B------:R-:W-:-:S04]  /*29e0*/  @!P3 LEA R86, P4, R87, c[0x0][0x198], 0x2 ;  /* 0x000066005756ba11 */ /* 0x000fc800078810ff */
[----:B------:R-:W-:Y:S01]  /*29f0*/  @!P3 LEA.HI.X R87, R87, c[0x0][0x19c], R130, 0x2, P4 ;  /* 0x000067005757ba11 */ /* 0x000fe200020f1482 */
[----:B--2---:R-:W-:-:S04]  /*2a00*/  @P5 FMUL.FTZ R101, R98, R129 ;  /* 0x0000008162655220 */ /* 0x004fc80000410000 */
[--C-:B------:R-:W-:Y:S01]  /*2a10*/  IMAD.MOV.U32 R98, RZ, RZ, R101.reuse ;  /* 0x000000ffff627224 */ /* 0x100fe200078e0065 */
[----:B------:R1:W-:Y:S01]  /*2a20*/  @!P3 STG.E [R86.64], R101 ;  /* 0x000000655600b986 */ /* 0x0003e2000c101924 */
[----:B------:R-:W-:-:S03]  /*2a30*/  @!P3 IMAD.MOV.U32 R98, RZ, RZ, R101 ;  /* 0x000000ffff62b224 */ /* 0x000fc600078e0065 */
.L_x_1385:
[----:B------:R-:W-:Y:S05]  /*2a40*/  BSYNC B1 ;  /* 0x0000000000017941 */ /* 0x000fea0003800000 */
.L_x_1384:
[----:B------:R-:W-:Y:S01]  /*2a50*/  BSSY B1, `(.L_x_1388) ;  /* 0x0000020000017945 */ /* 0x000fe20003800000 */
[----:B------:R-:W-:Y:S05]  /*2a60*/  @P2 BRA `(.L_x_1389) ;  /* 0x000001e000002947 */ /* 0x000fea0003800000 */
[----:B-1----:R-:W-:Y:S01]  /*2a70*/  IMAD.MOV.U32 R87, RZ, RZ, c[0x0][0x1d4] ;  /* 0x00007500ff577624 */ /* 0x002fe200078e00ff */
[----:B------:R-:W-:Y:S01]  /*2a80*/  BSSY B2, `(.L_x_1390) ;  /* 0x000000f000027945 */ /* 0x000fe20003800000 */
[----:B------:R-:W-:Y:S02]  /*2a90*/  HFMA2.MMA R99, -RZ, RZ, 0, 0 ;  /* 0x00000000ff637435 */ /* 0x000fe400000001ff */
        /* <DEDUP_REMOVED lines=13> */
.L_x_1391:
[----:B------:R-:W-:Y:S05]  /*2b70*/  BSYNC B2 ;  /* 0x0000000000027941 */ /* 0x000fea0003800000 */
.L_x_1390:
[----:B------:R-:W-:Y:S02]  /*2b80*/  ULDC UR4, c[0x0][0x1ec] ;  /* 0x00007b0000047ab9 */ /* 0x000fe40000000800 */
[----:B------:R-:W-:-:S06]  /*2b90*/  UISETP.NE.AND UP0, UPT, URZ, UR4, UPT ;  /* 0x000000043f00728c */ /* 0x000fcc000bf05270 */
[----:B------:R-:W-:-:S13]  /*2ba0*/  PLOP3.LUT P1, PT, PT, PT, UP0, 0x80, 0x0 ;  /* 0x000000000000781c */ /* 0x000fda0003f2f008 */
[----:B------:R-:W-:Y:S05]  /*2bb0*/  @P1 BRA `(.L_x_1389) ;  /* 0x0000009000001947 */ /* 0x000fea0003800000 */
[----:B------:R-:W-:-:S13]  /*2bc0*/  ISETP.NE.AND P5, PT, R2, RZ, PT ;  /* 0x000000ff0200720c */ /* 0x000fda0003fa5270 */
[----:B------:R-:W2:Y:S01]  /*2bd0*/  @P5 LDG.E R130, [R82.64+0x10] ;  /* 0x0000102452825981 */ /* 0x000ea2000c1e1900 */
[----:B-1----:R-:W-:Y:S01]  /*2be0*/  @!P3 IADD3 R87, P4, R89, R132, RZ ;  /* 0x000000845957b210 */ /* 0x002fe20007f9e0ff */
[----:B-----5:R-:W-:-:S03]  /*2bf0*/  FADD.FTZ R99, R50, R99 ;  /* 0x0000006332637221 */ /* 0x020fc60000010000 */
[----:B------:R-:W-:Y:S02]  /*2c00*/  @!P3 LEA.HI.X.SX32 R132, R132, R94, 0x1, P4 ;  /* 0x0000005e8484b211 */ /* 0x000fe400020f0eff */
[----:B------:R-:W-:-:S04]  /*2c10*/  @!P3 LEA R86, P4, R87, c[0x0][0x198], 0x2 ;  /* 0x000066005756ba11 */ /* 0x000fc800078810ff */
[----:B------:R-:W-:Y:S01]  /*2c20*/  @!P3 LEA.HI.X R87, R87, c[0x0][0x19c], R132, 0x2, P4 ;  /* 0x000067005757ba11 */ /* 0x000fe200020f1484 */
[----:B--2---:R-:W-:-:S05]  /*2c30*/  @P5 FMUL.FTZ R99, R99, R130 ;  /* 0x0000008263635220 */ /* 0x004fca0000410000 */
[----:B------:R1:W-:Y:S03]  /*2c40*/  @!P3 STG.E [R86.64], R99 ;  /* 0x000000635600b986 */ /* 0x0003e6000c101924 */
.L_x_1389:
[----:B------:R-:W-:Y:S05]  /*2c50*/  BSYNC B1 ;  /* 0x0000000000017941 */ /* 0x000fea0003800000 */
.L_x_1388:
[----:B------:R-:W-:Y:S01]  /*2c60*/  BSSY B1, `(.L_x_1392) ;  /* 0x0000020000017945 */ /* 0x000fe20003800000 */
[----:B-1----:R-:W-:Y:S01]  /*2c70*/  IMAD.MOV.U32 R101, RZ, RZ, c[0x0][0x1d4] ;  /* 0x00007500ff657624 */ /* 0x002fe200078e00ff */
[----:B------:R-:W-:Y:S05]  /*2c80*/  @P2 BRA `(.L_x_1393) ;  /* 0x000001d000002947 */ /* 0x000fea0003800000 */
[----:B------:R-:W-:Y:S01]  /*2c90*/  IMAD R86, R101, 0x3, R96 ;  /* 0x0000000365567824 */ /* 0x000fe200078e0260 */
        /* <DEDUP_REMOVED lines=14> */
.L_x_1395:
[----:B------:R-:W-:Y:S05]  /*2d80*/  BSYNC B2 ;  /* 0x0000000000027941 */ /* 0x000fea0003800000 */
.L_x_1394:
[----:B------:R-:W-:Y:S02]  /*2d90*/  ULDC UR4, c[0x0][0x1ec] ;  /* 0x00007b0000047ab9 */ /* 0x000fe40000000800 */
[----:B------:R-:W-:-:S06]  /*2da0*/  UISETP.NE.AND UP0, UPT, URZ, UR4, UPT ;  /* 0x000000043f00728c */ /* 0x000fcc000bf05270 */
[----:B------:R-:W-:-:S13]  /*2db0*/  PLOP3.LUT P1, PT, PT, PT, UP0, 0x80, 0x0 ;  /* 0x000000000000781c */ /* 0x000fda0003f2f008 */
[----:B------:R-:W-:Y:S05]  /*2dc0*/  @P1 BRA `(.L_x_1393) ;  /* 0x0000009000001947 */ /* 0x000fea0003800000 */
[----:B------:R-:W-:-:S13]  /*2dd0*/  ISETP.NE.AND P5, PT, R2, RZ, PT ;  /* 0x000000ff0200720c */ /* 0x000fda0003fa5270 */
[----:B------:R-:W2:Y:S01]  /*2de0*/  @P5 LDG.E R129, [R82.64+0x20] ;  /* 0x0000202452815981 */ /* 0x000ea2000c1e1900 */
[----:B-1----:R-:W-:Y:S01]  /*2df0*/  @!P3 IADD3 R87, P4, R89, R130, RZ ;  /* 0x000000825957b210 */ /* 0x002fe20007f9e0ff */
[----:B0----5:R-:W-:-:S03]  /*2e00*/  FADD.FTZ R100, R51, R100 ;  /* 0x0000006433647221 */ /* 0x021fc60000010000 */
[----:B------:R-:W-:Y:S02]  /*2e10*/  @!P3 LEA.HI.X.SX32 R130, R130, R94, 0x1, P4 ;  /* 0x0000005e8282b211 */ /* 0x000fe400020f0eff */
[----:B------:R-:W-:-:S04]  /*2e20*/  @!P3 LEA R86, P4, R87, c[0x0][0x198], 0x2 ;  /* 0x000066005756ba11 */ /* 0x000fc800078810ff */
[----:B------:R-:W-:Y:S01]  /*2e30*/  @!P3 LEA.HI.X R87, R87, c[0x0][0x19c], R130, 0x2, P4 ;  /* 0x000067005757ba11 */ /* 0x000fe200020f1482 */
[----:B--2---:R-:W-:-:S05]  /*2e40*/  @P5 FMUL.FTZ R100, R100, R129 ;  /* 0x0000008164645220 */ /* 0x004fca0000410000 */
[----:B------:R0:W-:Y:S03]  /*2e50*/  @!P3 STG.E [R86.64], R100 ;  /* 0x000000645600b986 */ /* 0x0001e6000c101924 */
.L_x_1393:
[----:B------:R-:W-:Y:S05]  /*2e60*/  BSYNC B1 ;  /* 0x0000000000017941 */ /* 0x000fea0003800000 */
.L_x_1392:
[----:B------:R-:W-:Y:S01]  /*2e70*/  BSSY B1, `(.L_x_1396) ;  /* 0x000001f000017945 */ /* 0x000fe20003800000 */
[----:B------:R-:W-:Y:S05]  /*2e80*/  @P2 BRA `(.L_x_1397) ;  /* 0x000001d000002947 */ /* 0x000fea0003800000 */
[----:B01----:R-:W-:Y:S01]  /*2e90*/  IMAD R86, R101, 0x4, R96 ;  /* 0x0000000465567824 */ /* 0x003fe200078e0260 */
        /* <DEDUP_REMOVED lines=14> */
.L_x_1399:
[----:B------:R-:W-:Y:S05]  /*2f80*/  BSYNC B2 ;  /* 0x0000000000027941 */ /* 0x000fea0003800000 */
.L_x_1398:
[----:B------:R-:W-:Y:S02]  /*2f90*/  ULDC UR4, c[0x0][0x1ec] ;  /* 0x00007b0000047ab9 */ /* 0x000fe40000000800 */
[----:B------:R-:W-:-:S06]  /*2fa0*/  UISETP.NE.AND UP0, UPT, URZ, UR4, UPT ;  /* 0x000000043f00728c */ /* 0x000fcc000bf05270 */
[----:B------:R-:W-:-:S13]  /*2fb0*/  PLOP3.LUT P1, PT, PT, PT, UP0, 0x80, 0x0 ;  /* 0x000000000000781c */ /* 0x000fda0003f2f008 */
[----:B------:R-:W-:Y:S05]  /*2fc0*/  @P1 BRA `(.L_x_1397) ;  /* 0x0000009000001947 */ /* 0x000fea0003800000 */
[----:B------:R-:W-:-:S13]  /*2fd0*/  ISETP.NE.AND P5, PT, R2, RZ, PT ;  /* 0x000000ff0200720c */ /* 0x000fda0003fa5270 */
[----:B------:R-:W2:Y:S01]  /*2fe0*/  @P5 LDG.E R129, [R82.64+0x30] ;  /* 0x0000302452815981 */ /* 0x000ea2000c1e1900 */
[----:B0-----:R-:W-:Y:S01]  /*2ff0*/  @!P3 IADD3 R87, P4, R89, R130, RZ ;  /* 0x000000825957b210 */ /* 0x001fe20007f9e0ff */
[----:B-----5:R-:W-:-:S03]  /*3000*/  FADD.FTZ R102, R52, R102 ;  /* 0x0000006634667221 */ /* 0x020fc60000010000 */
[----:B------:R-:W-:Y:S02]  /*3010*/  @!P3 LEA.HI.X.SX32 R130, R130, R94, 0x1, P4 ;  /* 0x0000005e8282b211 */ /* 0x000fe400020f0eff */
[----:B------:R-:W-:-:S04]  /*3020*/  @!P3 LEA R86, P4, R87, c[0x0][0x198], 0x2 ;  /* 0x000066005756ba11 */ /* 0x000fc800078810ff */
[----:B------:R-:W-:Y:S01]  /*3030*/  @!P3 LEA.HI.X R87, R87, c[0x0][0x19c], R130, 0x2, P4 ;  /* 0x000067005757ba11 */ /* 0x000fe200020f1482 */
[----:B--2---:R-:W-:-:S05]  /*3040*/  @P5 FMUL.FTZ R102, R102, R129 ;  /* 0x0000008166665220 */ /* 0x004fca0000410000 */
[----:B------:R0:W-:Y:S03]  /*3050*/  @!P3 STG.E [R86.64], R102 ;  /* 0x000000665600b986 */ /* 0x0001e6000c101924 */
.L_x_1397:
[----:B------:R-:W-:Y:S05]  /*3060*/  BSYNC B1 ;  /* 0x0000000000017941 */ /* 0x000fea0003800000 */
.L_x_1396:
[----:B------:R-:W-:Y:S01]  /*3070*/  BSSY B1, `(.L_x_1400) ;  /* 0x000001f000017945 */ /* 0x000fe20003800000 */
[----:B------:R-:W-:Y:S05]  /*3080*/  @P2 BRA `(.L_x_1401) ;  /* 0x000001d000002947 */ /* 0x000fea0003800000 */
[----:B01----:R-:W-:Y:S01]  /*3090*/  IMAD R86, R101, 0x5, R96 ;  /* 0x0000000565567824 */ /* 0x003fe200078e0260 */
[----:B------:R-:W-:Y:S01]  /*30a0*/  BSSY B2, `(.L_x_1402) ;  /* 0x000000e000027945 */ /* 0x000fe20003800000 */
[----:B------:R-:W-:Y:S02]  /*30b0*/  HFMA2.MMA R103, -RZ, RZ, 0, 0 ;  /* 0x00000000ff677435 */ /* 0x000fe400000001ff */
        /* <DEDUP_REMOVED lines=12> */
.L_x_1403:
[----:B------:R-:W-:Y:S05]  /*3180*/  BSYNC B2 ;  /* 0x0000000000027941 */ /* 0x000fea0003800000 */
.L_x_1402:
        /* <DEDUP_REMOVED lines=13> */
.L_x_1401:
[----:B------:R-:W-:Y:S05]  /*3260*/  BSYNC B1 ;  /* 0x0000000000017941 */ /* 0x000fea0003800000 */
.L_x_1400:
        /* <DEDUP_REMOVED lines=17> */
.L_x_1407:
[----:B------:R-:W-:Y:S05]  /*3380*/  BSYNC B2 ;  /* 0x0000000000027941 */ /* 0x000fea0003800000 */
.L_x_1406:
        /* <DEDUP_REMOVED lines=13> */
.L_x_1405:
[----:B------:R-:W-:Y:S05]  /*3460*/  BSYNC B1 ;  /* 0x0000000000017941 */ /* 0x000fea0003800000 */
.L_x_1404:
        /* <DEDUP_REMOVED lines=17> */
.L_x_1411:
[----:B------:R-:W-:Y:S05]  /*3580*/  BSYNC B2 ;  /* 0x0000000000027941 */ /* 0x000fea0003800000 */
.L_x_1410:
        /* <DEDUP_REMOVED lines=13> */
.L_x_1409:
[----:B------:R-:W-:Y:S05]  /*3660*/  BSYNC B1 ;  /* 0x0000000000017941 */ /* 0x000fea0003800000 */
.L_x_1408:
        /* <DEDUP_REMOVED lines=17> */
.L_x_1415:
[----:B------:R-:W-:Y:S05]  /*3780*/  BSYNC B2 ;  /* 0x0000000000027941 */ /* 0x000fea0003800000 */
.L_x_1414:
        /* <DEDUP_REMOVED lines=13> */
.L_x_1413:
[----:B------:R-:W-:Y:S05]  /*3860*/  BSYNC B1 ;  /* 0x0000000000017941 */ /* 0x000fea0003800000 */
.L_x_1412:
[----:B------:R-:W-:Y:S01]  /*3870*/  BSSY B1, `(.L_x_1416) ;  /* 0x000001f000017945 */ /* 0x000fe20003800000 */
[----:B------:R-:W-:Y:S05]  /*3880*/  @P2 BRA `(.L_x_1417) ;  /* 0x000001d000002947 */ /* 0x000fea0003800000 */
[----:B01----:R-:W-:Y:S01]  /*3890*/  IMAD R86, R101, 0x9, R96 ;  /* 0x0000000965567824 */ /* 0x003fe200078e0260 */
[----:B------:R-:W-:Y:S01]  /*38a0*/  BSSY B2, `(.L_x_1418) ;  /* 0x000000e000027945 */ /* 0x000fe20003800000 */
[----:B------:R-:W-:-:S03]  /*38b0*/  IMAD.MOV.U32 R107, RZ, RZ, RZ ;  /* 0x000000ffff6b7224 */ /* 0x000fc600078e00ff */
        /* <DEDUP_REMOVED lines=12> */
.L_x_1419:
[----:B------:R-:W-:Y:S05]  /*3980*/  BSYNC B2 ;  /* 0x0000000000027941 */ /* 0x000fea0003800000 */
.L_x_1418:
        /* <DEDUP_REMOVED lines=13> */
.L_x_1417:
[----:B------:R-:W-:Y:S05]  /*3a60*/  BSYNC B1 ;  /* 0x0000000000017941 */ /* 0x000fea0003800000 */
.L_x_1416:
        /* <DEDUP_REMOVED lines=17> */
.L_x_1423:
[----:B------:R-:W-:Y:S05]  /*3b80*/  BSYNC B2 ;  /* 0x0000000000027941 */ /* 0x000fea0003800000 */
.L_x_1422:
        /* <DEDUP_REMOVED lines=13> */
.L_x_1421:
[----:B------:R-:W-:Y:S05]  /*3c60*/  BSYNC B1 ;  /* 0x0000000000017941 */ /* 0x000fea0003800000 */
.L_x_1420:
        /* <DEDUP_REMOVED lines=11> */
[----:B------:R-:W-:-:S05]  /*3d20*/  IMAD R0, R0, c[0x0][0x1d4], R130 ;  /* 0x0000750000007a24 */ /* 0x000fca00078e0282 */
[----:B01----:R-:W-:-:S04]  /*3d30*/  IADD3 R87, P1, R90, R0, RZ ;  /* 0x000000005a577210 */ /* 0x003fc80007f3e0ff */
[----:B------:R-:W-:Y:S02]  /*3d40*/  LEA.HI.X.SX32 R0, R0, R95, 0x1, P1 ;  /* 0x0000005f00007211 */ /* 0x000fe400008f0eff */
[----:B------:R-:W-:-:S04]  /*3d50*/  LEA R86, P1, R87, c[0x0][0x198], 0x2 ;  /* 0x0000660057567a11 */ /* 0x000fc800078210ff */
[----:B------:R-:W-:-:S05]  /*3d60*/  LEA.HI.X R87, R87, c[0x0][0x19c], R0, 0x2, P1 ;  /* 0x0000670057577a11 */ /* 0x000fca00008f1400 */
[----:B------:R0:W5:Y:S04]  /*3d70*/  LDG.E R0, [R86.64] ;  /* 0x0000002456007981 */ /* 0x000168000c1e1900 */
.L_x_1427:
[----:B------:R-:W-:Y:S05]  /*3d80*/  BSYNC B2 ;  /* 0x0000000000027941 */ /* 0x000fea0003800000 */
.L_x_1426:
[----:B------:R-:W-:Y:S02]  /*3d90*/  ULDC UR4, c[0x0][0x1ec] ;  /* 0x00007b0000047ab9 */ /* 0x000fe40000000800 */
[----:B------:R-:W-:-:S06]  /*3da0*/  UISETP.NE.AND UP0, UPT, URZ, UR4, UPT ;  /* 0x000000043f00728c */ /* 0x000fcc000bf05270 */
[----:B------:R-:W-:-:S13]  /*3db0*/  PLOP3.LUT P1, PT, PT, PT, UP0, 0x80, 0x0 ;  /* 0x000000000000781c */ /* 0x000fda0003f2f008 */
[----:B------:R-:W-:Y:S05]  /*3dc0*/  @P1 BRA `(.L_x_1425) ;  /* 0x0000009000001947 */ /* 0x000fea0003800000 */
[----:B------:R-:W-:-:S13]  /*3dd0*/  ISETP.NE.AND P5, PT, R2, RZ, PT ;  /* 0x000000ff0200720c */ /* 0x000fda0003fa5270 */
[----:B------:R-:W2:Y:S01]  /*3de0*/  @P5 LDG.E R129, [R82.64+0xa0] ;  /* 0x0000a02452815981 */ /* 0x000ea2000c1e1900 */
[----:B01----:R-:W-:Y:S01]  /*3df0*/  @!P3 IADD3 R87, P4, R89, R130, RZ ;  /* 0x000000825957b210 */ /* 0x003fe20007f9e0ff */
[----:B-----5:R-:W-:-:S03]  /*3e00*/  FADD.FTZ R0, R59, R0 ;  /* 0x000000003b007221 */ /* 0x020fc60000010000 */
[----:B------:R-:W-:Y:S02]  /*3e10*/  @!P3 LEA.HI.X.SX32 R130, R130, R94, 0x1, P4 ;  /* 0x0000005e8282b211 */ /* 0x000fe400020f0eff */
[----:B------:R-:W-:-:S04]  /*3e20*/  @!P3 LEA R86, P4, R87, c[0x0][0x198], 0x2 ;  /* 0x000066005756ba11 */ /* 0x000fc800078810ff */
[----:B------:R-:W-:Y:S01]  /*3e30*/  @!P3 LEA.HI.X R87, R87, c[0x0][0x19c], R130, 0x2, P4 ;  /* 0x000067005757ba11 */ /* 0x000fe200020f1482 */
[----:B--2---:R-:W-:-:S05]  /*3e40*/  @P5 FMUL.FTZ R0, R0, R129 ;  /* 0x0000008100005220 */ /* 0x004fca0000410000 */
[----:B------:R0:W-:Y:S03]  /*3e50*/  @!P3 STG.E [R86.64], R0 ;  /* 0x000000005600b986 */ /* 0x0001e6000c101924 */
.L_x_1425:
[----:B------:R-:W-:Y:S05]  /*3e60*/  BSYNC B1 ;  /* 0x0000000000017941 */ /* 0x000fea0003800000 */
.L_x_1424:
        /* <DEDUP_REMOVED lines=17> */
.L_x_1431:
[----:B------:R-:W-:Y:S05]  /*3f80*/  BSYNC B2 ;  /* 0x0000000000027941 */ /* 0x000fea0003800000 */
.L_x_1430:
        /* <DEDUP_REMOVED lines=13> */
.L_x_1429:
[----:B------:R-:W-:Y:S05]  /*4060*/  BSYNC B1 ;  /* 0x0000000000017941 */ /* 0x000fea0003800000 */
.L_x_1428:
        /* <DEDUP_REMOVED lines=17> */
.L_x_1435:
[----:B------:R-:W-:Y:S05]  /*4180*/  BSYNC B2 ;  /* 0x0000000000027941 */ /* 0x000fea0003800000 */
.L_x_1434:
        /* <DEDUP_REMOVED lines=13> */
.L_x_1433:
[----:B------:R-:W-:Y:S05]  /*4260*/  BSYNC B1 ;  /* 0x0000000000017941 */ /* 0x000fea0003800000 */
.L_x_1432:
        /* <DEDUP_REMOVED lines=17> */
.L_x_1439:
[----:B------:R-:W-:Y:S05]  /*4380*/  BSYNC B2 ;  /* 0x0000000000027941 */ /* 0x000fea0003800000 */
.L_x_1438:
        /* <DEDUP_REMOVED lines=13> */
.L_x_1437:
[----:B------:R-:W-:Y:S05]  /*4460*/  BSYNC B1 ;  /* 0x0000000000017941 */ /* 0x000fea0003800000 */
.L_x_1436:
        /* <DEDUP_REMOVED lines=17> */
.L_x_1443:
[----:B------:R-:W-:Y:S05]  /*4580*/  BSYNC B2 ;  /* 0x0000000000027941 */ /* 0x000fea0003800000 */
.L_x_1442:
        /* <DEDUP_REMOVED lines=13> */
.L_x_1441:
[----:B------:R-:W-:Y:S05]  /*4660*/  BSYNC B1 ;  /* 0x0000000000017941 */ /* 0x000fea0003800000 */
.L_x_1440:
[----:B------:R-:W-:Y:S01]  /*4670*/  BSSY B1, `(.L_x_1444) ;  /* 0x000001f000017945 */ /* 0x000fe20003800000 */
[----:B------:R-:W-:Y:S05]  /*4680*/  @P2 BRA `(.L_x_1445) ;  /* 0x000001d000002947 */ /* 0x000fea0003800000 */
[----:B01----:R-:W-:Y:S01]  /*4690*/  LEA R86, R101, R96, 0x4 ;  /* 0x0000006065567211 */ /* 0x003fe200078e20ff */
        /* <DEDUP_REMOVED lines=14> */
.L_x_1447:
[----:B------:R-:W-:Y:S05]  /*4780*/  BSYNC B2 ;  /* 0x0000000000027941 */ /* 0x000fea0003800000 */
.L_x_1446:
        /* <DEDUP_REMOVED lines=13> */
.L_x_1445:
[----:B------:R-:W-:Y:S05]  /*4860*/  BSYNC B1 ;  /* 0x0000000000017941 */ /* 0x000fea0003800000 */
.L_x_1444:
        /* <DEDUP_REMOVED lines=17> */
.L_x_1451:
[----:B------:R-:W-:Y:S05]  /*4980*/  BSYNC B2 ;  /* 0x0000000000027941 */ /* 0x000fea0003800000 */
.L_x_1450:
        /* <DEDUP_REMOVED lines=13> */
.L_x_1449:
[----:B------:R-:W-:Y:S05]  /*4a60*/  BSYNC B1 ;  /* 0x0000000000017941 */ /* 0x000fea0003800000 */
.L_x_1448:
        /* <DEDUP_REMOVED lines=17> */
.L_x_1455:
[----:B------:R-:W-:Y:S05]  /*4b80*/  BSYNC B2 ;  /* 0x0000000000027941 */ /* 0x000fea0003800000 */
.L_x_1454:
        /* <DEDUP_REMOVED lines=13> */
.L_x_1453:
[----:B------:R-:W-:Y:S05]  /*4c60*/  BSYNC B1 ;  /* 0x0000000000017941 */ /* 0x000fea0003800000 */
.L_x_1452:
        /* <DEDUP_REMOVED lines=17> */
.L_x_1459:
[----:B------:R-:W-:Y:S05]  /*4d80*/  BSYNC B2 ;  /* 0x0000000000027941 */ /* 0x000fea0003800000 */
.L_x_1458:
        /* <DEDUP_REMOVED lines=13> */
.L_x_1457:
[----:B------:R-:W-:Y:S05]  /*4e60*/  BSYNC B1 ;  /* 0x0000000000017941 */ /* 0x000fea0003800000 */
.L_x_1456:
        /* <DEDUP_REMOVED lines=17> */
.L_x_1463:
[----:B------:R-:W-:Y:S05]  /*4f80*/  BSYNC B2 ;  /* 0x0000000000027941 */ /* 0x000fea0003800000 */
.L_x_1462:
        /* <DEDUP_REMOVED lines=13> */
.L_x_1461:
[----:B------:R-:W-:Y:S05]  /*5060*/  BSYNC B1 ;  /* 0x0000000000017941 */ /* 0x000fea0003800000 */
.L_x_1460:
        /* <DEDUP_REMOVED lines=17> */
.L_x_1467:
[----:B------:R-:W-:Y:S05]  /*5180*/  BSYNC B2 ;  /* 0x0000000000027941 */ /* 0x000fea0003800000 */
.L_x_1466:
        /* <DEDUP_REMOVED lines=13> */
.L_x_1465:
[----:B------:R-:W-:Y:S05]  /*5260*/  BSYNC B1 ;  /* 0x0000000000017941 */ /* 0x000fea0003800000 */
.L_x_1464:
        /* <DEDUP_REMOVED lines=17> */
.L_x_1471:
[----:B------:R-:W-:Y:S05]  /*5380*/  BSYNC B2 ;  /* 0x0000000000027941 */ /* 0x000fea0003800000 */
.L_x_1470:
        /* <DEDUP_REMOVED lines=13> */
.L_x_1469:
[----:B------:R-:W-:Y:S05]  /*5460*/  BSYNC B1 ;  /* 0x0000000000017941 */ /* 0x000fea0003800000 */
.L_x_1468:
        /* <DEDUP_REMOVED lines=17> */
.L_x_1475:
[----:B------:R-:W-:Y:S05]  /*5580*/  BSYNC B2 ;  /* 0x0000000000027941 */ /* 0x000fea0003800000 */
.L_x_1474:
        /* <DEDUP_REMOVED lines=13> */
.L_x_1473:
[----:B------:R-:W-:Y:S05]  /*5660*/  BSYNC B1 ;  /* 0x0000000000017941 */ /* 0x000fea0003800000 */
.L_x_1472:
        /* <DEDUP_REMOVED lines=17> */
.L_x_1479:
[----:B------:R-:W-:Y:S05]  /*5780*/  BSYNC B2 ;  /* 0x0000000000027941 */ /* 0x000fea0003800000 */
.L_x_1478:
        /* <DEDUP_REMOVED lines=13> */
.L_x_1477:
[----:B------:R-:W-:Y:S05]  /*5860*/  BSYNC B1 ;  /* 0x0000000000017941 */ /* 0x000fea0003800000 */
.L_x_1476:
        /* <DEDUP_REMOVED lines=17> */
.L_x_1483:
[----:B------:R-:W-:Y:S05]  /*5980*/  BSYNC B2 ;  /* 0x0000000000027941 */ /* 0x000fea0003800000 */
.L_x_1482:
        /* <DEDUP_REMOVED lines=13> */
.L_x_1481:
[----:B------:R-:W-:Y:S05]  /*5a60*/  BSYNC B1 ;  /* 0x0000000000017941 */ /* 0x000fea0003800000 */
.L_x_1480:
        /* <DEDUP_REMOVED lines=17> */
.L_x_1487:
[----:B------:R-:W-:Y:S05]  /*5b80*/  BSYNC B2 ;  /* 0x0000000000027941 */ /* 0x000fea0003800000 */
.L_x_1486:
        /* <DEDUP_REMOVED lines=13> */
.L_x_1485:
[----:B------:R-:W-:Y:S05]  /*5c60*/  BSYNC B1 ;  /* 0x0000000000017941 */ /* 0x000fea0003800000 */
.L_x_1484:
        /* <DEDUP_REMOVED lines=17> */
.L_x_1491:
[----:B------:R-:W-:Y:S05]  /*5d80*/  BSYNC B2 ;  /* 0x0000000000027941 */ /* 0x000fea0003800000 */
.L_x_1490:
        /* <DEDUP_REMOVED lines=13> */
.L_x_1489:
[----:B------:R-:W-:Y:S05]  /*5e60*/  BSYNC B1 ;  /* 0x0000000000017941 */ /* 0x000fea0003800000 */
.L_x_1488:
        /* <DEDUP_REMOVED lines=17> */
.L_x_1495:
[----:B------:R-:W-:Y:S05]  /*5f80*/  BSYNC B2 ;  /* 0x0000000000027941 */ /* 0x000fea0003800000 */
.L_x_1494:
        /* <DEDUP_REMOVED lines=13> */
.L_x_1493:
[----:B------:R-:W-:Y:S05]  /*6060*/  BSYNC B1 ;  /* 0x0000000000017941 */ /* 0x000fea0003800000 */
.L_x_1492:
        /* <DEDUP_REMOVED lines=17> */
.L_x_1499:
[----:B------:R-:W-:Y:S05]  /*6180*/  BSYNC B2 ;  /* 0x0000000000027941 */ /* 0x000fea0003800000 */
.L_x_1498:
        /* <DEDUP_REMOVED lines=13> */
.L_x_1497:
[----:B------:R-:W-:Y:S05]  /*6260*/  BSYNC B1 ;  /* 0x0000000000017941 */ /* 0x000fea0003800000 */
.L_x_1496:
        /* <DEDUP_REMOVED lines=17> */
.L_x_1503:
[----:B------:R-:W-:Y:S05]  /*6380*/  BSYNC B2 ;  /* 0x0000000000027941 */ /* 0x000fea0003800000 */
.L_x_1502:
        /* <DEDUP_REMOVED lines=13> */
.L_x_1501:
[----:B------:R-:W-:Y:S05]  /*6460*/  BSYNC B1 ;  /* 0x0000000000017941 */ /* 0x000fea0003800000 */
.L_x_1500:
        /* <DEDUP_REMOVED lines=9> */
[----:B012---:R-:W-:-:S04]  /*6500*/  IMAD R86, R84, c[0x0][0x1d8], RZ ;  /* 0x0000760054567a24 */ /* 0x007fc800078e02ff */
[----:B------:R-:W-:-:S04]  /*6510*/  IMAD R86, R86, 0x70, RZ ;  /* 0x0000007056567824 */ /* 0x000fc800078e02ff */
[----:B------:R-:W-:-:S05]  /*6520*/  IMAD R86, R86, c[0x0][0x1d4], R96 ;  /* 0x0000750056567a24 */ /* 0x000fca00078e0260 */
[----:B------:R-:W-:-:S04]  /*6530*/  IADD3 R87, P1, R90, R86, RZ ;  /* 0x000000565a577210 */ /* 0x000fc80007f3e0ff */
[----:B------:R-:W-:Y:S02]  /*6540*/  LEA.HI.X.SX32 R86, R86, R95, 0x1, P1 ;  /* 0x0000005f56567211 */ /* 0x000fe400008f0eff */
[----:B------:R-:W-:-:S04]  /*6550*/  LEA R128, P1, R87, c[0x0][0x198], 0x2 ;  /* 0x0000660057807a11 */ /* 0x000fc800078210ff */
[----:B------:R-:W-:-:S05]  /*6560*/  LEA.HI.X R129, R87, c[0x0][0x19c], R86, 0x2, P1 ;  /* 0x0000670057817a11 */ /* 0x000fca00008f1456 */
[----:B------:R0:W5:Y:S04]  /*6570*/  LDG.E R128, [R128.64] ;  /* 0x0000002480807981 */ /* 0x000168000c1e1900 */
.L_x_1507:
[----:B------:R-:W-:Y:S05]  /*6580*/  BSYNC B2 ;  /* 0x0000000000027941 */ /* 0x000fea0003800000 */
.L_x_1506:
[----:B------:R-:W-:Y:S02]  /*6590*/  ULDC UR4, c[0x0][0x1ec] ;  /* 0x00007b0000047ab9 */ /* 0x000fe40000000800 */
[----:B------:R-:W-:-:S06]  /*65a0*/  UISETP.NE.AND UP0, UPT, URZ, UR4, UPT ;  /* 0x000000043f00728c */ /* 0x000fcc000bf05270 */
[----:B------:R-:W-:-:S13]  /*65b0*/  PLOP3.LUT P1, PT, PT, PT, UP0, 0x80, 0x0 ;  /* 0x000000000000781c */ /* 0x000fda0003f2f008 */
[----:B------:R-:W-:Y:S05]  /*65c0*/  @P1 BRA `(.L_x_1505) ;  /* 0x0000009000001947 */ /* 0x000fea0003800000 */
[----:B------:R-:W-:-:S13]  /*65d0*/  ISETP.NE.AND P4, PT, R2, RZ, PT ;  /* 0x000000ff0200720c */ /* 0x000fda0003f85270 */
[----:B01----:R-:W2:Y:S01]  /*65e0*/  @P4 LDG.E R87, [R82.64+0x1e0] ;  /* 0x0001e02452574981 */ /* 0x003ea2000c1e1900 */
[----:B------:R-:W-:Y:S01]  /*65f0*/  @!P2 IADD3 R85, P3, R89, R96, RZ ;  /* 0x000000605955a210 */ /* 0x000fe20007f7e0ff */
[----:B-----5:R-:W-:-:S03]  /*6600*/  FADD.FTZ R128, R79, R128 ;  /* 0x000000804f807221 */ /* 0x020fc60000010000 */
[----:B------:R-:W-:Y:S02]  /*6610*/  @!P2 LEA.HI.X.SX32 R86, R96, R94, 0x1, P3 ;  /* 0x0000005e6056a211 */ /* 0x000fe400018f0eff */
[----:B------:R-:W-:-:S04]  /*6620*/  @!P2 LEA R84, P3, R85, c[0x0][0x198], 0x2 ;  /* 0x000066005554aa11 */ /* 0x000fc800078610ff */
[----:B------:R-:W-:Y:S01]  /*6630*/  @!P2 LEA.HI.X R85, R85, c[0x0][0x19c], R86, 0x2, P3 ;  /* 0x000067005555aa11 */ /* 0x000fe200018f1456 */
[----:B--2---:R-:W-:-:S05]  /*6640*/  @P4 FMUL.FTZ R128, R128, R87 ;  /* 0x0000005780804220 */ /* 0x004fca0000410000 */
[----:B------:R0:W-:Y:S03]  /*6650*/  @!P2 STG.E [R84.64], R128 ;  /* 0x000000805400a986 */ /* 0x0001e6000c101924 */
.L_x_1505:
[----:B------:R-:W-:Y:S05]  /*6660*/  BSYNC B1 ;  /* 0x0000000000017941 */ /* 0x000fea0003800000 */
.L_x_1504:
[----:B0----5:R-:W-:Y:S01]  /*6670*/  FMUL.FTZ R84, R6, R98 ;  /* 0x0000006206547220 */ /* 0x021fe20000410000 */
[----:B------:R-:W-:-:S03]  /*6680*/  LOP3.LUT P2, RZ, R24, 0x3, RZ, 0xc0, !PT ;  /* 0x0000000318ff7812 */ /* 0x000fc6000784c0ff */
        /* <DEDUP_REMOVED lines=31> */
[----:B------:R-:W-:Y:S05]  /*6880*/  BRA.DIV ~URZ, `(.L_x_1508) ;  /* 0x000032827f007947 */ /* 0x000fea000b800000 */
[----:B------:R0:W2:Y:S02]  /*6890*/  SHFL.BFLY PT, R84, R129, 0x2, 0x1f ;  /* 0x0c401f0081547f89 */ /* 0x0000a400000e0000 */
.L_x_1574:
[----:B0-2---:R-:W-:Y:S01]  /*68a0*/  FADD.FTZ R129, R129, R84 ;  /* 0x0000005481817221 */ /* 0x005fe20000010000 */
[----:B------:R-:W-:Y:S05]  /*68b0*/  BRA.DIV ~URZ, `(.L_x_1509) ;  /* 0x000032d27f007947 */ /* 0x000fea000b800000 */
[----:B------:R0:W2:Y:S02]  /*68c0*/  SHFL.BFLY PT, R84, R129, 0x1, 0x1f ;  /* 0x0c201f0081547f89 */ /* 0x0000a400000e0000 */
.L_x_1575:
[----:B------:R-:W-:Y:S01]  /*68d0*/  ISETP.GE.OR P2, PT, R92, R17, P2 ;  /* 0x000000115c00720c */ /* 0x000fe20001746670 */
[----:B------:R-:W-:Y:S01]  /*68e0*/  BSSY B1, `(.L_x_1510) ;  /* 0x000001b000017945 */ /* 0x000fe20003800000 */
[----:B--2---:R-:W-:-:S11]  /*68f0*/  FADD.FTZ R96, R129, R84 ;  /* 0x0000005481607221 */ /* 0x004fd60000010000 */
[----:B------:R-:W-:Y:S05]  /*6900*/  @P2 BRA `(.L_x_1511) ;  /* 0x0000018000002947 */ /* 0x000fea0003800000 */
[----:B------:R-:W-:-:S04]  /*6910*/  ISETP.NE.U32.AND P2, PT, RZ, c[0x0][0x218], PT ;  /* 0x00008600ff007a0c */ /* 0x000fc80003f45070 */
[----:B------:R-:W-:Y:S02]  /*6920*/  ISETP.NE.AND.EX P3, PT, RZ, c[0x0][0x21c], PT, P2 ;  /* 0x00008700ff007a0c */ /* 0x000fe40003f65320 */
[----:B------:R-:W-:-:S04]  /*6930*/  ISETP.NE.U32.AND P2, PT, RZ, c[0x0][0x228], PT ;  /* 0x00008a00ff007a0c */ /* 0x000fc80003f45070 */
[----:B------:R-:W-:-:S07]  /*6940*/  ISETP.NE.AND.EX P2, PT, RZ, c[0x0][0x22c], PT, P2 ;  /* 0x00008b00ff007a0c */ /* 0x000fce0003f45320 */
[----:B------:R-:W-:Y:S02]  /*6950*/  @P3 IMAD R84, R23, c[0x0][0x220], R25 ;  /* 0x0000880017543a24 */ /* 0x000fe400078e0219 */
[----:B-1----:R-:W-:-:S03]  /*6960*/  @P3 IMAD.MOV.U32 R86, RZ, RZ, 0x4 ;  /* 0x00000004ff563424 */ /* 0x002fc600078e00ff */
[----:B------:R-:W-:Y:S01]  /*6970*/  @P3 IADD3 R85, R84, -0x1, RZ ;  /* 0xffffffff54553810 */ /* 0x000fe20007ffe0ff */
[----:B------:R-:W-:-:S04]  /*6980*/  @P2 IMAD.MOV.U32 R84, RZ, RZ, 0x4 ;  /* 0x00000004ff542424 */ /* 0x000fc800078e00ff */
[----:B------:R-:W-:-:S04]  /*6990*/  @P3 IMAD R85, R85, c[0x0][0x220], R92 ;  /* 0x0000880055553a24 */ /* 0x000fc800078e025c */
[----:B------:R-:W-:-:S04]  /*69a0*/  @P3 IMAD.WIDE R86, R85, R86, c[0x0][0x218] ;  /* 0x0000860055563625 */ /* 0x000fc800078e0256 */
[----:B------:R-:W-:Y:S02]  /*69b0*/  @P2 IMAD.WIDE R84, R23, R84, c[0x0][0x228] ;  /* 0x00008a0017542625 */ /* 0x000fe400078e0254 */
[----:B------:R-:W2:Y:S04]  /*69c0*/  @P3 LDG.E R87, [R86.64] ;  /* 0x0000002456573981 */ /* 0x000ea8000c1e1900 */
[----:B------:R-:W3:Y:S01]  /*69d0*/  @P2 LDG.E R84, [R84.64] ;  /* 0x0000002454542981 */ /* 0x000ee2000c1e1900 */
[----:B------:R-:W-:Y:S01]  /*69e0*/  @P2 ISETP.GE.AND P4, PT, R92, R93, PT ;  /* 0x0000005d5c00220c */ /* 0x000fe20003f86270 */
[----:B------:R-:W-:Y:S01]  /*69f0*/  FMUL.FTZ R96, R96, c[0x0][0x1f0] ;  /* 0x00007c0060607a20 */ /* 0x000fe20000410000 */
[C---:B------:R-:W-:Y:S01]  /*6a00*/  @P2 IADD3 R130, R92.reuse, 0x1, -R25 ;  /* 0x000000015c822810 */ /* 0x040fe20007ffe819 */
[----:B0-----:R-:W-:Y:S01]  /*6a10*/  IMAD.IADD R129, R92, 0x1, -R4 ;  /* 0x000000015c817824 */ /* 0x001fe200078e0a04 */
[----:B------:R-:W-:-:S04]  /*6a20*/  @P2 SEL R101, R22, RZ, !P4 ;  /* 0x000000ff16652207 */ /* 0x000fc80006000000 */
[----:B------:R-:W-:-:S06]  /*6a30*/  @P2 IADD3 R101, R101, R130, RZ ;  /* 0x0000008265652210 */ /* 0x000fcc0007ffe0ff */
[----:B------:R-:W3:Y:S01]  /*6a40*/  @P2 I2F R101, R101 ;  /* 0x0000006500652306 */ /* 0x000ee20000201400 */
[----:B--2---:R-:W-:-:S04]  /*6a50*/  @P3 FADD.FTZ R96, R96, R87 ;  /* 0x0000005760603221 */ /* 0x004fc80000010000 */
[----:B---3--:R-:W-:-:S05]  /*6a60*/  @P2 FFMA.FTZ R96, R101, R84, R96 ;  /* 0x0000005465602223 */ /* 0x008fca0000010060 */
[----:B------:R0:W-:Y:S01]  /*6a70*/  STS [R129.X4+0x410], R96 ;  /* 0x0004106081007388 */ /* 0x0001e20000004800 */
[----:B------:R-:W-:-:S03]  /*6a80*/  @!P0 FMNMX.FTZ R3, R3, R96, !PT ;  /* 0x0000006003038209 */ /* 0x000fc60007810000 */
.L_x_1511:
[----:B------:R-:W-:Y:S05]  /*6a90*/  BSYNC B1 ;  /* 0x0000000000017941 */ /* 0x000fea0003800000 */
.L_x_1510:
[----:B------:R-:W-:-:S04]  /*6aa0*/  IADD3 R92, R92, 0x10, RZ ;  /* 0x000000105c5c7810 */ /* 0x000fc80007ffe0ff */
[----:B------:R-:W-:-:S13]  /*6ab0*/  ISETP.GE.AND P0, PT, R92, R88, PT ;  /* 0x000000585c00720c */ /* 0x000fda0003f06270 */
[----:B01----:R-:W-:Y:S01]  /*6ac0*/  @P0 CALL.REL.NOINC `(.L_x_1379) ;  /* 0x0000001000000944 */ /* 0x003fe20003c00000 */
[----:B------:R-:W-:Y:S05]  /*6ad0*/  BRA `(.L_x_1512) ;  /* 0xffffb91000007947 */ /* 0x000fea000383ffff */
.L_x_1379:
[----:B------:R-:W-:Y:S05]  /*6ae0*/  BSYNC B0 ;  /* 0x0000000000007941 */ /* 0x000fea0003800000 */
.L_x_1378:
[----:B------:R-:W-:Y:S01]  /*6af0*/  SHF.R.S32.HI R7, RZ, 0x1f, R24 ;  /* 0x0000001fff077819 */ /* 0x000fe20000011418 */
[----:B------:R-:W-:Y:S05]  /*6b00*/  BRA.DIV ~URZ, `(.L_x_1513) ;  /* 0x000031027f007947 */ /* 0x000fea000b800000 */
[----:B------:R1:W2:Y:S02]  /*6b10*/  SHFL.BFLY PT, R0, R3, 0x10, 0x1f ;  /* 0x0e001f0003007f89 */ /* 0x0002a400000e0000 */
.L_x_1576:
[----:B--2---:R-:W-:Y:S01]  /*6b20*/  FMNMX.FTZ R5, R0, R3, !PT ;  /* 0x0000000300057209 */ /* 0x004fe20007810000 */
[----:B------:R-:W-:Y:S05]  /*6b30*/  BRA.DIV ~URZ, `(.L_x_1514) ;  /* 0x000031527f007947 */ /* 0x000fea000b800000 */
[----:B------:R-:W2:Y:S02]  /*6b40*/  SHFL.BFLY PT, R0, R5, 0x8, 0x1f ;  /* 0x0d001f0005007f89 */ /* 0x000ea400000e0000 */
[----:B-12---:R-:W-:-:S05]  /*6b50*/  FMNMX.FTZ R3, R5, R0, !PT ;  /* 0x0000000005037209 */ /* 0x006fca0007810000 */
[----:B------:R1:W2:Y:S02]  /*6b60*/  SHFL.BFLY PT, R6, R3, 0x4, 0x1f ;  /* 0x0c801f0003067f89 */ /* 0x0002a400000e0000 */
.L_x_1577:
[----:B------:R-:W-:Y:S01]  /*6b70*/  LEA.HI R5, R7, R24, RZ, 0x5 ;  /* 0x0000001807057211 */ /* 0x000fe200078f28ff */
[----:B------:R-:W-:Y:S01]  /*6b80*/  WARPSYNC 0xffffffff ;  /* 0xffffffff00007948 */ /* 0x000fe20003800000 */
[----:B--2---:R-:W-:Y:S02]  /*6b90*/  FMNMX.FTZ R6, R6, R3, !PT ;  /* 0x0000000306067209 */ /* 0x004fe40007810000 */
[----:B------:R-:W-:-:S05]  /*6ba0*/  LOP3.LUT R7, R5, 0xffffffe0, RZ, 0xc0, !PT ;  /* 0xffffffe005077812 */ /* 0x000fca00078ec0ff */
[----:B------:R-:W-:-:S05]  /*6bb0*/  IMAD.IADD R0, R24, 0x1, -R7 ;  /* 0x0000000118007824 */ /* 0x000fca00078e0a07 */
[----:B------:R-:W-:-:S13]  /*6bc0*/  ISETP.NE.AND P0, PT, R0, RZ, PT ;  /* 0x000000ff0000720c */ /* 0x000fda0003f05270 */
[----:B-1----:R-:W-:-:S05]  /*6bd0*/  @!P0 SHF.R.S32.HI R3, RZ, 0x5, R5 ;  /* 0x00000005ff038819 */ /* 0x002fca0000011405 */
[----:B------:R1:W-:Y:S02]  /*6be0*/  @!P0 STS [R3.X4], R6 ;  /* 0x0000000603008388 */ /* 0x0003e40000004800 */
[----:B------:R-:W-:Y:S01]  /*6bf0*/  BAR.SYNC.DEFER_BLOCKING 0x0 ;  /* 0x0000000000007b1d */ /* 0x000fe20000010000 */
[----:B------:R-:W-:Y:S01]  /*6c00*/  ISETP.GT.AND P0, PT, R0, 0x1, PT ;  /* 0x000000010000780c */ /* 0x000fe20003f04270 */
[----:B-1----:R-:W-:Y:S02]  /*6c10*/  IMAD.MOV.U32 R3, RZ, RZ, -0x800001 ;  /* 0xff7fffffff037424 */ /* 0x002fe400078e00ff */
[----:B------:R-:W-:Y:S02]  /*6c20*/  IMAD.IADD R11, R24, 0x1, R4 ;  /* 0x00000001180b7824 */ /* 0x000fe400078e0204 */
[----:B------:R-:W-:Y:S01]  /*6c30*/  BSSY B0, `(.L_x_1515) ;  /* 0x0000078000007945 */ /* 0x000fe20003800000 */
[----:B------:R-:W-:Y:S02]  /*6c40*/  IMAD.MOV.U32 R8, RZ, RZ, RZ ;  /* 0x000000ffff087224 */ /* 0x000fe400078e00ff */
[----:B------:R-:W-:-:S05]  /*6c50*/  ISETP.GE.AND P2, PT, R11, R25, PT ;  /* 0x000000190b00720c */ /* 0x000fca0003f46270 */
[----:B------:R-:W1:Y:S04]  /*6c60*/  @!P0 LDS R3, [R0.X4] ;  /* 0x0000000000038984 */ /* 0x000e680000004800 */
[----:B-1----:R-:W1:Y:S02]  /*6c70*/  SHFL.BFLY PT, R6, R3, 0x1, 0x1f ;  /* 0x0c201f0003067f89 */ /* 0x002e6400000e0000 */
[----:B-1----:R-:W-:-:S05]  /*6c80*/  FMNMX.FTZ R6, R6, R3, !PT ;  /* 0x0000000306067209 */ /* 0x002fca0007810000 */
[----:B0-----:R0:W1:Y:S01]  /*6c90*/  SHFL.IDX PT, R15, R6, RZ, 0x1f ;  /* 0x00001fff060f7589 */ /* 0x00106200000e0000 */
[----:B------:R-:W-:Y:S05]  /*6ca0*/  @P2 BRA `(.L_x_1516) ;  /* 0x0000070000002947 */ /* 0x000fea0003800000 */
[----:B------:R-:W-:Y:S01]  /*6cb0*/  LOP3.LUT R3, RZ, R4, RZ, 0x33, !PT ;  /* 0x00000004ff037212 */ /* 0x000fe200078e33ff */
[----:B------:R-:W-:Y:S01]  /*6cc0*/  BSSY B1, `(.L_x_1517) ;  /* 0x0000027000017945 */ /* 0x000fe20003800000 */
[----:B------:R-:W-:Y:S01]  /*6cd0*/  IMAD.MOV.U32 R8, RZ, RZ, RZ ;  /* 0x000000ffff087224 */ /* 0x000fe200078e00ff */
[----:B------:R-:W-:Y:S02]  /*6ce0*/  MOV R10, R11 ;  /* 0x0000000b000a7202 */ /* 0x000fe40000000f00 */
[----:B------:R-:W-:-:S04]  /*6cf0*/  IADD3 R3, -R24, R25, R3 ;  /* 0x0000001918037210 */ /* 0x000fc80007ffe103 */
[----:B0-----:R-:W-:-:S04]  /*6d00*/  LEA.HI R6, R3, 0x1, RZ, 0x1a ;  /* 0x0000000103067811 */ /* 0x001fc800078fd0ff */
[----:B------:R-:W-:-:S13]  /*6d10*/  LOP3.LUT P0, R6, R6, 0x3, RZ, 0xc0, !PT ;  /* 0x0000000306067812 */ /* 0x000fda000780c0ff */
[----:B------:R-:W-:Y:S05]  /*6d20*/  @!P0 BRA `(.L_x_1518) ;  /* 0x0000020000008947 */ /* 0x000fea0003800000 */
[----:B------:R-:W-:Y:S01]  /*6d30*/  IMAD R14, R28, c[0x0][0x1d4], RZ ;  /* 0x000075001c0e7a24 */ /* 0x000fe200078e02ff */
[--C-:B------:R-:W-:Y:S01]  /*6d40*/  SHF.R.S32.HI R7, RZ, 0x1f, R11.reuse ;  /* 0x0000001fff077819 */ /* 0x100fe2000001140b */
[----:B------:R-:W-:Y:S01]  /*6d50*/  IMAD.MOV.U32 R9, RZ, RZ, R6 ;  /* 0x000000ffff097224 */ /* 0x000fe200078e0006 */
[----:B------:R-:W-:Y:S01]  /*6d60*/  ISETP.NE.U32.AND P0, PT, RZ, c[0x0][0x200], PT ;  /* 0x00008000ff007a0c */ /* 0x000fe20003f05070 */
[--C-:B------:R-:W-:Y:S01]  /*6d70*/  IMAD.MOV.U32 R10, RZ, RZ, R11.reuse ;  /* 0x000000ffff0a7224 */ /* 0x100fe200078e000b */
[----:B------:R-:W-:Y:S02]  /*6d80*/  SHF.R.S32.HI R8, RZ, 0x1f, R14 ;  /* 0x0000001fff087819 */ /* 0x000fe4000001140e */
[----:B------:R-:W-:Y:S02]  /*6d90*/  IADD3 R14, P3, P4, R14, c[0x0][0x200], R11 ;  /* 0x000080000e0e7a10 */ /* 0x000fe40007c7e00b */
[----:B------:R-:W-:Y:S02]  /*6da0*/  ISETP.NE.AND.EX P0, PT, RZ, c[0x0][0x204], PT, P0 ;  /* 0x00008100ff007a0c */ /* 0x000fe40003f05300 */
[----:B------:R-:W-:Y:S01]  /*6db0*/  IADD3.X R7, R8, c[0x0][0x204], R7, P3, P4 ;  /* 0x0000810008077a10 */ /* 0x000fe20001fe8407 */
[----:B------:R-:W-:Y:S01]  /*6dc0*/  IMAD.MOV.U32 R8, RZ, RZ, RZ ;  /* 0x000000ffff087224 */ /* 0x000fe200078e00ff */
[----:B------:R-:W-:-:S08]  /*6dd0*/  IADD3 R12, R18, 0x410, RZ ;  /* 0x00000410120c7810 */ /* 0x000fd00007ffe0ff */
.L_x_1522:
[----:B------:R-:W-:Y:S01]  /*6de0*/  BSSY B2, `(.L_x_1519) ;  /* 0x000000b000027945 */ /* 0x000fe20003800000 */
[----:B0-----:R-:W-:Y:S05]  /*6df0*/  @!P0 BRA `(.L_x_1520) ;  /* 0x0000005000008947 */ /* 0x001fea0003800000 */
[----:B------:R-:W-:-:S06]  /*6e00*/  IMAD.MOV.U32 R6, RZ, RZ, R14 ;  /* 0x000000ffff067224 */ /* 0x000fcc00078e000e */
[----:B------:R-:W2:Y:S01]  /*6e10*/  LDG.E.U8 R6, [R6.64] ;  /* 0x0000002406067981 */ /* 0x000ea2000c1e1100 */
[----:B------:R-:W-:Y:S01]  /*6e20*/  IMAD.MOV.U32 R13, RZ, RZ, RZ ;  /* 0x000000ffff0d7224 */ /* 0x000fe200078e00ff */
[----:B--2---:R-:W-:-:S13]  /*6e30*/  ISETP.NE.AND P3, PT, R6, RZ, PT ;  /* 0x000000ff0600720c */ /* 0x004fda0003f65270 */
[----:B------:R-:W-:Y:S05]  /*6e40*/  @P3 BRA `(.L_x_1521) ;  /* 0x0000004000003947 */ /* 0x000fea0003800000 */
.L_x_1520:
[----:B------:R-:W0:Y:S02]  /*6e50*/  LDS R6, [R12] ;  /* 0x000000000c067984 */ /* 0x000e240000000800 */
[----:B01----:R-:W-:-:S04]  /*6e60*/  FADD.FTZ R6, -R15, R6 ;  /* 0x000000060f067221 */ /* 0x003fc80000010100 */
[----:B------:R-:W-:-:S04]  /*6e70*/  FMUL.FTZ R6, R6, 1.4426950216293334961 ;  /* 0x3fb8aa3b06067820 */ /* 0x000fc80000410000 */
[----:B------:R0:W1:Y:S03]  /*6e80*/  MUFU.EX2 R13, R6 ;  /* 0x00000006000d7308 */ /* 0x0000660000000800 */
.L_x_1521:
[----:B------:R-:W-:Y:S05]  /*6e90*/  BSYNC B2 ;  /* 0x0000000000027941 */ /* 0x000fea0003800000 */
.L_x_1519:
        /* <DEDUP_REMOVED lines=9> */
.L_x_1518:
[----:B------:R-:W-:Y:S05]  /*6f30*/  BSYNC B1 ;  /* 0x0000000000017941 */ /* 0x000fea0003800000 */
.L_x_1517:
[----:B------:R-:W-:-:S13]  /*6f40*/  ISETP.GE.U32.AND P0, PT, R3, 0xc0, PT ;  /* 0x000000c00300780c */ /* 0x000fda0003f06070 */
[----:B------:R-:W-:Y:S05]  /*6f50*/  @!P0 BRA `(.L_x_1516) ;  /* 0x0000045000008947 */ /* 0x000fea0003800000 */
[----:B------:R-:W-:Y:S01]  /*6f60*/  IMAD R9, R28, c[0x0][0x1d4], RZ ;  /* 0x000075001c097a24 */ /* 0x000fe200078e02ff */
[----:B------:R-:W-:Y:S02]  /*6f70*/  LEA R3, R10, 0x200, 0x2 ;  /* 0x000002000a037811 */ /* 0x000fe400078e10ff */
[----:B------:R-:W-:Y:S02]  /*6f80*/  ISETP.NE.U32.AND P0, PT, RZ, c[0x0][0x200], PT ;  /* 0x00008000ff007a0c */ /* 0x000fe40003f05070 */
[----:B------:R-:W-:Y:S01]  /*6f90*/  SHF.R.S32.HI R7, RZ, 0x1f, R9 ;  /* 0x0000001fff077819 */ /* 0x000fe20000011409 */
[----:B------:R-:W-:Y:S01]  /*6fa0*/  IMAD R3, R4, -0x4, R3 ;  /* 0xfffffffc04037824 */ /* 0x000fe200078e0203 */
[----:B0-----:R-:W-:Y:S02]  /*6fb0*/  SHF.R.S32.HI R6, RZ, 0x1f, R10 ;  /* 0x0000001fff067819 */ /* 0x001fe4000001140a */
[----:B------:R-:W-:Y:S02]  /*6fc0*/  IADD3 R9, P3, P4, R10, c[0x0][0x200], R9 ;  /* 0x000080000a097a10 */ /* 0x000fe40007c7e009 */
[----:B------:R-:W-:-:S02]  /*6fd0*/  ISETP.NE.AND.EX P0, PT, RZ, c[0x0][0x204], PT, P0 ;  /* 0x00008100ff007a0c */ /* 0x000fc40003f05300 */
[----:B------:R-:W-:Y:S02]  /*6fe0*/  IADD3.X R7, R6, c[0x0][0x204], R7, P3, P4 ;  /* 0x0000810006077a10 */ /* 0x000fe40001fe8407 */
[----:B------:R-:W-:-:S07]  /*6ff0*/  IADD3 R3, R3, 0x410, RZ ;  /* 0x0000041003037810 */ /* 0x000fce0007ffe0ff */
.L_x_1535:
[----:B------:R-:W-:Y:S01]  /*7000*/  BSSY B1, `(.L_x_1523) ;  /* 0x000000b000017945 */ /* 0x000fe20003800000 */
[----:B------:R-:W-:Y:S01]  /*7010*/  MOV R6, R9 ;  /* 0x0000000900067202 */ /* 0x000fe20000000f00 */
[----:B------:R-:W-:Y:S05]  /*7020*/  @!P0 BRA `(.L_x_1524) ;  /* 0x0000004000008947 */ /* 0x000fea0003800000 */
[----:B------:R-:W2:Y:S02]  /*7030*/  LDG.E.U8 R9, [R6.64] ;  /* 0x0000002406097981 */ /* 0x000ea4000c1e1100 */
[----:B--2---:R-:W-:-:S13]  /*7040*/  ISETP.NE.AND P3, PT, R9, RZ, PT ;  /* 0x000000ff0900720c */ /* 0x004fda0003f65270 */
[----:B------:R-:W-:Y:S01]  /*7050*/  @P3 IMAD.MOV.U32 R9, RZ, RZ, RZ ;  /* 0x000000ffff093224 */ /* 0x000fe200078e00ff */
[----:B------:R-:W-:Y:S05]  /*7060*/  @P3 BRA `(.L_x_1525) ;  /* 0x0000004000003947 */ /* 0x000fea0003800000 */
.L_x_1524:
[----:B------:R-:W0:Y:S02]  /*7070*/  LDS R9, [R3+-0x200] ;  /* 0xfffe000003097984 */ /* 0x000e240000000800 */
[----:B01----:R-:W-:-:S04]  /*7080*/  FADD.FTZ R9, -R15, R9 ;  /* 0x000000090f097221 */ /* 0x003fc80000010100 */
[----:B------:R-:W-:-:S06]  /*7090*/  FMUL.FTZ R9, R9, 1.4426950216293334961 ;  /* 0x3fb8aa3b09097820 */ /* 0x000fcc0000410000 */
[----:B------:R-:W0:Y:S02]  /*70a0*/  MUFU.EX2 R9, R9 ;  /* 0x0000000900097308 */ /* 0x000e240000000800 */
.L_x_1525:
[----:B------:R-:W-:Y:S05]  /*70b0*/  BSYNC B1 ;  /* 0x0000000000017941 */ /* 0x000fea0003800000 */
.L_x_1523:
        /* <DEDUP_REMOVED lines=8> */
.L_x_1527:
[----:B------:R-:W2:Y:S02]  /*7140*/  LDS R8, [R3+-0x100] ;  /* 0xffff000003087984 */ /* 0x000ea40000000800 */
[----:B-12---:R-:W-:-:S04]  /*7150*/  FADD.FTZ R8, -R15, R8 ;  /* 0x000000080f087221 */ /* 0x006fc80000010100 */
[----:B------:R-:W-:-:S06]  /*7160*/  FMUL.FTZ R8, R8, 1.4426950216293334961 ;  /* 0x3fb8aa3b08087820 */ /* 0x000fcc0000410000 */
[----:B------:R-:W1:Y:S02]  /*7170*/  MUFU.EX2 R8, R8 ;  /* 0x0000000800087308 */ /* 0x000e640000000800 */
.L_x_1528:
[----:B------:R-:W-:Y:S05]  /*7180*/  BSYNC B1 ;  /* 0x0000000000017941 */ /* 0x000fea0003800000 */
.L_x_1526:
[----:B-1----:R1:W-:Y:S01]  /*7190*/  STS [R3+-0x100], R8 ;  /* 0xffff000803007388 */ /* 0x0023e20000000800 */
[----:B------:R-:W-:Y:S01]  /*71a0*/  BSSY B1, `(.L_x_1529) ;  /* 0x000000b000017945 */ /* 0x000fe20003800000 */
[----:B------:R-:W-:Y:S01]  /*71b0*/  FADD.FTZ R13, R13, R8 ;  /* 0x000000080d0d7221 */ /* 0x000fe20000010000 */
[----:B------:R-:W-:Y:S05]  /*71c0*/  @!P0 BRA `(.L_x_1530) ;  /* 0x0000004000008947 */ /* 0x000fea0003800000 */
[----:B-1----:R-:W2:Y:S02]  /*71d0*/  LDG.E.U8 R8, [R6.64+0x80] ;  /* 0x0000802406087981 */ /* 0x002ea4000c1e1100 */
[----:B--2---:R-:W-:Y:S01]  /*71e0*/  ISETP.NE.AND P3, PT, R8, RZ, PT ;  /* 0x000000ff0800720c */ /* 0x004fe20003f65270 */
[----:B------:R-:W-:-:S12]  /*71f0*/  IMAD.MOV.U32 R8, RZ, RZ, RZ ;  /* 0x000000ffff087224 */ /* 0x000fd800078e00ff */
[----:B------:R-:W-:Y:S05]  /*7200*/  @P3 BRA `(.L_x_1531) ;  /* 0x0000004000003947 */ /* 0x000fea0003800000 */
.L_x_1530:
[----:B-1----:R-:W1:Y:S02]  /*7210*/  LDS R8, [R3] ;  /* 0x0000000003087984 */ /* 0x002e640000000800 */
[----:B-1----:R-:W-:-:S04]  /*7220*/  FADD.FTZ R8, -R15, R8 ;  /* 0x000000080f087221 */ /* 0x002fc80000010100 */
[----:B------:R-:W-:-:S06]  /*7230*/  FMUL.FTZ R8, R8, 1.4426950216293334961 ;  /* 0x3fb8aa3b08087820 */ /* 0x000fcc0000410000 */
[----:B------:R-:W1:Y:S02]  /*7240*/  MUFU.EX2 R8, R8 ;  /* 0x0000000800087308 */ /* 0x000e640000000800 */
.L_x_1531:
[----:B------:R-:W-:Y:S05]  /*7250*/  BSYNC B1 ;  /* 0x0000000000017941 */ /* 0x000fea0003800000 */
.L_x_1529:
        /* <DEDUP_REMOVED lines=8> */
.L_x_1533:
[----:B-1----:R-:W1:Y:S02]  /*72e0*/  LDS R8, [R3+0x100] ;  /* 0x0001000003087984 */ /* 0x002e640000000800 */
[----:B-1----:R-:W-:-:S04]  /*72f0*/  FADD.FTZ R8, -R15, R8 ;  /* 0x000000080f087221 */ /* 0x002fc80000010100 */
[----:B------:R-:W-:-:S04]  /*7300*/  FMUL.FTZ R8, R8, 1.4426950216293334961 ;  /* 0x3fb8aa3b08087820 */ /* 0x000fc80000410000 */
[----:B------:R1:W2:Y:S03]  /*7310*/  MUFU.EX2 R12, R8 ;  /* 0x00000008000c7308 */ /* 0x0002a60000000800 */
.L_x_1534:
[----:B------:R-:W-:Y:S05]  /*7320*/  BSYNC B1 ;  /* 0x0000000000017941 */ /* 0x000fea0003800000 */
.L_x_1532:
        /* <DEDUP_REMOVED lines=8> */
.L_x_1516:
[----:B------:R-:W-:Y:S05]  /*73b0*/  BSYNC B0 ;  /* 0x0000000000007941 */ /* 0x000fea0003800000 */
.L_x_1515:
[----:B------:R-:W2:Y:S01]  /*73c0*/  SHFL.BFLY PT, R3, R8, 0x10, 0x1f ;  /* 0x0e001f0008037f89 */ /* 0x000ea200000e0000 */
[----:B------:R-:W-:-:S04]  /*73d0*/  LOP3.LUT P0, R12, R24, 0x1f, RZ, 0xc0, !PT ;  /* 0x0000001f180c7812 */ /* 0x000fc8000780c0ff */
[----:B------:R-:W-:Y:S01]  /*73e0*/  ISETP.GT.U32.AND P3, PT, R12, 0x1, PT ;  /* 0x000000010c00780c */ /* 0x000fe20003f64070 */
[----:B--2---:R-:W-:-:S08]  /*73f0*/  FADD.FTZ R3, R3, R8 ;  /* 0x0000000803037221 */ /* 0x004fd00000010000 */
[----:B------:R-:W-:Y:S01]  /*7400*/  @!P0 SHF.R.U32.HI R8, RZ, 0x3, R24 ;  /* 0x00000003ff088819 */ /* 0x000fe20000011618 */
[----:B0-----:R-:W0:Y:S03]  /*7410*/  SHFL.BFLY PT, R6, R3, 0x8, 0x1f ;  /* 0x0d001f0003067f89 */ /* 0x001e2600000e0000 */
        /* <DEDUP_REMOVED lines=13> */
[----:B------:R0:W2:Y:S01]  /*74f0*/  SHFL.IDX PT, R3, R6, RZ, 0x1f ;  /* 0x00001fff06037589 */ /* 0x0000a200000e0000 */
[----:B------:R-:W-:Y:S05]  /*7500*/  @P2 BRA.U `(.L_x_1536) ;  /* 0x000004a100002947 */ /* 0x000fea0003800000 */
[----:B------:R-:W3:Y:S01]  /*7510*/  LDC.U8 R12, c[0x0][0x26c] ;  /* 0x00009b00ff0c7b82 */ /* 0x000ee20000000000 */
[----:B------:R-:W-:Y:S01]  /*7520*/  BSSY B0, `(.L_x_1536) ;  /* 0x0000048000007945 */ /* 0x000fe20003800000 */
[----:B---3--:R-:W-:-:S13]  /*7530*/  ISETP.NE.AND P0, PT, R12, RZ, PT ;  /* 0x000000ff0c00720c */ /* 0x008fda0003f05270 */
[----:B0-----:R-:W-:-:S04]  /*7540*/  @P0 IMAD.MOV.U32 R6, RZ, RZ, c[0x0][0x268] ;  /* 0x00009a00ff060624 */ /* 0x001fc800078e00ff */
[----:B------:R-:W-:Y:S02]  /*7550*/  @P0 IMAD R19, R19, R6, c[0x0][0x1ec] ;  /* 0x00007b0013130624 */ /* 0x000fe400078e0206 */
[----:B------:R-:W-:Y:S02]  /*7560*/  CS2R R6, SRZ ;  /* 0x0000000000067805 */ /* 0x000fe4000001ff00 */
[----:B------:R-:W-:-:S05]  /*7570*/  @P0 IMAD R19, R19, c[0x0][0x1d4], RZ ;  /* 0x0000750013130a24 */ /* 0x000fca00078e02ff */
[----:B------:R-:W-:Y:S02]  /*7580*/  @P0 SHF.R.S32.HI R7, RZ, 0x1f, R19 ;  /* 0x0000001fff070819 */ /* 0x000fe40000011413 */
[----:B------:R-:W-:Y:S01]  /*7590*/  @P0 MOV R6, R19 ;  /* 0x0000001300060202 */ /* 0x000fe20000000f00 */
[----:B------:R-:W-:Y:S05]  /*75a0*/  @P2 BRA `(.L_x_1537) ;  /* 0x000003f000002947 */ /* 0x000fea0003800000 */
[----:B------:R-:W-:Y:S01]  /*75b0*/  LOP3.LUT R8, RZ, R4, RZ, 0x33, !PT ;  /* 0x00000004ff087212 */ /* 0x000fe200078e33ff */
[----:B--2---:R-:W-:Y:S01]  /*75c0*/  FADD.FTZ R3, R3, 9.9999999747524270788e-07 ;  /* 0x358637bd03037421 */ /* 0x004fe20000010000 */
[----:B------:R-:W-:Y:S02]  /*75d0*/  BSSY B1, `(.L_x_1538) ;  /* 0x000001a000017945 */ /* 0x000fe40003800000 */
[----:B------:R-:W-:Y:S01]  /*75e0*/  IADD3 R8, -R24, R25, R8 ;  /* 0x0000001918087210 */ /* 0x000fe20007ffe108 */
[----:B-1----:R0:W1:Y:S03]  /*75f0*/  MUFU.RCP R15, R3 ;  /* 0x00000003000f7308 */ /* 0x0020660000001000 */
[----:B------:R-:W-:-:S02]  /*7600*/  LEA.HI R9, R8, 0x1, RZ, 0x1a ;  /* 0x0000000108097811 */ /* 0x000fc400078fd0ff */
[----:B------:R-:W-:Y:S02]  /*7610*/  ISETP.GE.U32.AND P2, PT, R8, 0xc0, PT ;  /* 0x000000c00800780c */ /* 0x000fe40003f46070 */
[----:B------:R-:W-:-:S13]  /*7620*/  LOP3.LUT P3, R9, R9, 0x3, RZ, 0xc0, !PT ;  /* 0x0000000309097812 */ /* 0x000fda000786c0ff */
[----:B------:R-:W-:Y:S05]  /*7630*/  @!P3 BRA `(.L_x_1539) ;  /* 0x000001300000b947 */ /* 0x000fea0003800000 */
[----:B01----:R-:W-:Y:S01]  /*7640*/  IADD3 R13, P3, R11, R6, RZ ;  /* 0x000000060b0d7210 */ /* 0x003fe20007f7e0ff */
[----:B------:R-:W-:Y:S01]  /*7650*/  IMAD.MOV.U32 R3, RZ, RZ, R9 ;  /* 0x000000ffff037224 */ /* 0x000fe200078e0009 */
[----:B------:R-:W-:Y:S02]  /*7660*/  IADD3 R18, R18, 0x410, RZ ;  /* 0x0000041012127810 */ /* 0x000fe40007ffe0ff */
[----:B------:R-:W-:Y:S02]  /*7670*/  LEA R10, P4, R13, c[0x0][0x260], 0x2 ;  /* 0x000098000d0a7a11 */ /* 0x000fe400078810ff */
[----:B------:R-:W-:-:S04]  /*7680*/  LEA.HI.X.SX32 R8, R11, R7, 0x1, P3 ;  /* 0x000000070b087211 */ /* 0x000fc800018f0eff */
[----:B------:R-:W-:-:S04]  /*7690*/  LEA.HI.X R13, R13, c[0x0][0x264], R8, 0x2, P4 ;  /* 0x000099000d0d7a11 */ /* 0x000fc800020f1408 */
.L_x_1540:
[----:B-1----:R-:W0:Y:S01]  /*76a0*/  LDS R8, [R18] ;  /* 0x0000000012087984 */ /* 0x002e220000000800 */
[----:B------:R-:W-:Y:S01]  /*76b0*/  @P0 IMAD.MOV.U32 R9, RZ, RZ, R13 ;  /* 0x000000ffff090224 */ /* 0x000fe200078e000d */
        /* <DEDUP_REMOVED lines=11> */
.L_x_1539:
[----:B01----:R-:W-:Y:S05]  /*7770*/  BSYNC B1 ;  /* 0x0000000000017941 */ /* 0x003fea0003800000 */
.L_x_1538:
[----:B------:R-:W-:Y:S05]  /*7780*/  @!P2 BRA `(.L_x_1537) ;  /* 0x000002100000a947 */ /* 0x000fea0003800000 */
[----:B------:R-:W-:Y:S01]  /*7790*/  IADD3 R13, P0, R11, R6, RZ ;  /* 0x000000060b0d7210 */ /* 0x000fe20007f1e0ff */
[----:B------:R-:W-:Y:S01]  /*77a0*/  IMAD.SHL.U32 R6, R4, 0x4, RZ ;  /* 0x0000000404067824 */ /* 0x000fe200078e00ff */
[----:B------:R-:W-:Y:S02]  /*77b0*/  ISETP.NE.AND P3, PT, R12, RZ, PT ;  /* 0x000000ff0c00720c */ /* 0x000fe40003f65270 */
[----:B------:R-:W-:Y:S01]  /*77c0*/  LEA R12, P2, R13, c[0x0][0x260], 0x2 ;  /* 0x000098000d0c7a11 */ /* 0x000fe200078410ff */
[C---:B------:R-:W-:Y:S01]  /*77d0*/  IMAD R6, R11.reuse, 0x4, -R6 ;  /* 0x000000040b067824 */ /* 0x040fe200078e0a06 */
[----:B------:R-:W-:-:S04]  /*77e0*/  LEA.HI.X.SX32 R8, R11, R7, 0x1, P0 ;  /* 0x000000070b087211 */ /* 0x000fc800000f0eff */
[----:B------:R-:W-:Y:S02]  /*77f0*/  LEA.HI.X R13, R13, c[0x0][0x264], R8, 0x2, P2 ;  /* 0x000099000d0d7a11 */ /* 0x000fe400010f1408 */
[----:B------:R-:W-:-:S05]  /*7800*/  IADD3 R3, R6, 0x410, RZ ;  /* 0x0000041006037810 */ /* 0x000fca0007ffe0ff */
.L_x_1541:
[----:B------:R-:W0:Y:S01]  /*7810*/  LDS R6, [R3+0x300] ;  /* 0x0003000003067984 */ /* 0x000e220000000800 */
[----:B------:R-:W-:Y:S01]  /*7820*/  IMAD.MOV.U32 R7, RZ, RZ, R13 ;  /* 0x000000ffff077224 */ /* 0x000fe200078e000d */
[----:B------:R-:W-:Y:S02]  /*7830*/  IADD3 R11, R11, 0x100, RZ ;  /* 0x000001000b0b7810 */ /* 0x000fe40007ffe0ff */
[----:B------:R-:W1:Y:S02]  /*7840*/  LDS R8, [R3] ;  /* 0x0000000003087984 */ /* 0x000e640000000800 */
[----:B------:R-:W-:Y:S02]  /*7850*/  ISETP.GE.AND P0, PT, R11, R25, PT ;  /* 0x000000190b00720c */ /* 0x000fe40003f06270 */
[----:B------:R-:W2:Y:S04]  /*7860*/  LDS R9, [R3+0x100] ;  /* 0x0001000003097984 */ /* 0x000ea80000000800 */
[----:B------:R-:W3:Y:S01]  /*7870*/  LDS R10, [R3+0x200] ;  /* 0x00020000030a7984 */ /* 0x000ee20000000800 */
[-C--:B0-----:R-:W-:Y:S01]  /*7880*/  FMUL.FTZ R18, R6, R15.reuse ;  /* 0x0000000f06127220 */ /* 0x081fe20000410000 */
[----:B------:R-:W-:Y:S01]  /*7890*/  MOV R6, R12 ;  /* 0x0000000c00067202 */ /* 0x000fe20000000f00 */
[----:B-1----:R-:W-:-:S03]  /*78a0*/  FMUL.FTZ R14, R8, R15 ;  /* 0x0000000f080e7220 */ /* 0x002fc60000410000 */
[----:B------:R-:W-:Y:S01]  /*78b0*/  IADD3 R12, P2, R6, 0x400, RZ ;  /* 0x00000400060c7810 */ /* 0x000fe20007f5e0ff */
[----:B------:R-:W-:Y:S01]  /*78c0*/  @P3 STG.E [R6.64+0x300], R18 ;  /* 0x0003001206003986 */ /* 0x000fe2000c101924 */
[----:B------:R-:W-:Y:S01]  /*78d0*/  IADD3 R8, R3, 0x400, RZ ;  /* 0x0000040003087810 */ /* 0x000fe20007ffe0ff */
[-C--:B--2---:R-:W-:Y:S02]  /*78e0*/  FMUL.FTZ R9, R9, R15.reuse ;  /* 0x0000000f09097220 */ /* 0x084fe40000410000 */
[----:B------:R-:W-:Y:S01]  /*78f0*/  @P3 STG.E [R6.64], R14 ;  /* 0x0000000e06003986 */ /* 0x000fe2000c101924 */
[----:B------:R-:W-:Y:S02]  /*7900*/  IMAD.X R13, RZ, RZ, R7, P2 ;  /* 0x000000ffff0d7224 */ /* 0x000fe400010e0607 */
[----:B---3--:R-:W-:Y:S01]  /*7910*/  FMUL.FTZ R10, R10, R15 ;  /* 0x0000000f0a0a7220 */ /* 0x008fe20000410000 */
[----:B------:R-:W-:Y:S04]  /*7920*/  @P3 STG.E [R6.64+0x100], R9 ;  /* 0x0001000906003986 */ /* 0x000fe8000c101924 */
[----:B------:R-:W-:Y:S04]  /*7930*/  @P3 STG.E [R6.64+0x200], R10 ;  /* 0x0002000a06003986 */ /* 0x000fe8000c101924 */
[----:B------:R-:W-:Y:S04]  /*7940*/  STS [R3+0x300], R18 ;  /* 0x0003001203007388 */ /* 0x000fe80000000800 */
[----:B------:R-:W-:Y:S04]  /*7950*/  STS [R3], R14 ;  /* 0x0000000e03007388 */ /* 0x000fe80000000800 */
[----:B------:R-:W-:Y:S04]  /*7960*/  STS [R3+0x100], R9 ;  /* 0x0001000903007388 */ /* 0x000fe80000000800 */
[----:B------:R0:W-:Y:S02]  /*7970*/  STS [R3+0x200], R10 ;  /* 0x0002000a03007388 */ /* 0x0001e40000000800 */
[----:B0-----:R-:W-:Y:S01]  /*7980*/  IMAD.MOV.U32 R3, RZ, RZ, R8 ;  /* 0x000000ffff037224 */ /* 0x001fe200078e0008 */
[----:B------:R-:W-:Y:S05]  /*7990*/  @!P0 BRA `(.L_x_1541) ;  /* 0xfffffe7000008947 */ /* 0x000fea000383ffff */
.L_x_1537:
[----:B------:R-:W-:Y:S05]  /*79a0*/  BSYNC B0 ;  /* 0x0000000000007941 */ /* 0x000fea0003800000 */
.L_x_1536:
[----:B------:R-:W3:Y:S01]  /*79b0*/  S2R R19, SR_CTAID.X ;  /* 0x0000000000137919 */ /* 0x000ee20000002500 */
[----:B--2---:R-:W-:Y:S01]  /*79c0*/  LEA.HI R3, R17, R17, RZ, 0x1 ;  /* 0x0000001111037211 */ /* 0x004fe200078f08ff */
[----:B------:R-:W-:Y:S01]  /*79d0*/  ULDC UR4, c[0x0][0x1d4] ;  /* 0x0000750000047ab9 */ /* 0x000fe20000000800 */
[----:B------:R-:W-:Y:S01]  /*79e0*/  SHF.R.S32.HI R5, RZ, 0x5, R5 ;  /* 0x00000005ff057819 */ /* 0x000fe20000011405 */
[----:B------:R-:W-:Y:S01]  /*79f0*/  UIMAD UR4, UR4, 0x70, URZ ;  /* 0x00000070040478a4 */ /* 0x000fe2000f8e023f */
[----:B0-----:R-:W-:Y:S01]  /*7a00*/  LOP3.LUT R6, R3, 0xfffffffe, RZ, 0xc0, !PT ;  /* 0xfffffffe03067812 */ /* 0x001fe200078ec0ff */
[C---:B------:R-:W-:Y:S01]  /*7a10*/  IMAD.SHL.U32 R18, R0.reuse, 0x4, RZ ;  /* 0x0000000400127824 */ /* 0x040fe200078e00ff */
[C---:B------:R-:W-:Y:S01]  /*7a20*/  ISETP.GT.OR P2, PT, R0.reuse, 0x1b, P1 ;  /* 0x0000001b0000780c */ /* 0x040fe20000f44670 */
[----:B------:R-:W-:Y:S01]  /*7a30*/  BSSY B0, `(.L_x_1542) ;  /* 0x000001a000007945 */ /* 0x000fe20003800000 */
[----:B------:R-:W-:Y:S01]  /*7a40*/  ISETP.GT.AND P3, PT, R0, 0x1b, PT ;  /* 0x0000001b0000780c */ /* 0x000fe20003f64270 */
[----:B------:R-:W-:Y:S01]  /*7a50*/  IMAD.IADD R6, R17, 0x1, -R6 ;  /* 0x0000000111067824 */ /* 0x000fe200078e0a06 */
[----:B-1----:R-:W-:Y:S01]  /*7a60*/  CS2R R14, SRZ ;  /* 0x00000000000e7805 */ /* 0x002fe2000001ff00 */
[----:B------:R-:W-:Y:S01]  /*7a70*/  IMAD.MOV.U32 R11, RZ, RZ, RZ ;  /* 0x000000ffff0b7224 */ /* 0x000fe200078e00ff */
[----:B------:R-:W-:-:S02]  /*7a80*/  CS2R R12, SRZ ;  /* 0x00000000000c7805 */ /* 0x000fc4000001ff00 */
[CC--:B------:R-:W-:Y:S02]  /*7a90*/  ISETP.NE.OR P2, PT, R5.reuse, R6.reuse, P2 ;  /* 0x000000060500720c */ /* 0x0c0fe40001745670 */
[----:B------:R-:W-:Y:S01]  /*7aa0*/  ISETP.NE.AND P0, PT, R5, R6, PT ;  /* 0x000000060500720c */ /* 0x000fe20003f05270 */
[----:B------:R-:W-:Y:S02]  /*7ab0*/  IMAD R6, R27, c[0x0][0x1d8], RZ ;  /* 0x000076001b067a24 */ /* 0x000fe400078e02ff */
        /* <DEDUP_REMOVED lines=12> */
[----:B------:R-:W-:Y:S01]  /*7b80*/  HFMA2.MMA R13, -RZ, RZ, 0, 2.384185791015625e-07 ;  /* 0x00000004ff0d7435 */ /* 0x000fe200000001ff */
[----:B------:R-:W-:-:S09]  /*7b90*/  IMAD R12, R19, 0x70, R18 ;  /* 0x00000070130c7824 */ /* 0x000fd200078e0212 */
[----:B------:R-:W-:-:S06]  /*7ba0*/  IMAD.WIDE R12, R12, R13, c[0x0][0x190] ;  /* 0x000064000c0c7625 */ /* 0x000fcc00078e020d */
[----:B------:R-:W5:Y:S02]  /*7bb0*/  LDG.E.128 R12, [R12.64] ;  /* 0x000000240c0c7981 */ /* 0x000f64000c1e1d00 */
.L_x_1544:
[----:B-----5:R0:W-:Y:S02]  /*7bc0*/  STS.128 [R0.X16+0x210], R12 ;  /* 0x0002100c00007388 */ /* 0x0201e4000000cc00 */
.L_x_1543:
[----:B------:R-:W-:Y:S05]  /*7bd0*/  BSYNC B0 ;  /* 0x0000000000007941 */ /* 0x000fea0003800000 */
.L_x_1542:
[----:B------:R-:W-:Y:S01]  /*7be0*/  BAR.SYNC.DEFER_BLOCKING 0x0 ;  /* 0x0000000000007b1d */ /* 0x000fe20000010000 */
[----:B------:R-:W-:Y:S01]  /*7bf0*/  IMAD.MOV.U32 R10, RZ, RZ, RZ ;  /* 0x000000ffff0a7224 */ /* 0x000fe200078e00ff */
        /* <DEDUP_REMOVED lines=23> */
[----:B------:R-:W-:-:S05]  /*7d70*/  IMNMX R9, R9, UR4, !PT ;  /* 0x0000000409097c17 */ /* 0x000fca000f800200 */
[----:B------:R-:W-:Y:S02]  /*7d80*/  IMAD.IADD R29, R8, 0x1, -R9 ;  /* 0x00000001081d7824 */ /* 0x000fe400078e0a09 */
        /* <DEDUP_REMOVED lines=38> */
.L_x_1551:
[C---:B-12--5:R-:W-:Y:S01]  /*7ff0*/  FFMA.FTZ R8, R31.reuse, R36, RZ ;  /* 0x000000241f087223 */ /* 0x066fe200000100ff */
[----:B------:R-:W-:Y:S01]  /*8000*/  IADD3 R46, R30, 0x2, RZ ;  /* 0x000000021e2e7810 */ /* 0x000fe20007ffe0ff */
[C---:B------:R-:W-:Y:S02]  /*8010*/  FFMA.FTZ R9, R31.reuse, R37, RZ ;  /* 0x000000251f097223 */ /* 0x040fe400000100ff */
[C---:B------:R-:W-:Y:S02]  /*8020*/  FFMA.FTZ R10, R31.reuse, R38, RZ ;  /* 0x000000261f0a7223 */ /* 0x040fe400000100ff */
[----:B------:R-:W-:Y:S02]  /*8030*/  FFMA.FTZ R11, R31, R39, RZ ;  /* 0x000000271f0b7223 */ /* 0x000fe400000100ff */
.L_x_1550:
[----:B------:R-:W-:Y:S05]  /*8040*/  BSYNC B2 ;  /* 0x0000000000027941 */ /* 0x000fea0003800000 */
.L_x_1549:
[----:B------:R-:W-:-:S13]  /*8050*/  LOP3.LUT P2, RZ, R29, 0xfffffffe, RZ, 0xc0, !PT ;  /* 0xfffffffe1dff7812 */ /* 0x000fda000784c0ff */
[----:B------:R-:W-:Y:S05]  /*8060*/  @!P2 BRA `(.L_x_1548) ;  /* 0x000004d00000a947 */ /* 0x000fea0003800000 */
[----:B------:R-:W-:Y:S01]  /*8070*/  IMAD R36, R28, c[0x0][0x1d4], RZ ;  /* 0x000075001c247a24 */ /* 0x000fe200078e02ff */
[----:B------:R-:W-:Y:S01]  /*8080*/  SHF.R.S32.HI R29, RZ, 0x1f, R46 ;  /* 0x0000001fff1d7819 */ /* 0x000fe2000001142e */
[----:B------:R-:W-:Y:S01]  /*8090*/  ULDC UR4, c[0x0][0x1ec] ;  /* 0x00007b0000047ab9 */ /* 0x000fe20000000800 */
[----:B------:R-:W-:Y:S01]  /*80a0*/  MOV R34, c[0x0][0x1d8] ;  /* 0x0000760000227a02 */ /* 0x000fe20000000f00 */
[----:B------:R-:W-:Y:S01]  /*80b0*/  UISETP.NE.AND UP0, UPT, URZ, UR4, UPT ;  /* 0x000000043f00728c */ /* 0x000fe2000bf05270 */
[----:B------:R-:W-:Y:S01]  /*80c0*/  IADD3 R35, P1, R36, R46, RZ ;  /* 0x0000002e24237210 */ /* 0x000fe20007f3e0ff */
        /* <DEDUP_REMOVED lines=9> */
[----:B------:R-:W-:-:S03]  /*8160*/  IADD3 R31, R31, 0x410, RZ ;  /* 0x000004101f1f7810 */ /* 0x000fc60007ffe0ff */
.L_x_1554:
[----:B------:R-:W2:Y:S01]  /*8170*/  LDG.E R36, [R34.64] ;  /* 0x0000002422247981 */ /* 0x000ea2000c1e1900 */
[----:B------:R-:W-:Y:S02]  /*8180*/  IADD3 R37, P4, R20, R48, RZ ;  /* 0x0000003014257210 */ /* 0x000fe40007f9e0ff */
[----:B------:R-:W-:Y:S02]  /*8190*/  ISETP.NE.AND P5, PT, R2, RZ, PT ;  /* 0x000000ff0200720c */ /* 0x000fe40003fa5270 */
[----:B------:R-:W-:Y:S02]  /*81a0*/  LEA.HI.X.SX32 R38, R48, R21, 0x1, P4 ;  /* 0x0000001530267211 */ /* 0x000fe400020f0eff */
[----:B-1----:R-:W-:-:S04]  /*81b0*/  LEA R44, P4, R37, c[0x0][0x1a0], 0x2 ;  /* 0x00006800252c7a11 */ /* 0x002fc800078810ff */
[----:B------:R-:W-:Y:S01]  /*81c0*/  LEA.HI.X R45, R37, c[0x0][0x1a4], R38, 0x2, P4 ;  /* 0x00006900252d7a11 */ /* 0x000fe200020f1426 */
[----:B--2---:R-:W-:-:S05]  /*81d0*/  IMAD R36, R29, R36, R48 ;  /* 0x000000241d247224 */ /* 0x004fca00078e0230 */
        /* <DEDUP_REMOVED lines=8> */
[----:B-1---5:R-:W-:Y:S02]  /*8260*/  FADD.FTZ R36, R36, R40 ;  /* 0x0000002824247221 */ /* 0x022fe40000010000 */
        /* <DEDUP_REMOVED lines=8> */
.L_x_1552:
[----:B------:R-:W2:Y:S04]  /*82f0*/  LDG.E R40, [R34.64+0x8] ;  /* 0x0000082422287981 */ /* 0x000ea8000c1e1900 */
[----:B------:R-:W3:Y:S01]  /*8300*/  LDS R47, [R31+-0x8] ;  /* 0xfffff8001f2f7984 */ /* 0x000ee20000000800 */
[----:B--2---:R-:W-:-:S05]  /*8310*/  IMAD R40, R29, R40, R48 ;  /* 0x000000281d287224 */ /* 0x004fca00078e0230 */
[----:B------:R-:W-:-:S04]  /*8320*/  IADD3 R40, R40, 0xe0, RZ ;  /* 0x000000e028287810 */ /* 0x000fc80007ffe0ff */
[----:B------:R-:W-:-:S04]  /*8330*/  IADD3 R41, P2, R22, R40, RZ ;  /* 0x0000002816297210 */ /* 0x000fc80007f5e0ff */
[----:B------:R-:W-:Y:S02]  /*8340*/  LEA.HI.X.SX32 R42, R40, R23, 0x1, P2 ;  /* 0x00000017282a7211 */ /* 0x000fe400010f0eff */
[----:B------:R-:W-:-:S04]  /*8350*/  LEA R40, P2, R41, c[0x0][0x1a0], 0x2 ;  /* 0x0000680029287a11 */ /* 0x000fc800078410ff */
[----:B------:R-:W-:-:S06]  /*8360*/  LEA.HI.X R41, R41, c[0x0][0x1a4], R42, 0x2, P2 ;  /* 0x0000690029297a11 */ /* 0x000fcc00010f142a */
[----:B------:R-:W5:Y:S02]  /*8370*/  LDG.E.128 R40, [R40.64] ;  /* 0x0000002428287981 */ /* 0x000f64000c1e1d00 */
[C---:B-1-3-5:R-:W-:Y:S02]  /*8380*/  FFMA.FTZ R36, R47.reuse, R36, R8 ;  /* 0x000000242f247223 */ /* 0x06afe40000010008 */
[C---:B------:R-:W-:Y:S02]  /*8390*/  FFMA.FTZ R50, R47.reuse, R37, R9 ;  /* 0x000000252f327223 */ /* 0x040fe40000010009 */
[C---:B------:R-:W-:Y:S02]  /*83a0*/  FFMA.FTZ R38, R47.reuse, R38, R10 ;  /* 0x000000262f267223 */ /* 0x040fe4000001000a */
[----:B------:R-:W-:Y:S01]  /*83b0*/  FFMA.FTZ R52, R47, R39, R11 ;  /* 0x000000272f347223 */ /* 0x000fe2000001000b */
[----:B------:R-:W-:Y:S05]  /*83c0*/  @P1 BRA `(.L_x_1553) ;  /* 0x000000b000001947 */ /* 0x000fea0003800000 */
[----:B------:R-:W2:Y:S04]  /*83d0*/  @P5 LDG.E.128 R8, [R32.64] ;  /* 0x0000002420085981 */ /* 0x000ea8000c1e1d00 */
[----:B------:R-:W1:Y:S02]  /*83e0*/  LDS.128 R56, [R0.X16+0x210] ;  /* 0x0002100000387984 */ /* 0x000e64000000cc00 */
[----:B-1----:R-:W-:-:S02]  /*83f0*/  FADD.FTZ R40, R56, R40 ;  /* 0x0000002838287221 */ /* 0x002fc40000010000 */
[----:B------:R-:W-:Y:S02]  /*8400*/  FADD.FTZ R41, R57, R41 ;  /* 0x0000002939297221 */ /* 0x000fe40000010000 */
[----:B------:R-:W-:Y:S02]  /*8410*/  FADD.FTZ R42, R58, R42 ;  /* 0x0000002a3a2a7221 */ /* 0x000fe40000010000 */
[----:B------:R-:W-:Y:S02]  /*8420*/  FADD.FTZ R43, R59, R43 ;  /* 0x0000002b3b2b7221 */ /* 0x000fe40000010000 */
[----:B--2---:R-:W-:Y:S02]  /*8430*/  @P5 FMUL.FTZ R40, R40, R8 ;  /* 0x0000000828285220 */ /* 0x004fe40000410000 */
[----:B------:R-:W-:Y:S02]  /*8440*/  @P5 FMUL.FTZ R41, R41, R9 ;  /* 0x0000000929295220 */ /* 0x000fe40000410000 */
[----:B------:R-:W-:-:S02]  /*8450*/  @P5 FMUL.FTZ R42, R42, R10 ;  /* 0x0000000a2a2a5220 */ /* 0x000fc40000410000 */
[----:B------:R-:W-:-:S05]  /*8460*/  @P5 FMUL.FTZ R43, R43, R11 ;  /* 0x0000000b2b2b5220 */ /* 0x000fca0000410000 */
[----:B------:R1:W-:Y:S02]  /*8470*/  STG.E.128 [R44.64+0x380], R40 ;  /* 0x000380282c007986 */ /* 0x0003e4000c101d24 */
.L_x_1553:
[----:B------:R2:W3:Y:S01]  /*8480*/  LDS R11, [R31] ;  /* 0x000000001f0b7984 */ /* 0x0004e20000000800 */
        /* <DEDUP_REMOVED lines=11> */
.L_x_1548:
[----:B------:R-:W-:Y:S05]  /*8540*/  BSYNC B1 ;  /* 0x0000000000017941 */ /* 0x000fea0003800000 */
.L_x_1547:
        /* <DEDUP_REMOVED lines=15> */
[----:B------:R-:W-:Y:S01]  /*8640*/  IMAD.MOV.U32 R34, RZ, RZ, RZ ;  /* 0x000000ffff227224 */ /* 0x000fe200078e00ff */
        /* <DEDUP_REMOVED lines=8> */
[----:B------:R-:W-:-:S04]  /*86d0*/  IMAD R29, R29, R36, RZ ;  /* 0x000000241d1d7224 */ /* 0x000fc800078e02ff */
[----:B------:R-:W-:-:S06]  /*86e0*/  IMAD.HI.U32 R34, R35, R29, R34 ;  /* 0x0000001d23227227 */ /* 0x000fcc00078e0022 */
        /* <DEDUP_REMOVED lines=23> */
[----:B------:R2:W3:Y:S04]  /*8860*/  LDS R29, [R5.X4+0x410] ;  /* 0x00041000051d7984 */ /* 0x0004e80000004800 */
[----:B------:R-:W5:Y:S01]  /*8870*/  LDG.E.128 R36, [R36.64] ;  /* 0x0000002424247981 */ /* 0x000f62000c1e1d00 */
[----:B------:R-:W-:Y:S02]  /*8880*/  ULDC UR4, c[0x0][0x1ec] ;  /* 0x00007b0000047ab9 */ /* 0x000fe40000000800 */
[----:B------:R-:W-:-:S06]  /*8890*/  UISETP.NE.AND UP0, UPT, URZ, UR4, UPT ;  /* 0x000000043f00728c */ /* 0x000fcc000bf05270 */
[----:B------:R-:W-:-:S13]  /*88a0*/  PLOP3.LUT P1, PT, PT, PT, UP0, 0x80, 0x0 ;  /* 0x000000000000781c */ /* 0x000fda0003f2f008 */
[----:B------:R-:W-:Y:S05]  /*88b0*/  @P1 BRA `(.L_x_1559) ;  /* 0x000000c000001947 */ /* 0x000fea0003800000 */
[----:B--2---:R-:W-:Y:S01]  /*88c0*/  ISETP.NE.AND P5, PT, R2, RZ, PT ;  /* 0x000000ff0200720c */ /* 0x004fe20003fa5270 */
[----:B-1----:R-:W1:-:S12]  /*88d0*/  LDS.128 R44, [R0.X16+0x210] ;  /* 0x00021000002c7984 */ /* 0x002e58000000cc00 */
        /* <DEDUP_REMOVED lines=10> */
.L_x_1559:
[C---:B--23-5:R-:W-:Y:S02]  /*8980*/  FFMA.FTZ R8, R29.reuse, R36, R8 ;  /* 0x000000241d087223 */ /* 0x06cfe40000010008 */
[C---:B------:R-:W-:Y:S02]  /*8990*/  FFMA.FTZ R9, R29.reuse, R37, R9 ;  /* 0x000000251d097223 */ /* 0x040fe40000010009 */
[C---:B------:R-:W-:Y:S02]  /*89a0*/  FFMA.FTZ R10, R29.reuse, R38, R10 ;  /* 0x000000261d0a7223 */ /* 0x040fe4000001000a */
[----:B------:R-:W-:Y:S02]  /*89b0*/  FFMA.FTZ R11, R29, R39, R11 ;  /* 0x000000271d0b7223 */ /* 0x000fe4000001000b */
.L_x_1558:
[----:B------:R-:W-:Y:S05]  /*89c0*/  BSYNC B2 ;  /* 0x0000000000027941 */ /* 0x000fea0003800000 */
.L_x_1557:
[----:B------:R-:W-:Y:S02]  /*89d0*/  IADD3 R30, R30, 0x2, RZ ;  /* 0x000000021e1e7810 */ /* 0x000fe40007ffe0ff */
.L_x_1556:
[----:B------:R-:W-:Y:S05]  /*89e0*/  BSYNC B1 ;  /* 0x0000000000017941 */ /* 0x000fea0003800000 */
.L_x_1555:
[----:B------:R-:W-:-:S13]  /*89f0*/  LOP3.LUT P2, RZ, R27, 0xfffffffe, RZ, 0xc0, !PT ;  /* 0xfffffffe1bff7812 */ /* 0x000fda000784c0ff */
[----:B------:R-:W-:Y:S05]  /*8a00*/  @!P2 BRA `(.L_x_1546) ;  /* 0x000008d00000a947 */ /* 0x000fea0003800000 */
[----:B-1----:R-:W-:Y:S02]  /*8a10*/  IMAD.SHL.U32 R7, R4, 0x4, RZ ;  /* 0x0000000404077824 */ /* 0x002fe400078e00ff */
[----:B------:R-:W-:Y:S02]  /*8a20*/  IMAD.MOV.U32 R27, RZ, RZ, 0x70 ;  /* 0x00000070ff1b7424 */ /* 0x000fe400078e00ff */
[----:B------:R-:W-:Y:S02]  /*8a30*/  IMAD.MOV.U32 R29, RZ, RZ, RZ ;  /* 0x000000ffff1d7224 */ /* 0x000fe400078e00ff */
[C---:B------:R-:W-:Y:S02]  /*8a40*/  IMAD R48, R30.reuse, 0x4, -R7 ;  /* 0x000000041e307824 */ /* 0x040fe400078e0a07 */
[----:B------:R-:W-:-:S05]  /*8a50*/  IMAD R27, R30, R27, 0xe0 ;  /* 0x000000e01e1b7424 */ /* 0x000fca00078e021b */
.L_x_1566:
[----:B------:R-:W-:Y:S01]  /*8a60*/  IADD3 R6, R27, -0xe0, RZ ;  /* 0xffffff201b067810 */ /* 0x000fe20007ffe0ff */
[----:B------:R-:W-:Y:S01]  /*8a70*/  BSSY B1, `(.L_x_1560) ;  /* 0x0000042000017945 */ /* 0x000fe20003800000 */
[----:B------:R-:W-:-:S02]  /*8a80*/  IADD3 R49, R48, R29, RZ ;  /* 0x0000001d30317210 */ /* 0x000fc40007ffe0ff */
[----:B------:R-:W-:-:S04]  /*8a90*/  IADD3 R7, P2, R20, R6, RZ ;  /* 0x0000000614077210 */ /* 0x000fc80007f5e0ff */
[----:B------:R-:W-:Y:S02]  /*8aa0*/  LEA.HI.X.SX32 R34, R6, R21, 0x1, P2 ;  /* 0x0000001506227211 */ /* 0x000fe400010f0eff */
[----:B------:R-:W-:Y:S02]  /*8ab0*/  ISETP.GE.AND P2, PT, R30, c[0x0][0x1d4], PT ;  /* 0x000075001e007a0c */ /* 0x000fe40003f46270 */
[----:B------:R-:W-:-:S04]  /*8ac0*/  LEA R6, P4, R7, c[0x0][0x1a0], 0x2 ;  /* 0x0000680007067a11 */ /* 0x000fc800078810ff */
[----:B------:R-:W-:-:S07]  /*8ad0*/  LEA.HI.X R7, R7, c[0x0][0x1a4], R34, 0x2, P4 ;  /* 0x0000690007077a11 */ /* 0x000fce00020f1422 */
[----:B------:R-:W-:Y:S05]  /*8ae0*/  @!P2 BRA `(.L_x_1561) ;  /* 0x000003a00000a947 */ /* 0x000fea0003800000 */
[----:B------:R-:W-:Y:S01]  /*8af0*/  IABS R36, c[0x0][0x1d4] ;  /* 0x0000750000247a13 */ /* 0x000fe20000000000 */
[----:B------:R-:W-:Y:S01]  /*8b00*/  IMAD.MOV.U32 R34, RZ, RZ, RZ ;  /* 0x000000ffff227224 */ /* 0x000fe200078e00ff */
        /* <DEDUP_REMOVED lines=8> */
[----:B------:R-:W-:-:S04]  /*8b90*/  IMAD R31, R31, R36, RZ ;  /* 0x000000241f1f7224 */ /* 0x000fc800078e02ff */
        /* <DEDUP_REMOVED lines=9> */
[----:B------:R-:W-:-:S03]  /*8c30*/  IMAD R36, R28, c[0x0][0x1d4], RZ ;  /* 0x000075001c247a24 */ /* 0x000fc600078e02ff */
        /* <DEDUP_REMOVED lines=16> */
[----:B------:R-:W5:Y:S01]  /*8d40*/  LDG.E.128 R36, [R36.64] ;  /* 0x0000002424247981 */ /* 0x000f62000c1e1d00 */
        /* <DEDUP_REMOVED lines=16> */
.L_x_1562:
[C---:B-12--5:R-:W-:Y:S02]  /*8e50*/  FFMA.FTZ R8, R31.reuse, R36, R8 ;  /* 0x000000241f087223 */ /* 0x066fe40000010008 */
[C---:B------:R-:W-:Y:S02]  /*8e60*/  FFMA.FTZ R9, R31.reuse, R37, R9 ;  /* 0x000000251f097223 */ /* 0x040fe40000010009 */
[C---:B------:R-:W-:Y:S02]  /*8e70*/  FFMA.FTZ R10, R31.reuse, R38, R10 ;  /* 0x000000261f0a7223 */ /* 0x040fe4000001000a */
[----:B------:R-:W-:Y:S02]  /*8e80*/  FFMA.FTZ R11, R31, R39, R11 ;  /* 0x000000271f0b7223 */ /* 0x000fe4000001000b */
.L_x_1561:
[----:B------:R-:W-:Y:S05]  /*8e90*/  BSYNC B1 ;  /* 0x0000000000017941 */ /* 0x000fea0003800000 */
.L_x_1560:
[----:B------:R-:W-:Y:S01]  /*8ea0*/  IADD3 R39, R30, 0x2, RZ ;  /* 0x000000021e277810 */ /* 0x000fe20007ffe0ff */
[----:B------:R-:W-:Y:S03]  /*8eb0*/  BSSY B1, `(.L_x_1563) ;  /* 0x000003d000017945 */ /* 0x000fe60003800000 */
[----:B------:R-:W-:-:S13]  /*8ec0*/  ISETP.GE.AND P2, PT, R39, c[0x0][0x1d4], PT ;  /* 0x0000750027007a0c */ /* 0x000fda0003f46270 */
        /* <DEDUP_REMOVED lines=55> */
.L_x_1565:
[C---:B-12--5:R-:W-:Y:S02]  /*9240*/  FFMA.FTZ R8, R31.reuse, R36, R8 ;  /* 0x000000241f087223 */ /* 0x066fe40000010008 */
[C---:B------:R-:W-:Y:S02]  /*9250*/  FFMA.FTZ R9, R31.reuse, R37, R9 ;  /* 0x000000251f097223 */ /* 0x040fe40000010009 */
[C---:B------:R-:W-:Y:S02]  /*9260*/  FFMA.FTZ R10, R31.reuse, R38, R10 ;  /* 0x000000261f0a7223 */ /* 0x040fe4000001000a */
[----:B------:R-:W-:Y:S02]  /*9270*/  FFMA.FTZ R11, R31, R39, R11 ;  /* 0x000000271f0b7223 */ /* 0x000fe4000001000b */
.L_x_1564:
[----:B------:R-:W-:Y:S05]  /*9280*/  BSYNC B1 ;  /* 0x0000000000017941 */ /* 0x000fea0003800000 */
.L_x_1563:
[----:B------:R-:W-:Y:S02]  /*9290*/  IADD3 R30, R30, 0x4, RZ ;  /* 0x000000041e1e7810 */ /* 0x000fe40007ffe0ff */
[----:B------:R-:W-:Y:S02]  /*92a0*/  IADD3 R29, R29, 0x10, RZ ;  /* 0x000000101d1d7810 */ /* 0x000fe40007ffe0ff */
[----:B------:R-:W-:-:S02]  /*92b0*/  ISETP.GE.AND P2, PT, R30, R17, PT ;  /* 0x000000111e00720c */ /* 0x000fc40003f46270 */
[----:B------:R-:W-:-:S11]  /*92c0*/  IADD3 R27, R27, 0x1c0, RZ ;  /* 0x000001c01b1b7810 */ /* 0x000fd60007ffe0ff */
[----:B------:R-:W-:Y:S05]  /*92d0*/  @!P2 BRA `(.L_x_1566) ;  /* 0xfffff7800000a947 */ /* 0x000fea000383ffff */
.L_x_1546:
[----:B------:R-:W-:Y:S05]  /*92e0*/  BSYNC B0 ;  /* 0x0000000000007941 */ /* 0x000fea0003800000 */
.L_x_1545:
        /* <DEDUP_REMOVED lines=11> */
[----:B------:R-:W-:Y:S05]  /*93a0*/  BSSY B1, `(.L_x_1569) ;  /* 0x0000017000017945 */ /* 0x000fea0003800000 */
[----:B------:R-:W1:Y:S01]  /*93b0*/  LDS R4, [R4.X4+0x410] ;  /* 0x0004100004047984 */ /* 0x000e620000004800 */
[----:B------:R-:W-:Y:S05]  /*93c0*/  @P1 BRA `(.L_x_1570) ;  /* 0x0000014000001947 */ /* 0x000fea0003800000 */
[----:B------:R-:W-:-:S13]  /*93d0*/  ISETP.NE.AND P2, PT, R2, RZ, PT ;  /* 0x000000ff0200720c */ /* 0x000fda0003f45270 */
[----:B------:R-:W-:Y:S02]  /*93e0*/  @P2 IMAD R19, R26, c[0x0][0x1d8], R19 ;  /* 0x000076001a132a24 */ /* 0x000fe400078e0213 */
[----:B------:R-:W-:Y:S02]  /*93f0*/  @P2 IMAD.MOV.U32 R22, RZ, RZ, 0x4 ;  /* 0x00000004ff162424 */ /* 0x000fe400078e00ff */
        /* <DEDUP_REMOVED lines=10> */
[----:B0-----:R-:W-:-:S04]  /*94a0*/  LEA R6, P0, R20, c[0x0][0x1a0], 0x2 ;  /* 0x0000680014067a11 */ /* 0x001fc800078010ff */
[----:B------:R-:W-:Y:S01]  /*94b0*/  LEA.HI.X R7, R20, c[0x0][0x1a4], R21, 0x2, P0 ;  /* 0x0000690014077a11 */ /* 0x000fe200000f1415 */
[----:B--2---:R-:W-:Y:S02]  /*94c0*/  @P2 FMUL.FTZ R28, R28, R32 ;  /* 0x000000201c1c2220 */ /* 0x004fe40000410000 */
[----:B------:R-:W-:Y:S02]  /*94d0*/  @P2 FMUL.FTZ R29, R29, R33 ;  /* 0x000000211d1d2220 */ /* 0x000fe40000410000 */
[----:B------:R-:W-:Y:S02]  /*94e0*/  @P2 FMUL.FTZ R30, R30, R34 ;  /* 0x000000221e1e2220 */ /* 0x000fe40000410000 */
[----:B------:R-:W-:-:S05]  /*94f0*/  @P2 FMUL.FTZ R31, R31, R35 ;  /* 0x000000231f1f2220 */ /* 0x000fca0000410000 */
[----:B------:R0:W-:Y:S02]  /*9500*/  STG.E.128 [R6.64], R28 ;  /* 0x0000001c06007986 */ /* 0x0001e4000c101d24 */
.L_x_1570:
[----:B------:R-:W-:Y:S05]  /*9510*/  BSYNC B1 ;  /* 0x0000000000017941 */ /* 0x000fea0003800000 */
.L_x_1569:
[C---:B-1---5:R-:W-:Y:S02]  /*9520*/  FFMA.FTZ R8, R4.reuse, R28, R8 ;  /* 0x0000001c04087223 */ /* 0x062fe40000010008 */
[C---:B------:R-:W-:Y:S02]  /*9530*/  FFMA.FTZ R9, R4.reuse, R29, R9 ;  /* 0x0000001d04097223 */ /* 0x040fe40000010009 */
[C---:B------:R-:W-:Y:S02]  /*9540*/  FFMA.FTZ R10, R4.reuse, R30, R10 ;  /* 0x0000001e040a7223 */ /* 0x040fe4000001000a */
[----:B------:R-:W-:Y:S02]  /*9550*/  FFMA.FTZ R11, R4, R31, R11 ;  /* 0x0000001f040b7223 */ /* 0x000fe4000001000b */
.L_x_1568:
[----:B------:R-:W-:Y:S05]  /*9560*/  BSYNC B0 ;  /* 0x0000000000007941 */ /* 0x000fea0003800000 */
.L_x_1567:
[----:B0-----:R-:W-:Y:S01]  /*9570*/  IADD3 R0, R24, 0x1f, RZ ;  /* 0x0000001f18007810 */ /* 0x001fe20007ffe0ff */
[----:B------:R-:W-:Y:S03]  /*9580*/  BAR.SYNC.DEFER_BLOCKING 0x0 ;  /* 0x0000000000007b1d */ /* 0x000fe60000010000 */
[----:B------:R-:W-:-:S03]  /*9590*/  ISETP.GT.U32.OR P0, PT, R0, 0x3e, P3 ;  /* 0x0000003e0000780c */ /* 0x000fc60001f04470 */
[----:B------:R-:W-:Y:S10]  /*95a0*/  @P3 BRA `(.L_x_1571) ;  /* 0x000000d000003947 */ /* 0x000ff40003800000 */
[C---:B------:R-:W-:Y:S01]  /*95b0*/  LOP3.LUT R0, R24.reuse, 0xffffffe0, RZ, 0xc0, !PT ;  /* 0xffffffe018007812 */ /* 0x040fe200078ec0ff */
[----:B------:R-:W-:Y:S01]  /*95c0*/  IMAD R5, R5, 0x70, R18 ;  /* 0x0000007005057824 */ /* 0x000fe200078e0212 */
[----:B------:R-:W-:Y:S01]  /*95d0*/  WARPSYNC 0xffffffff ;  /* 0xffffffff00007948 */ /* 0x000fe20003800000 */
[----:B------:R-:W-:Y:S02]  /*95e0*/  ISETP.GT.AND P2, PT, R24, 0x1f, PT ;  /* 0x0000001f1800780c */ /* 0x000fe40003f44270 */
[----:B------:R-:W-:-:S13]  /*95f0*/  ISETP.NE.AND P1, PT, R0, 0x20, PT ;  /* 0x000000200000780c */ /* 0x000fda0003f25270 */
        /* <DEDUP_REMOVED lines=8> */
.L_x_1571:
        /* <DEDUP_REMOVED lines=36> */
.L_x_1374:
[----:B------:R-:W-:Y:S01]  /*98c0*/  IMAD.MOV.U32 R86, RZ, RZ, R3 ;  /* 0x000000ffff567224 */ /* 0x000fe200078e0003 */
[----:B------:R-:W-:Y:S01]  /*98d0*/  MOV R84, 0x9920 ;  /* 0x0000992000547802 */ /* 0x000fe20000000f00 */
[----:B------:R-:W-:Y:S02]  /*98e0*/  IMAD.MOV.U32 R87, RZ, RZ, 0x10 ;  /* 0x00000010ff577424 */ /* 0x000fe400078e00ff */
[----:B------:R-:W-:Y:S02]  /*98f0*/  IMAD.MOV.U32 R96, RZ, RZ, 0x1f ;  /* 0x0000001fff607424 */ /* 0x000fe400078e00ff */
[----:B------:R-:W-:Y:S02]  /*9900*/  IMAD.MOV.U32 R101, RZ, RZ, -0x1 ;  /* 0xffffffffff657424 */ /* 0x000fe400078e00ff */
[----:B01----:R-:W-:Y:S05]  /*9910*/  CALL.REL.NOINC `($__internal_8_$__cuda_sm70_shflsync_bfly_p) ;  /* 0x0000046000007944 */ /* 0x003fea0003c00000 */
[----:B-1----:R-:W-:Y:S01]  /*9920*/  IMAD.MOV.U32 R0, RZ, RZ, R86 ;  /* 0x000000ffff007224 */ /* 0x002fe200078e0056 */
[----:B0-----:R-:W-:Y:S05]  /*9930*/  BRA `(.L_x_1572) ;  /* 0xffff82d000007947 */ /* 0x001fea000383ffff */
.L_x_1375:
[----:B------:R-:W-:Y:S01]  /*9940*/  HFMA2.MMA R87, -RZ, RZ, 0, 4.76837158203125e-07 ;  /* 0x00000008ff577435 */ /* 0x000fe200000001ff */
[----:B------:R-:W-:Y:S01]  /*9950*/  IMAD.MOV.U32 R86, RZ, RZ, R7 ;  /* 0x000000ffff567224 */ /* 0x000fe200078e0007 */
[----:B------:R-:W-:Y:S01]  /*9960*/  MOV R84, 0x99a0 ;  /* 0x000099a000547802 */ /* 0x000fe20000000f00 */
[----:B------:R-:W-:-:S02]  /*9970*/  IMAD.MOV.U32 R96, RZ, RZ, 0x1f ;  /* 0x0000001fff607424 */ /* 0x000fc400078e00ff */
[----:B------:R-:W-:Y:S02]  /*9980*/  IMAD.MOV.U32 R101, RZ, RZ, -0x1 ;  /* 0xffffffffff657424 */ /* 0x000fe400078e00ff */
[----:B0-2---:R-:W-:Y:S05]  /*9990*/  CALL.REL.NOINC `($__internal_8_$__cuda_sm70_shflsync_bfly_p) ;  /* 0x000003e000007944 */ /* 0x005fea0003c00000 */
[----:B-1----:R-:W-:Y:S01]  /*99a0*/  FADD.FTZ R7, R7, R86 ;  /* 0x0000005607077221 */ /* 0x002fe20000010000 */
[----:B------:R-:W-:Y:S01]  /*99b0*/  MOV R84, 0x9a10 ;  /* 0x00009a1000547802 */ /* 0x000fe20000000f00 */
[----:B0-----:R-:W-:Y:S02]  /*99c0*/  IMAD.MOV.U32 R87, RZ, RZ, 0x4 ;  /* 0x00000004ff577424 */ /* 0x001fe400078e00ff */
[----:B------:R-:W-:Y:S02]  /*99d0*/  IMAD.MOV.U32 R96, RZ, RZ, 0x1f ;  /* 0x0000001fff607424 */ /* 0x000fe400078e00ff */
[----:B------:R-:W-:Y:S02]  /*99e0*/  IMAD.MOV.U32 R101, RZ, RZ, -0x1 ;  /* 0xffffffffff657424 */ /* 0x000fe400078e00ff */
[----:B------:R-:W-:Y:S02]  /*99f0*/  IMAD.MOV.U32 R86, RZ, RZ, R7 ;  /* 0x000000ffff567224 */ /* 0x000fe400078e0007 */
[----:B------:R-:W-:Y:S05]  /*9a00*/  CALL.REL.NOINC `($__internal_8_$__cuda_sm70_shflsync_bfly_p) ;  /* 0x0000037000007944 */ /* 0x000fea0003c00000 */
[----:B-1----:R-:W-:Y:S01]  /*9a10*/  FADD.FTZ R7, R7, R86 ;  /* 0x0000005607077221 */ /* 0x002fe20000010000 */
[----:B0-----:R-:W-:Y:S01]  /*9a20*/  MOV R87, 0x2 ;  /* 0x0000000200577802 */ /* 0x001fe20000000f00 */
[----:B------:R-:W-:Y:S01]  /*9a30*/  IMAD.MOV.U32 R96, RZ, RZ, 0x1f ;  /* 0x0000001fff607424 */ /* 0x000fe200078e00ff */
[----:B------:R-:W-:Y:S01]  /*9a40*/  MOV R84, 0x9a80 ;  /* 0x00009a8000547802 */ /* 0x000fe20000000f00 */
[----:B------:R-:W-:-:S02]  /*9a50*/  IMAD.MOV.U32 R101, RZ, RZ, -0x1 ;  /* 0xffffffffff657424 */ /* 0x000fc400078e00ff */
[----:B------:R-:W-:Y:S02]  /*9a60*/  IMAD.MOV.U32 R86, RZ, RZ, R7 ;  /* 0x000000ffff567224 */ /* 0x000fe400078e0007 */
[----:B------:R-:W-:Y:S05]  /*9a70*/  CALL.REL.NOINC `($__internal_8_$__cuda_sm70_shflsync_bfly_p) ;  /* 0x0000030000007944 */ /* 0x000fea0003c00000 */
[----:B-1----:R-:W-:Y:S01]  /*9a80*/  FADD.FTZ R6, R7, R86 ;  /* 0x0000005607067221 */ /* 0x002fe20000010000 */
[----:B------:R-:W-:Y:S01]  /*9a90*/  MOV R84, 0x9af0 ;  /* 0x00009af000547802 */ /* 0x000fe20000000f00 */
[----:B0-----:R-:W-:Y:S02]  /*9aa0*/  IMAD.MOV.U32 R87, RZ, RZ, 0x1 ;  /* 0x00000001ff577424 */ /* 0x001fe400078e00ff */
[----:B------:R-:W-:Y:S01]  /*9ab0*/  IMAD.MOV.U32 R96, RZ, RZ, 0x1f ;  /* 0x0000001fff607424 */ /* 0x000fe200078e00ff */
[----:B------:R-:W-:Y:S01]  /*9ac0*/  MOV R86, R6 ;  /* 0x0000000600567202 */ /* 0x000fe20000000f00 */
[----:B------:R-:W-:Y:S02]  /*9ad0*/  IMAD.MOV.U32 R101, RZ, RZ, -0x1 ;  /* 0xffffffffff657424 */ /* 0x000fe400078e00ff */
[----:B------:R-:W-:Y:S05]  /*9ae0*/  CALL.REL.NOINC `($__internal_8_$__cuda_sm70_shflsync_bfly_p) ;  /* 0x0000029000007944 */ /* 0x000fea0003c00000 */
[----:B-1----:R-:W-:Y:S01]  /*9af0*/  IMAD.MOV.U32 R5, RZ, RZ, R86 ;  /* 0x000000ffff057224 */ /* 0x002fe200078e0056 */
[----:B0-----:R-:W-:Y:S05]  /*9b00*/  BRA `(.L_x_1573) ;  /* 0xffff819000007947 */ /* 0x001fea000383ffff */
.L_x_1508:
[----:B-1----:R-:W-:Y:S01]  /*9b10*/  IMAD.MOV.U32 R86, RZ, RZ, R129 ;  /* 0x000000ffff567224 */ /* 0x002fe200078e0081 */
[----:B------:R-:W-:Y:S01]  /*9b20*/  MOV R84, 0x9b70 ;  /* 0x00009b7000547802 */ /* 0x000fe20000000f00 */
[----:B------:R-:W-:Y:S02]  /*9b30*/  IMAD.MOV.U32 R87, RZ, RZ, 0x2 ;  /* 0x00000002ff577424 */ /* 0x000fe400078e00ff */
[----:B------:R-:W-:-:S02]  /*9b40*/  IMAD.MOV.U32 R96, RZ, RZ, 0x1f ;  /* 0x0000001fff607424 */ /* 0x000fc400078e00ff */
[----:B------:R-:W-:Y:S02]  /*9b50*/  IMAD.MOV.U32 R101, RZ, RZ, -0x1 ;  /* 0xffffffffff657424 */ /* 0x000fe400078e00ff */
[----:B------:R-:W-:Y:S05]  /*9b60*/  CALL.REL.NOINC `($__internal_8_$__cuda_sm70_shflsync_bfly_p) ;  /* 0x0000021000007944 */ /* 0x000fea0003c00000 */
[----:B-1----:R-:W-:Y:S01]  /*9b70*/  IMAD.MOV.U32 R84, RZ, RZ, R86 ;  /* 0x000000ffff547224 */ /* 0x002fe200078e0056 */
[----:B0-----:R-:W-:Y:S05]  /*9b80*/  BRA `(.L_x_1574) ;  /* 0xffffcd1000007947 */ /* 0x001fea000383ffff */
.L_x_1509:
[----:B-1----:R-:W-:Y:S01]  /*9b90*/  MOV R86, R129 ;  /* 0x0000008100567202 */ /* 0x002fe20000000f00 */
[----:B------:R-:W-:Y:S01]  /*9ba0*/  IMAD.MOV.U32 R87, RZ, RZ, 0x1 ;  /* 0x00000001ff577424 */ /* 0x000fe200078e00ff */
[----:B------:R-:W-:Y:S01]  /*9bb0*/  MOV R84, 0x9bf0 ;  /* 0x00009bf000547802 */ /* 0x000fe20000000f00 */
[----:B------:R-:W-:Y:S02]  /*9bc0*/  IMAD.MOV.U32 R96, RZ, RZ, 0x1f ;  /* 0x0000001fff607424 */ /* 0x000fe400078e00ff */
[----:B------:R-:W-:Y:S02]  /*9bd0*/  IMAD.MOV.U32 R101, RZ, RZ, -0x1 ;  /* 0xffffffffff657424 */ /* 0x000fe400078e00ff */
[----:B------:R-:W-:Y:S05]  /*9be0*/  CALL.REL.NOINC `($__internal_8_$__cuda_sm70_shflsync_bfly_p) ;  /* 0x0000019000007944 */ /* 0x000fea0003c00000 */
[----:B-1----:R-:W-:Y:S01]  /*9bf0*/  IMAD.MOV.U32 R84, RZ, RZ, R86 ;  /* 0x000000ffff547224 */ /* 0x002fe200078e0056 */
[----:B0-----:R-:W-:Y:S05]  /*9c00*/  BRA `(.L_x_1575) ;  /* 0xffffccc000007947 */ /* 0x001fea000383ffff */
.L_x_1513:
[----:B------:R-:W-:Y:S01]  /*9c10*/  HFMA2.MMA R96, -RZ, RZ, 0, 1.847743988037109375e-06 ;  /* 0x0000001fff607435 */ /* 0x000fe200000001ff */
[----:B------:R-:W-:Y:S01]  /*9c20*/  IMAD.MOV.U32 R86, RZ, RZ, R3 ;  /* 0x000000ffff567224 */ /* 0x000fe200078e0003 */
[----:B------:R-:W-:Y:S01]  /*9c30*/  MOV R84, 0x9c70 ;  /* 0x00009c7000547802 */ /* 0x000fe20000000f00 */
[----:B------:R-:W-:-:S02]  /*9c40*/  IMAD.MOV.U32 R87, RZ, RZ, 0x10 ;  /* 0x00000010ff577424 */ /* 0x000fc400078e00ff */
[----:B------:R-:W-:Y:S02]  /*9c50*/  IMAD.MOV.U32 R101, RZ, RZ, -0x1 ;  /* 0xffffffffff657424 */ /* 0x000fe400078e00ff */
[----:B0-----:R-:W-:Y:S05]  /*9c60*/  CALL.REL.NOINC `($__internal_8_$__cuda_sm70_shflsync_bfly_p) ;  /* 0x0000011000007944 */ /* 0x001fea0003c00000 */
[----:B-1----:R-:W-:Y:S01]  /*9c70*/  IMAD.MOV.U32 R0, RZ, RZ, R86 ;  /* 0x000000ffff007224 */ /* 0x002fe200078e0056 */
[----:B0-----:R-:W-:Y:S05]  /*9c80*/  BRA `(.L_x_1576) ;  /* 0xffffce9000007947 */ /* 0x001fea000383ffff */
.L_x_1514:
[----:B------:R-:W-:Y:S01]  /*9c90*/  IMAD.MOV.U32 R86, RZ, RZ, R5 ;  /* 0x000000ffff567224 */ /* 0x000fe200078e0005 */
[----:B------:R-:W-:Y:S01]  /*9ca0*/  MOV R84, 0x9cf0 ;  /* 0x00009cf000547802 */ /* 0x000fe20000000f00 */
[----:B------:R-:W-:Y:S02]  /*9cb0*/  IMAD.MOV.U32 R87, RZ, RZ, 0x8 ;  /* 0x00000008ff577424 */ /* 0x000fe400078e00ff */
[----:B------:R-:W-:Y:S02]  /*9cc0*/  IMAD.MOV.U32 R96, RZ, RZ, 0x1f ;  /* 0x0000001fff607424 */ /* 0x000fe400078e00ff */
[----:B------:R-:W-:Y:S02]  /*9cd0*/  IMAD.MOV.U32 R101, RZ, RZ, -0x1 ;  /* 0xffffffffff657424 */ /* 0x000fe400078e00ff */
[----:B01----:R-:W-:Y:S05]  /*9ce0*/  CALL.REL.NOINC `($__internal_8_$__cuda_sm70_shflsync_bfly_p) ;  /* 0x0000009000007944 */ /* 0x003fea0003c00000 */
[----:B-1----:R-:W-:Y:S01]  /*9cf0*/  FMNMX.FTZ R3, R5, R86, !PT ;  /* 0x0000005605037209 */ /* 0x002fe20007810000 */
[----:B0-----:R-:W-:Y:S01]  /*9d00*/  IMAD.MOV.U32 R96, RZ, RZ, 0x1f ;  /* 0x0000001fff607424 */ /* 0x001fe200078e00ff */
[----:B------:R-:W-:Y:S01]  /*9d10*/  MOV R87, 0x4 ;  /* 0x0000000400577802 */ /* 0x000fe20000000f00 */
[----:B------:R-:W-:Y:S01]  /*9d20*/  IMAD.MOV.U32 R101, RZ, RZ, -0x1 ;  /* 0xffffffffff657424 */ /* 0x000fe200078e00ff */
[----:B------:R-:W-:Y:S01]  /*9d30*/  MOV R84, 0x9d60 ;  /* 0x00009d6000547802 */ /* 0x000fe20000000f00 */
[----:B------:R-:W-:-:S02]  /*9d40*/  IMAD.MOV.U32 R86, RZ, RZ, R3 ;  /* 0x000000ffff567224 */ /* 0x000fc400078e0003 */
[----:B------:R-:W-:Y:S05]  /*9d50*/  CALL.REL.NOINC `($__internal_8_$__cuda_sm70_shflsync_bfly_p) ;  /* 0x0000002000007944 */ /* 0x000fea0003c00000 */
[----:B-1----:R-:W-:Y:S01]  /*9d60*/  IMAD.MOV.U32 R6, RZ, RZ, R86 ;  /* 0x000000ffff067224 */ /* 0x002fe200078e0056 */
[----:B0-----:R-:W-:Y:S05]  /*9d70*/  BRA `(.L_x_1577) ;  /* 0xffffcdf000007947 */ /* 0x001fea000383ffff */
        .weak           $__internal_8_$__cuda_sm70_shflsync_bfly_p
        .type           $__internal_8_$__cuda_sm70_shflsync_bfly_p,@function
        .size           $__internal_8_$__cuda_sm70_shflsync_bfly_p,(.L_x_3259 - $__internal_8_$__cuda_sm70_shflsync_bfly_p)
$__internal_8_$__cuda_sm70_shflsync_bfly_p:
[----:B------:R-:W-:Y:S01]  /*9d80*/  IMAD.MOV.U32 R85, RZ, RZ, 0x0 ;  /* 0x00000000ff557424 */ /* 0x000fe200078e00ff */
[----:B------:R-:W-:Y:S04]  /*9d90*/  WARPSYNC R101 ;  /* 0x0000006500007348 */ /* 0x000fe80003800000 */
[----:B------:R0:W1:Y:S01]  /*9da0*/  SHFL.BFLY PT, R86, R86, R87, R96 ;  /* 0x0c00005756567389 */ /* 0x00006200000e0060 */
[----:B------:R-:W-:Y:S05]  /*9db0*/  RET.REL.NODEC R84 `(_ZN4mmha33masked_multihead_attention_kernelIfLi112ELi128ELi4ELi32ELi64ELb1ELb1EEEv26Multihead_attention_paramsIT_XT5_EE) ;  /* 0xffff624054007950 */ /* 0x000fea0003c3ffff */
.L_x_1578:
        /* <DEDUP_REMOVED lines=12> */
.L_x_3259:


//--------------------- .text._ZN4mmha33masked_multihead_attention_kernelIfLi112ELi128ELi1ELi32ELi256ELb1ELb0EEEv26Multihead_attention_paramsIT_XT5_EE --------------------------
	.section	.text._ZN4mmha33masked_multihead_attention_kernelIfLi112ELi128ELi1ELi32ELi256ELb1ELb0EEEv26Multihead_attention_paramsIT_XT5_EE,"ax",@progbits
	.sectioninfo	@"SHI_REGISTERS=255"
	.align	128
        .global         _ZN4mmha33masked_multihead_attention_kernelIfLi112ELi128ELi1ELi32ELi256ELb1ELb0EEEv26Multihead_attention_paramsIT_XT5_EE
        .type           _ZN4mmha33masked_multihead_attention_kernelIfLi112ELi128ELi1ELi32ELi256ELb1ELb0EEEv26Multihead_attention_paramsIT_XT5_EE,@function
        .size           _ZN4mmha33masked_multihead_attention_kernelIfLi112ELi128ELi1ELi32ELi256ELb1ELb0EEEv26Multihead_attention_paramsIT_XT5_EE,(.L_x_3260 - _ZN4mmha33masked_multihead_attention_kernelIfLi112ELi128ELi1ELi32ELi256ELb1ELb0EEEv26Multihead_attention_paramsIT_XT5_EE)
        .other          _ZN4mmha33masked_multihead_attention_kernelIfLi112ELi128ELi1ELi32ELi256ELb1ELb0EEEv26Multihead_attention_paramsIT_XT5_EE,@"STO_CUDA_ENTRY STV_DEFAULT"
_ZN4mmha33masked_multihead_attention_kernelIfLi112ELi128ELi1ELi32ELi256ELb1ELb0EEEv26Multihead_attention_paramsIT_XT5_EE:
.text._ZN4mmha33masked_multihead_attention_kernelIfLi112ELi128ELi1ELi32ELi256ELb1ELb0EEEv26Multihead_attention_paramsIT_XT5_EE:
        /* <DEDUP_REMOVED lines=12> */
.L_x_1579:
[----:B------:R-:W-:Y:S02]  /*00c0*/  IABS R5, c[0x0][0x1d0] ;  /* 0x0000740000057a13 */ /* 0x000fe40000000000 */
[----:B0-----:R-:W-:Y:S02]  /*00d0*/  IABS R6, R19 ;  /* 0x0000001300067213 */ /* 0x001fe40000000000 */
[----:B------:R-:W0:Y:S01]  /*00e0*/  I2F.RP R0, R5 ;  /* 0x0000000500007306 */ /* 0x000e220000209400 */
[----:B------:R-:W-:-:S07]  /*00f0*/  MOV R14, 0x4 ;  /* 0x00000004000e7802 */ /* 0x000fce0000000f00 */
[----:B0-----:R-:W0:Y:S02]  /*0100*/  MUFU.RCP R0, R0 ;  /* 0x0000000000007308 */ /* 0x001e240000001000 */
[----:B0-----:R-:W-:-:S06]  /*0110*/  IADD3 R2, R0, 0xffffffe, RZ ;  /* 0x0ffffffe00027810 */ /* 0x001fcc0007ffe0ff */
[----:B------:R0:W1:Y:S02]  /*0120*/  F2I.FTZ.U32.TRUNC.NTZ R3, R2 ;  /* 0x0000000200037305 */ /* 0x000064000021f000 */
[----:B0-----:R-:W-:Y:S01]  /*0130*/  HFMA2.MMA R2, -RZ, RZ, 0, 0 ;  /* 0x00000000ff027435 */ /* 0x001fe200000001ff */
[----:B-1----:R-:W-:-:S04]  /*0140*/  IMAD.MOV R4, RZ, RZ, -R3 ;  /* 0x000000ffff047224 */ /* 0x002fc800078e0a03 */
[----:B------:R-:W-:-:S05]  /*0150*/  IMAD R7, R4, R5, RZ ;  /* 0x0000000504077224 */ /* 0x000fca00078e02ff */
[----:B------:R-:W-:-:S06]  /*0160*/  IMAD.HI.U32 R3, R3, R7, R2 ;  /* 0x0000000703037227 */ /* 0x000fcc00078e0002 */
[----:B------:R-:W-:-:S04]  /*0170*/  IMAD.HI.U32 R4, R3, R6, RZ ;  /* 0x0000000603047227 */ /* 0x000fc800078e00ff */
[----:B------:R-:W-:Y:S01]  /*0180*/  IMAD.MOV R0, RZ, RZ, -R4 ;  /* 0x000000ffff007224 */ /* 0x000fe200078e0a04 */
[----:B------:R-:W-:Y:S01]  /*0190*/  ISETP.NE.U32.AND P0, PT, RZ, c[0x0][0x240], PT ;  /* 0x00009000ff007a0c */ /* 0x000fe20003f05070 */
[----:B------:R-:W-:Y:S01]  /*01a0*/  HFMA2.MMA R252, -RZ, RZ, 0, 0 ;  /* 0x00000000fffc7435 */ /* 0x000fe200000001ff */
        /* <DEDUP_REMOVED lines=13> */
[----:B------:R-:W-:-:S05]  /*0280*/  MOV R17, R4 ;  /* 0x0000000400117202 */ /* 0x000fca0000000f00 */
[----:B------:R-:W-:Y:S01]  /*0290*/  @!P3 IMAD.MOV R17, RZ, RZ, -R17 ;  /* 0x000000ffff11b224 */ /* 0x000fe200078e0a11 */
[----:B------:R-:W-:-:S05]  /*02a0*/  @!P2 LOP3.LUT R17, RZ, c[0x0][0x1d0], RZ, 0x33, !PT ;  /* 0x00007400ff11aa12 */ /* 0x000fca00078e33ff */
[----:B------:R-:W-:-:S05]  /*02b0*/  @P4 IMAD.WIDE R4, R17, R14, c[0x0][0x240] ;  /* 0x0000900011044625 */ /* 0x000fca00078e020e */
[----:B------:R-:W3:Y:S04]  /*02c0*/  @P4 LDG.E R252, [R4.64] ;  /* 0x0000002404fc4981 */ /* 0x000ee8000c1e1900 */
[----:B------:R-:W1:Y:S01]  /*02d0*/  S2R R40, SR_TID.X ;  /* 0x0000000000287919 */ /* 0x000e620000002100 */
[----:B------:R-:W-:-:S04]  /*02e0*/  ISETP.NE.U32.AND P2, PT, RZ, c[0x0][0x1f8], PT ;  /* 0x00007e00ff007a0c */ /* 0x000fc80003f45070 */
[----:B------:R-:W-:Y:S01]  /*02f0*/  ISETP.NE.AND.EX P2, PT, RZ, c[0x0][0x1fc], PT, P2 ;  /* 0x00007f00ff007a0c */ /* 0x000fe20003f45320 */
[----:B------:R-:W4:Y:S01]  /*0300*/  S2R R16, SR_CTAID.X ;  /* 0x0000000000107919 */ /* 0x000f220000002500 */
[----:B0-----:R-:W-:Y:S02]  /*0310*/  P2R R2, PR, RZ, 0x10 ;  /* 0x00000010ff027803 */ /* 0x001fe40000000000 */
[----:B------:R-:W-:Y:S01]  /*0320*/  SHF.R.S32.HI R6, RZ, 0x1f, R19 ;  /* 0x0000001fff067819 */ /* 0x000fe20000011413 */
[----:B------:R-:W-:Y:S01]  /*0330*/  IMAD.MOV.U32 R42, RZ, RZ, RZ ;  /* 0x000000ffff2a7224 */ /* 0x000fe200078e00ff */
        /* <DEDUP_REMOVED lines=19> */
[----:B------:R-:W-:-:S04]  /*0470*/  IMAD.U32 R3, RZ, RZ, UR39 ;  /* 0x00000027ff037e24 */ /* 0x000fc8000f8e00ff */
[----:B------:R-:W-:-:S04]  /*0480*/  @!P0 IMAD.SHL.U32 R3, R3, 0x4, RZ ;  /* 0x0000000403038824 */ /* 0x000fc800078e00ff */
        /* <DEDUP_REMOVED lines=18> */
[----:B------:R-:W-:Y:S01]  /*05b0*/  ISETP.EQ.U32.AND P1, PT, RZ, c[0x0][0x170], PT ;  /* 0x00005c00ff007a0c */ /* 0x000fe20003f22070 */
[----:B------:R1:W-:Y:S09]  /*05c0*/  STL [R1+0x1a0], R17 ;  /* 0x0001a01101007387 */ /* 0x0003f20000100800 */
[----:B------:R-:W-:Y:S01]  /*05d0*/  @!UP0 UIADD3 UR38, UR38, -UR7, URZ ;  /* 0x8000000726268290 */ /* 0x000fe2000fffe03f */
[----:B------:R-:W-:-:S03]  /*05e0*/  ISETP.EQ.OR.EX P1, PT, RZ, c[0x0][0x174], P0, P1 ;  /* 0x00005d00ff007a0c */ /* 0x000fc60000722710 */
[----:B------:R-:W-:Y:S01]  /*05f0*/  UISETP.GT.U32.AND UP1, UPT, UR7, UR38, UPT ;  /* 0x000000260700728c */ /* 0x000fe2000bf24070 */
[----:B------:R-:W-:Y:S01]  /*0600*/  IMAD R0, R16, 0x70, RZ ;  /* 0x0000007010007824 */ /* 0x000fe200078e02ff */
[----:B------:R1:W-:Y:S01]  /*0610*/  STL [R1+0x194], R42 ;  /* 0x0001942a01007387 */ /* 0x0003e20000100800 */
[----:B------:R-:W-:Y:S02]  /*0620*/  ULDC UR4, c[0x0][0x1d4] ;  /* 0x0000750000047ab9 */ /* 0x000fe40000000800 */
[----:B------:R-:W-:Y:S01]  /*0630*/  UISETP.GE.AND UP0, UPT, UR39, URZ, UPT ;  /* 0x0000003f2700728c */ /* 0x000fe2000bf06270 */
[----:B------:R-:W-:Y:S01]  /*0640*/  IADD3 R13, R0, R41, RZ ;  /* 0x00000029000d7210 */ /* 0x000fe20007ffe0ff */
        /* <DEDUP_REMOVED lines=16> */
[----:B------:R-:W-:Y:S01]  /*0750*/  IMAD.MOV.U32 R0, RZ, RZ, c[0x0][0x258] ;  /* 0x00009600ff007624 */ /* 0x000fe200078e00ff */
[----:B------:R-:W-:-:S04]  /*0760*/  IADD3 R3, R3, R41, RZ ;  /* 0x0000002903037210 */ /* 0x000fc80007ffe0ff */
        /* <DEDUP_REMOVED lines=21> */
.L_x_1581:
[----:B0-----:R-:W-:Y:S05]  /*08c0*/  BSYNC B0 ;  /* 0x0000000000007941 */ /* 0x001fea0003800000 */
.L_x_1580:
        /* <DEDUP_REMOVED lines=11> */
.L_x_1583:
[----:B------:R-:W-:Y:S05]  /*0980*/  BSYNC B0 ;  /* 0x0000000000007941 */ /* 0x000fea0003800000 */
.L_x_1582:
        /* <DEDUP_REMOVED lines=19> */
[----:B------:R-:W-:-:S05]  /*0ac0*/  IMAD.MOV.U32 R0, RZ, RZ, c[0x0][0x1e0] ;  /* 0x00007800ff007624 */ /* 0x000fca00078e00ff */
        /* <DEDUP_REMOVED lines=13> */
[----:B-1----:R-:W-:-:S05]  /*0ba0*/  IADD3 R6, RZ, -R5, RZ ;  /* 0x80000005ff067210 */ /* 0x002fca0007ffe0ff */
[----:B------:R-:W-:Y:S02]  /*0bb0*/  IMAD R7, R6, R3, RZ ;  /* 0x0000000306077224 */ /* 0x000fe400078e02ff */
[----:B------:R-:W-:Y:S02]  /*0bc0*/  IMAD.MOV.U32 R6, RZ, RZ, R8 ;  /* 0x000000ffff067224 */ /* 0x000fe400078e0008 */
        /* <DEDUP_REMOVED lines=12> */
[----:B------:R-:W-:Y:S01]  /*0c90*/  LOP3.LUT P0, RZ, R19, 0x3, RZ, 0xc0, !PT ;  /* 0x0000000313ff7812 */ /* 0x000fe2000780c0ff */
[----:B------:R-:W-:Y:S01]  /*0ca0*/  IMAD.MOV.U32 R22, RZ, RZ, R5 ;  /* 0x000000ffff167224 */ /* 0x000fe200078e0005 */
[----:B------:R-:W-:-:S04]  /*0cb0*/  P2R R36, PR, RZ, 0x2 ;  /* 0x00000002ff247803 */ /* 0x000fc80000000000 */
[----:B------:R-:W-:Y:S02]  /*0cc0*/  @!P2 IADD3 R22, -R22, RZ, RZ ;  /* 0x000000ff1616a210 */ /* 0x000fe40007ffe1ff */
[----:B------:R-:W-:-:S05]  /*0cd0*/  @!P3 LOP3.LUT R22, RZ, R19, RZ, 0x33, !PT ;  /* 0x00000013ff16b212 */ /* 0x000fca00078e33ff */
[----:B------:R-:W-:-:S04]  /*0ce0*/  IMAD.MOV R0, RZ, RZ, -R22 ;  /* 0x000000ffff007224 */ /* 0x000fc800078e0a16 */
[----:B------:R-:W-:Y:S01]  /*0cf0*/  IMAD R23, R19, R0, R41 ;  /* 0x0000000013177224 */ /* 0x000fe200078e0229 */
[----:B------:R-:W-:Y:S05]  /*0d00*/  @!P0 BRA `(.L_x_1586) ;  /* 0x0000013000008947 */ /* 0x000fea0003800000 */
[----:B------:R-:W-:Y:S01]  /*0d10*/  MOV R0, 0x0 ;  /* 0x0000000000007802 */ /* 0x000fe20000000f00 */
[----:B------:R-:W-:Y:S01]  /*0d20*/  IMAD.MOV.U32 R5, RZ, RZ, c[0x4][0xcc] ;  /* 0x01003300ff057624 */ /* 0x000fe200078e00ff */
[----:B------:R-:W-:Y:S01]  /*0d30*/  MOV R4, c[0x4][0xc8] ;  /* 0x0100320000047a02 */ /* 0x000fe20000000f00 */
[----:B------:R-:W-:Y:S01]  /*0d40*/  IMAD.MOV.U32 R7, RZ, RZ, c[0x4][0xd4] ;  /* 0x01003500ff077624 */ /* 0x000fe200078e00ff */
[----:B------:R0:W1:Y:S01]  /*0d50*/  LDC.64 R14, c[0x4][R0] ;  /* 0x01000000000e7b82 */ /* 0x0000620000000a00 */
[----:B------:R-:W-:Y:S01]  /*0d60*/  MOV R6, c[0x4][0xd0] ;  /* 0x0100340000067a02 */ /* 0x000fe20000000f00 */
[----:B------:R-:W-:Y:S01]  /*0d70*/  IMAD.MOV.U32 R10, RZ, RZ, c[0x4][0x78] ;  /* 0x01001e00ff0a7624 */ /* 0x000fe200078e00ff */
[----:B------:R-:W-:Y:S01]  /*0d80*/  MOV R8, 0x53f ;  /* 0x0000053f00087802 */ /* 0x000fe20000000f00 */
[----:B------:R-:W-:Y:S01]  /*0d90*/  IMAD.MOV.U32 R12, RZ, RZ, 0x1 ;  /* 0x00000001ff0c7424 */ /* 0x000fe200078e00ff */
[----:B------:R-:W-:-:S02]  /*0da0*/  MOV R11, c[0x4][0x7c] ;  /* 0x01001f00000b7a02 */ /* 0x000fc40000000f00 */
[----:B------:R-:W-:Y:S02]  /*0db0*/  MOV R13, RZ ;  /* 0x000000ff000d7202 */ /* 0x000fe40000000f00 */
[----:B------:R-:W-:Y:S01]  /*0dc0*/  LEPC R16 ;  /* 0x000000000010734e */ /* 0x000fe20000000000 */
[----:B------:R-:W-:Y:S02]  /*0dd0*/  MOV R3, 0xe40 ;  /* 0x00000e4000037802 */ /* 0x000fe40000000f00 */
[----:B------:R-:W-:Y:S02]  /*0de0*/  MOV R20, 0xdc0 ;  /* 0x00000dc000147802 */ /* 0x000fe40000000f00 */
[----:B------:R-:W-:Y:S02]  /*0df0*/  MOV R21, 0x0 ;  /* 0x0000000000157802 */ /* 0x000fe40000000f00 */
[----:B0-----:R-:W-:Y:S02]  /*0e00*/  MOV R0, 0x0 ;  /* 0x0000000000007802 */ /* 0x001fe40000000f00 */
[----:B------:R-:W-:-:S04]  /*0e10*/  IADD3 R20, P0, P1, -R20, R3, R16 ;  /* 0x0000000314147210 */ /* 0x000fc8000791e110 */
[----:B------:R-:W-:-:S04]  /*0e20*/  IADD3.X R21, ~R0, R21, R17, P0, P1 ;  /* 0x0000001500157210 */ /* 0x000fc800007e2511 */
[----:B-1----:R-:W-:Y:S05]  /*0e30*/  CALL.ABS.NOINC R14 ;  /* 0x000000000e007343 */ /* 0x002fea0003c00000 */
.L_x_1586:
[----:B------:R-:W-:Y:S01]  /*0e40*/  ISETP.NE.AND P6, PT, R36, RZ, PT ;  /* 0x000000ff2400720c */ /* 0x000fe20003fc5270 */
[----:B------:R-:W-:Y:S02]  /*0e50*/  IMAD R0, R19, R22, R23 ;  /* 0x0000001613007224 */ /* 0x000fe400078e0217 */
[----:B------:R-:W-:-:S03]  /*0e60*/  IMAD.MOV.U32 R5, RZ, RZ, c[0x0][0x1e0] ;  /* 0x00007800ff057624 */ /* 0x000fc600078e00ff */
[----:B------:R-:W-:-:S04]  /*0e70*/  LEA R14, R0, 0x440, 0x2 ;  /* 0x00000440000e7811 */ /* 0x000fc800078e10ff */
[----:B------:R-:W-:-:S03]  /*0e80*/  LEA R15, R5, R14, 0x2 ;  /* 0x0000000e050f7211 */ /* 0x000fc600078e10ff */
[----:B------:R-:W-:Y:S05]  /*0e90*/  @!P6 BRA `(.L_x_1587) ;  /* 0x000000300000e947 */ /* 0x000fea0003800000 */
[----:B------:R-:W-:Y:S01]  /*0ea0*/  ISETP.NE.AND P5, PT, RZ, c[0x0][0x1ec], PT ;  /* 0x00007b00ff007a0c */ /* 0x000fe20003fa5270 */
[----:B------:R0:W-:-:S12]  /*0eb0*/  STS.128 [R14], R32 ;  /* 0x000000200e007388 */ /* 0x0001d80000000c00 */
[----:B------:R0:W-:Y:S02]  /*0ec0*/  @!P5 STS.128 [R15], R24 ;  /* 0x000000180f00d388 */ /* 0x0001e40000000c00 */
.L_x_1587:
        /* <DEDUP_REMOVED lines=54> */
.L_x_1591:
[C---:B------:R-:W-:Y:S01]  /*1230*/  LEA R19, R5.reuse, R17, 0x2 ;  /* 0x0000001105137211 */ /* 0x040fe200078e10ff */
[----:B------:R-:W-:Y:S01]  /*1240*/  IMAD R20, R5, 0x4, R16 ;  /* 0x0000000405147824 */ /* 0x000fe200078e0210 */
[----:B0-----:R-:W-:Y:S01]  /*1250*/  LEA.HI R0, R0, R0, RZ, 0x1 ;  /* 0x0000000000007211 */ /* 0x001fe200078f08ff */
[----:B------:R-:W-:Y:S02]  /*1260*/  BSSY B2, `(.L_x_1593) ;  /* 0x0000030000027945 */ /* 0x000fe40003800000 */
[----:B------:R0:W4:Y:S02]  /*1270*/  LDS R24, [R19] ;  /* 0x0000000013187984 */ /* 0x0001240000000800 */
[----:B------:R-:W-:-:S02]  /*1280*/  IMAD.SHL.U32 R0, R0, 0x2, RZ ;  /* 0x0000000200007824 */ /* 0x000fc400078e00ff */
[----:B------:R0:W3:Y:S03]  /*1290*/  LDS R26, [R19+0x4] ;  /* 0x00000400131a7984 */ /* 0x0000e60000000800 */
[----:B------:R-:W-:Y:S01]  /*12a0*/  LOP3.LUT R7, R0, 0xfffffffc, RZ, 0xc0, !PT ;  /* 0xfffffffc00077812 */ /* 0x000fe200078ec0ff */
[----:B------:R0:W2:Y:S03]  /*12b0*/  LDS R25, [R20] ;  /* 0x0000000014197984 */ /* 0x0000a60000000800 */
[----:B------:R-:W-:Y:S01]  /*12c0*/  ISETP.GE.AND P0, PT, R7, c[0x0][0x1e0], PT ;  /* 0x0000780007007a0c */ /* 0x000fe20003f06270 */
[----:B------:R0:W1:-:S12]  /*12d0*/  LDS R27, [R20+0x4] ;  /* 0x00000400141b7984 */ /* 0x0000580000000800 */
        /* <DEDUP_REMOVED lines=30> */
[----:B------:R-:W-:Y:S01]  /*14c0*/  FMUL.FTZ R4, R24, R4 ;  /* 0x0000000418047220 */ /* 0x000fe20000410000 */
[----:B------:R-:W-:Y:S01]  /*14d0*/  MOV R34, R8 ;  /* 0x0000000800227202 */ /* 0x000fe20000000f00 */
        /* <DEDUP_REMOVED lines=8> */
.L_x_1594:
[----:B0-----:R-:W-:Y:S05]  /*1560*/  BSYNC B2 ;  /* 0x0000000000027941 */ /* 0x001fea0003800000 */
.L_x_1593:
[----:B----4-:R0:W-:Y:S04]  /*1570*/  STS [R19], R24 ;  /* 0x0000001813007388 */ /* 0x0101e80000000800 */
[----:B---3--:R0:W-:Y:S04]  /*1580*/  STS [R19+0x4], R26 ;  /* 0x0000041a13007388 */ /* 0x0081e80000000800 */
[----:B--2---:R0:W-:Y:S04]  /*1590*/  STS [R20], R25 ;  /* 0x0000001914007388 */ /* 0x0041e80000000800 */
[----:B-1----:R0:W-:Y:S02]  /*15a0*/  STS [R20+0x4], R27 ;  /* 0x0000041b14007388 */ /* 0x0021e40000000800 */
.L_x_1592:
[----:B------:R-:W-:Y:S05]  /*15b0*/  BSYNC B1 ;  /* 0x0000000000017941 */ /* 0x000fea0003800000 */
.L_x_1590:
[----:B-1----:R1:W-:Y:S04]  /*15c0*/  STS [R17], R32 ;  /* 0x0000002011007388 */ /* 0x0023e80000000800 */
[----:B--2---:R1:W-:Y:S04]  /*15d0*/  STS [R17+0x4], R34 ;  /* 0x0000042211007388 */ /* 0x0043e80000000800 */
[----:B---3--:R1:W-:Y:S04]  /*15e0*/  STS [R16], R33 ;  /* 0x0000002110007388 */ /* 0x0083e80000000800 */
[----:B----4-:R1:W-:Y:S02]  /*15f0*/  STS [R16+0x4], R35 ;  /* 0x0000042310007388 */ /* 0x0103e40000000800 */
.L_x_1589:
[----:B------:R-:W-:Y:S05]  /*1600*/  BSYNC B0 ;  /* 0x0000000000007941 */ /* 0x000fea0003800000 */
.L_x_1588:
[----:B------:R-:W-:Y:S06]  /*1610*/  BAR.SYNC.DEFER_BLOCKING 0x0 ;  /* 0x0000000000007b1d */ /* 0x000fec0000010000 */
[----:B------:R-:W-:Y:S01]  /*1620*/  BSSY B0, `(.L_x_1595) ;  /* 0x0000005000007945 */ /* 0x000fe20003800000 */
[----:B------:R-:W-:Y:S05]  /*1630*/  @!P6 BRA `(.L_x_1596) ;  /* 0x000000300000e947 */ /* 0x000fea0003800000 */
[----:B------:R-:W-:Y:S01]  /*1640*/  ISETP.NE.AND P0, PT, RZ, c[0x0][0x1ec], PT ;  /* 0x00007b00ff007a0c */ /* 0x000fe20003f05270 */
[----:B01----:R0:W1:-:S12]  /*1650*/  LDS.128 R32, [R14] ;  /* 0x000000000e207984 */ /* 0x0030580000000c00 */
[----:B------:R0:W2:Y:S02]  /*1660*/  @!P0 LDS.128 R24, [R15] ;  /* 0x000000000f188984 */ /* 0x0000a40000000c00 */
.L_x_1596:
[----:B------:R-:W-:Y:S05]  /*1670*/  BSYNC B0 ;  /* 0x0000000000007941 */ /* 0x000fea0003800000 */
.L_x_1595:
[----:B------:R-:W-:Y:S06]  /*1680*/  BAR.SYNC.DEFER_BLOCKING 0x0 ;  /* 0x0000000000007b1d */ /* 0x000fec0000010000 */
[----:B------:R-:W-:Y:S05]  /*1690*/  BRA `(.L_x_1585) ;  /* 0x000004c000007947 */ /* 0x000fea0003800000 */
.L_x_1584:
        /* <DEDUP_REMOVED lines=35> */
.L_x_1597:
        /* <DEDUP_REMOVED lines=40> */
.L_x_1598:
[----:B------:R-:W-:Y:S05]  /*1b50*/  BSYNC B0 ;  /* 0x0000000000007941 */ /* 0x000fea0003800000 */
.L_x_1585:
[----:B------:R-:W-:Y:S01]  /*1b60*/  MOV R3, UR40 ;  /* 0x0000002800037c02 */ /* 0x000fe20008000f00 */
[----:B------:R-:W-:Y:S01]  /*1b70*/  BSSY B0, `(.L_x_1599) ;  /* 0x0000021000007945 */ /* 0x000fe20003800000 */
[----:B------:R-:W-:Y:S01]  /*1b80*/  ISETP.GT.AND P0, PT, R40, 0x1f, PT ;  /* 0x0000001f2800780c */ /* 0x000fe20003f04270 */
[----:B------:R-:W-:Y:S01]  /*1b90*/  IMAD.MOV.U32 R0, RZ, RZ, RZ ;  /* 0x000000ffff007224 */ /* 0x000fe200078e00ff */
[----:B------:R-:W-:-:S04]  /*1ba0*/  IADD3 R3, R3, -c[0x0][0x1d4], RZ ;  /* 0x8000750003037a10 */ /* 0x000fc80007ffe0ff */
[----:B------:R-:W-:-:S05]  /*1bb0*/  IMNMX R3, RZ, R3, !PT ;  /* 0x00000003ff037217 */ /* 0x000fca0007800200 */
[----:B------:R3:W-:Y:S02]  /*1bc0*/  STL [R1+0x190], R3 ;  /* 0x0001900301007387 */ /* 0x0007e40000100800 */
[----:B------:R-:W-:Y:S05]  /*1bd0*/  @P0 BRA `(.L_x_1600) ;  /* 0x000001a000000947 */ /* 0x000fea0003800000 */
[----:B------:R-:W-:Y:S01]  /*1be0*/  ISETP.NE.AND P1, PT, RZ, c[0x0][0x1ec], PT ;  /* 0x00007b00ff007a0c */ /* 0x000fe20003f25270 */
[----:B-1----:R1:W-:Y:S01]  /*1bf0*/  STS.128 [R40.X16+0x40], R32 ;  /* 0x0000402028007388 */ /* 0x0023e2000000cc00 */
[----:B---3--:R-:W-:Y:S02]  /*1c00*/  MOV R3, UR38 ;  /* 0x0000002600037c02 */ /* 0x008fe40008000f00 */
[----:B------:R-:W-:-:S09]  /*1c10*/  ISETP.GT.OR P0, PT, R40, 0x1b, P1 ;  /* 0x0000001b2800780c */ /* 0x000fd20000f04670 */
[----:B------:R1:W-:Y:S04]  /*1c20*/  @!P1 STS.128 [R40.X16+0x240], R28 ;  /* 0x0002401c28009388 */ /* 0x0003e8000000cc00 */
[----:B------:R-:W-:Y:S01]  /*1c30*/  @!P0 IMAD.SHL.U32 R3, R3, 0x4, RZ ;  /* 0x0000000403038824 */ /* 0x000fe200078e00ff */
        /* <DEDUP_REMOVED lines=10> */
.L_x_1731:
        /* <DEDUP_REMOVED lines=9> */
.L_x_1732:
[----:B--2---:R-:W-:Y:S02]  /*1d70*/  FADD.FTZ R0, R5, R6 ;  /* 0x0000000605007221 */ /* 0x004fe40000010000 */
.L_x_1600:
[----:B------:R-:W-:Y:S05]  /*1d80*/  BSYNC B0 ;  /* 0x0000000000007941 */ /* 0x000fea0003800000 */
.L_x_1599:
        /* <DEDUP_REMOVED lines=16> */
[----:B------:R-:W-:Y:S01]  /*1e90*/  IMAD.U32 R3, RZ, RZ, UR40 ;  /* 0x00000028ff037e24 */ /* 0x000fe2000f8e00ff */
[----:B-1----:R-:W-:Y:S01]  /*1ea0*/  MOV R6, UR40 ;  /* 0x0000002800067c02 */ /* 0x002fe20008000f00 */
[----:B------:R-:W-:-:S03]  /*1eb0*/  FMUL.FTZ R7, R0, c[0x0][0x1f0] ;  /* 0x00007c0000077a20 */ /* 0x000fc60000410000 */
[----:B------:R-:W-:-:S04]  /*1ec0*/  IADD3 R3, R3, -c[0x0][0x1d4], RZ ;  /* 0x8000750003037a10 */ /* 0x000fc80007ffe0ff */
[----:B-----5:R-:W-:-:S04]  /*1ed0*/  IMNMX R44, RZ, R3, !PT ;  /* 0x00000003ff2c7217 */ /* 0x020fc80007800200 */
[----:B------:R-:W-:Y:S01]  /*1ee0*/  IADD3 R0, -R44, -0x1, R6 ;  /* 0xffffffff2c007810 */ /* 0x000fe20007ffe106 */
[----:B------:R1:W-:Y:S01]  /*1ef0*/  STL [R1+0x190], R44 ;  /* 0x0001902c01007387 */ /* 0x0003e20000100800 */
[----:B---3--:R-:W-:-:S05]  /*1f00*/  @P0 FADD.FTZ R7, R7, R4 ;  /* 0x0000000407070221 */ /* 0x008fca0000010000 */
[----:B------:R1:W-:Y:S04]  /*1f10*/  STL [R1+0x18c], R7 ;  /* 0x00018c0701007387 */ /* 0x0003e80000100800 */
[----:B------:R1:W-:Y:S02]  /*1f20*/  STS [R0.X4+0x440], R7 ;  /* 0x0004400700007388 */ /* 0x0003e40000004800 */
.L_x_1603:
[----:B---3--:R-:W-:Y:S02]  /*1f30*/  WARPSYNC 0xffffffff ;  /* 0xffffffff00007948 */ /* 0x008fe40003800000 */
[----:B------:R-:W-:Y:S01]  /*1f40*/  BAR.SYNC.DEFER_BLOCKING 0x0 ;  /* 0x0000000000007b1d */ /* 0x000fe20000010000 */
[----:B-1----:R-:W-:-:S05]  /*1f50*/  IMAD.U32 R0, RZ, RZ, UR39 ;  /* 0x00000027ff007e24 */ /* 0x002fca000f8e00ff */
        /* <DEDUP_REMOVED lines=180> */
.L_x_1604:
[----:B-1234-:R-:W-:Y:S01]  /*2aa0*/  BSSY B0, `(.L_x_1605) ;  /* 0x000060e000007945 */ /* 0x01efe20003800000 */
[----:B------:R-:W-:Y:S05]  /*2ab0*/  @P0 BRA `(.L_x_1606) ;  /* 0x000060c000000947 */ /* 0x000fea0003800000 */
[----:B------:R-:W-:-:S05]  /*2ac0*/  IABS R0, c[0x0][0x1d4] ;  /* 0x0000750000007a13 */ /* 0x000fca0000000000 */
[----:B------:R-:W-:Y:S02]  /*2ad0*/  IMAD.MOV.U32 R3, RZ, RZ, R0 ;  /* 0x000000ffff037224 */ /* 0x000fe400078e0000 */
[----:B------:R-:W-:Y:S02]  /*2ae0*/  IMAD R0, R100, c[0x0][0x1d4], RZ ;  /* 0x0000750064007a24 */ /* 0x000fe400078e02ff */
[----:B------:R-:W1:Y:S08]  /*2af0*/  I2F.RP R8, R3 ;  /* 0x0000000300087306 */ /* 0x000e700000209400 */
[----:B-1----:R-:W1:Y:S02]  /*2b00*/  MUFU.RCP R8, R8 ;  /* 0x0000000800087308 */ /* 0x002e640000001000 */
[----:B-1----:R-:W-:-:S06]  /*2b10*/  IADD3 R4, R8, 0xffffffe, RZ ;  /* 0x0ffffffe08047810 */ /* 0x002fcc0007ffe0ff */
[----:B------:R1:W2:Y:S02]  /*2b20*/  F2I.FTZ.U32.TRUNC.NTZ R5, R4 ;  /* 0x0000000400057305 */ /* 0x0002a4000021f000 */
[----:B-1----:R-:W-:Y:S01]  /*2b30*/  IMAD.MOV.U32 R4, RZ, RZ, RZ ;  /* 0x000000ffff047224 */ /* 0x002fe200078e00ff */
[----:B--2---:R-:W-:-:S05]  /*2b40*/  IADD3 R9, RZ, -R5, RZ ;  /* 0x80000005ff097210 */ /* 0x004fca0007ffe0ff */
[----:B------:R-:W-:Y:S02]  /*2b50*/  IMAD R9, R9, R3, RZ ;  /* 0x0000000309097224 */ /* 0x000fe400078e02ff */
[----:B------:R-:W-:Y:S02]  /*2b60*/  IMAD R3, R101, 0x70, RZ ;  /* 0x0000007065037824 */ /* 0x000fe400078e02ff */
[----:B------:R-:W-:-:S04]  /*2b70*/  IMAD.HI.U32 R4, R5, R9, R4 ;  /* 0x0000000905047227 */ /* 0x000fc800078e0004 */
[----:B------:R-:W-:Y:S01]  /*2b80*/  IMAD R3, R3, c[0x0][0x1d4], RZ ;  /* 0x0000750003037a24 */ /* 0x000fe200078e02ff */
[----:B------:R1:W-:Y:S04]  /*2b90*/  STL [R1+0x19c], R4 ;  /* 0x00019c0401007387 */ /* 0x0003e80000100800 */
[----:B------:R-:W-:Y:S02]  /*2ba0*/  SHF.R.S32.HI R5, RZ, 0x1f, R3 ;  /* 0x0000001fff057819 */ /* 0x000fe40000011403 */
[----:B-1----:R-:W-:Y:S02]  /*2bb0*/  MOV R4, R6 ;  /* 0x0000000600047202 */ /* 0x002fe40000000f00 */
[----:B------:R-:W-:-:S06]  /*2bc0*/  SHF.R.S32.HI R6, RZ, 0x1f, R0 ;  /* 0x0000001fff067819 */ /* 0x000fcc0000011400 */
.L_x_1673:
[----:B------:R-:W1:Y:S01]  /*2bd0*/  S2R R6, SR_CTAID.Y ;  /* 0x0000000000067919 */ /* 0x000e620000002600 */
[----:B------:R-:W-:-:S03]  /*2be0*/  ISETP.NE.U32.AND P0, PT, RZ, c[0x0][0x200], PT ;  /* 0x00008000ff007a0c */ /* 0x000fc60003f05070 */
[----:B------:R-:W2:Y:S01]  /*2bf0*/  LDL R9, [R1+0x19c] ;  /* 0x00019c0001097983 */ /* 0x000ea20000100800 */
[----:B------:R-:W-:-:S13]  /*2c00*/  ISETP.NE.AND.EX P0, PT, RZ, c[0x0][0x204], PT, P0 ;  /* 0x00008100ff007a0c */ /* 0x000fda0003f05300 */
[----:B------:R-:W-:Y:S01]  /*2c10*/  @P0 SHF.R.S32.HI R8, RZ, 0x1f, R4 ;  /* 0x0000001fff080819 */ /* 0x000fe20000011404 */
[----:B-1----:R-:W-:-:S05]  /*2c20*/  @P0 IMAD R6, R6, c[0x0][0x1d4], RZ ;  /* 0x0000750006060a24 */ /* 0x002fca00078e02ff */
[--C-:B------:R-:W-:Y:S02]  /*2c30*/  @P0 SHF.R.S32.HI R7, RZ, 0x1f, R6.reuse ;  /* 0x0000001fff070819 */ /* 0x100fe40000011406 */
[----:B------:R-:W-:-:S04]  /*2c40*/  @P0 IADD3 R6, P1, P3, R4, c[0x0][0x200], R6 ;  /* 0x0000800004060a10 */ /* 0x000fc80007b3e006 */
[----:B------:R-:W-:-:S05]  /*2c50*/  @P0 IADD3.X R7, R8, c[0x0][0x204], R7, P1, P3 ;  /* 0x0000810008070a10 */ /* 0x000fca0000fe6407 */
[----:B------:R1:W3:Y:S01]  /*2c60*/  @P0 LDG.E.U8 R6, [R6.64] ;  /* 0x0000002406060981 */ /* 0x0002e2000c1e1100 */
[----:B------:R-:W-:Y:S01]  /*2c70*/  IABS R8, c[0x0][0x1d4] ;  /* 0x0000750000087a13 */ /* 0x000fe20000000000 */
[----:B------:R-:W-:Y:S01]  /*2c80*/  BSSY B1, `(.L_x_1607) ;  /* 0x000003b000017945 */ /* 0x000fe20003800000 */
[----:B------:R-:W-:Y:S01]  /*2c90*/  ISETP.GE.AND P3, PT, R4, RZ, PT ;  /* 0x000000ff0400720c */ /* 0x000fe20003f66270 */
[----:B------:R-:W4:Y:S01]  /*2ca0*/  S2R R224, SR_CTAID.X ;  /* 0x0000000000e07919 */ /* 0x000f220000002500 */
[----:B------:R-:W-:Y:S02]  /*2cb0*/  ISETP.NE.AND P4, PT, RZ, c[0x0][0x1d4], PT ;  /* 0x00007500ff007a0c */ /* 0x000fe40003f85270 */
[----:B-1----:R-:W-:Y:S02]  /*2cc0*/  IABS R7, R4 ;  /* 0x0000000400077213 */ /* 0x002fe40000000000 */
[----:B---3--:R-:W-:-:S03]  /*2cd0*/  ISETP.NE.AND P0, PT, R6, RZ, P0 ;  /* 0x000000ff0600720c */ /* 0x008fc60000705270 */
[----:B--2---:R-:W-:Y:S01]  /*2ce0*/  IMAD.HI.U32 R6, R9, R7, RZ ;  /* 0x0000000709067227 */ /* 0x004fe200078e00ff */
[----:B------:R-:W-:-:S03]  /*2cf0*/  IABS R9, c[0x0][0x1d4] ;  /* 0x0000750000097a13 */ /* 0x000fc60000000000 */
[----:B------:R-:W-:-:S04]  /*2d00*/  IMAD.MOV R6, RZ, RZ, -R6 ;  /* 0x000000ffff067224 */ /* 0x000fc800078e0a06 */
[----:B------:R-:W-:-:S05]  /*2d10*/  IMAD R6, R8, R6, R7 ;  /* 0x0000000608067224 */ /* 0x000fca00078e0207 */
[----:B------:R-:W-:-:S13]  /*2d20*/  ISETP.GT.U32.AND P1, PT, R9, R6, PT ;  /* 0x000000060900720c */ /* 0x000fda0003f24070 */
[----:B------:R-:W-:-:S04]  /*2d30*/  @!P1 IADD3 R6, R6, -R8, RZ ;  /* 0x8000000806069210 */ /* 0x000fc80007ffe0ff */
[----:B------:R-:W-:-:S13]  /*2d40*/  ISETP.GT.U32.AND P1, PT, R9, R6, PT ;  /* 0x000000060900720c */ /* 0x000fda0003f24070 */
[----:B------:R-:W-:Y:S01]  /*2d50*/  @!P1 IMAD.IADD R6, R6, 0x1, -R8 ;  /* 0x0000000106069824 */ /* 0x000fe200078e0a08 */
[----:B------:R-:W-:-:S04]  /*2d60*/  ISETP.GE.AND P1, PT, R4, UR39, PT ;  /* 0x0000002704007c0c */ /* 0x000fc8000bf26270 */
[----:B------:R-:W-:Y:S02]  /*2d70*/  @!P3 IADD3 R6, -R6, RZ, RZ ;  /* 0x000000ff0606b210 */ /* 0x000fe40007ffe1ff */
[----:B------:R-:W-:-:S07]  /*2d80*/  @!P4 LOP3.LUT R6, RZ, c[0x0][0x1d4], RZ, 0x33, !PT ;  /* 0x00007500ff06ca12 */ /* 0x000fce00078e33ff */
[----:B-----5:R-:W-:Y:S05]  /*2d90*/  @P1 BRA `(.L_x_1608) ;  /* 0x0000029000001947 */ /* 0x020fea0003800000 */
[----:B----4-:R-:W-:Y:S01]  /*2da0*/  IMAD.U32 R7, RZ, RZ, UR4 ;  /* 0x00000004ff077e24 */ /* 0x010fe2000f8e00ff */
[----:B------:R-:W-:Y:S01]  /*2db0*/  ULDC UR4, c[0x0][0x1ec] ;  /* 0x00007b0000047ab9 */ /* 0x000fe20000000800 */
[----:B------:R-:W-:Y:S01]  /*2dc0*/  MOV R9, c[0x0][0x1d4] ;  /* 0x0000750000097a02 */ /* 0x000fe20000000f00 */
[----:B------:R-:W-:Y:S01]  /*2dd0*/  UISETP.NE.AND UP0, UPT, URZ, UR4, UPT ;  /* 0x000000043f00728c */ /* 0x000fe2000bf05270 */
[----:B------:R-:W-:Y:S01]  /*2de0*/  CS2R R102, SRZ ;  /* 0x0000000000667805 */ /* 0x000fe2000001ff00 */
[----:B------:R1:W2:Y:S01]  /*2df0*/  R2UR UR4, R7 ;  /* 0x00000000070473c2 */ /* 0x0002a200000e0000 */
[----:B------:R-:W-:Y:S01]  /*2e00*/  CS2R R100, SRZ ;  /* 0x0000000000647805 */ /* 0x000fe2000001ff00 */
[----:B------:R-:W-:Y:S02]  /*2e10*/  IMAD R9, R9, 0x70, RZ ;  /* 0x0000007009097824 */ /* 0x000fe400078e02ff */
[----:B-1----:R-:W-:-:S05]  /*2e20*/  IMAD.SHL.U32 R7, R6, 0x4, RZ ;  /* 0x0000000406077824 */ /* 0x002fca00078e00ff */
[----:B------:R-:W-:-:S13]  /*2e30*/  ISETP.GE.AND P3, PT, R7, R9, PT ;  /* 0x000000090700720c */ /* 0x000fda0003f66270 */
        /* <DEDUP_REMOVED lines=24> */
[----:B------:R-:W-:-:S03]  /*2fc0*/  @P5 FMUL.FTZ R100, R100, R8 ;  /* 0x0000000864645220 */ /* 0x000fc60000410000 */
[----:B------:R-:W-:Y:S02]  /*2fd0*/  @!P3 LEA.HI.X.SX32 R7, R7, R225, 0x1, P4 ;  /* 0x000000e10707b211 */ /* 0x000fe400020f0eff */
[----:B------:R-:W-:Y:S01]  /*2fe0*/  @!P3 LEA R8, P4, R9, c[0x0][0x198], 0x2 ;  /* 0x000066000908ba11 */ /* 0x000fe200078810ff */
[----:B------:R-:W-:Y:S02]  /*2ff0*/  @P5 FMUL.FTZ R102, R102, R10 ;  /* 0x0000000a66665220 */ /* 0x000fe40000410000 */
[----:B------:R-:W-:Y:S01]  /*3000*/  @P5 FMUL.FTZ R103, R103, R11 ;  /* 0x0000000b67675220 */ /* 0x000fe20000410000 */
[----:B------:R-:W-:-:S05]  /*3010*/  @!P3 LEA.HI.X R9, R9, c[0x0][0x19c], R7, 0x2, P4 ;  /* 0x000067000909ba11 */ /* 0x000fca00020f1407 */
[----:B------:R1:W-:Y:S04]  /*3020*/  @!P3 STG.E.128 [R8.64], R100 ;  /* 0x000000640800b986 */ /* 0x0003e8000c101d24 */
.L_x_1608:
[----:B-1--4-:R-:W-:Y:S05]  /*3030*/  BSYNC B1 ;  /* 0x0000000000017941 */ /* 0x012fea0003800000 */
.L_x_1607:
[----:B------:R-:W-:Y:S01]  /*3040*/  HFMA2.MMA R9, -RZ, RZ, 0, 2.384185791015625e-07 ;  /* 0x00000004ff097435 */ /* 0x000fe200000001ff */
[----:B------:R-:W-:Y:S01]  /*3050*/  IMAD.MOV.U32 R8, RZ, RZ, 0x70 ;  /* 0x00000070ff087424 */ /* 0x000fe200078e00ff */
[----:B------:R-:W-:Y:S01]  /*3060*/  BSSY B1, `(.L_x_1609) ;  /* 0x0000037000017945 */ /* 0x000fe20003800000 */
[----:B------:R-:W-:-:S04]  /*3070*/  IMAD R7, R252, c[0x0][0x1d8], R224 ;  /* 0x00007600fc077a24 */ /* 0x000fc800078e02e0 */
[----:B------:R-:W-:-:S04]  /*3080*/  IMAD R7, R7, R8, 0x4 ;  /* 0x0000000407077424 */ /* 0x000fc800078e0208 */
[----:B------:R-:W-:Y:S01]  /*3090*/  IMAD.WIDE R8, R7, R9, c[0x0][0x230] ;  /* 0x00008c0007087625 */ /* 0x000fe200078e0209 */
[----:B------:R-:W-:Y:S05]  /*30a0*/  @P1 BRA `(.L_x_1610) ;  /* 0x0000032000001947 */ /* 0x000fea0003800000 */
[----:B------:R-:W-:Y:S01]  /*30b0*/  IMAD.U32 R7, RZ, RZ, UR4 ;  /* 0x00000004ff077e24 */ /* 0x000fe2000f8e00ff */
[----:B------:R-:W-:Y:S01]  /*30c0*/  ULDC UR4, c[0x0][0x1ec] ;  /* 0x00007b0000047ab9 */ /* 0x000fe20000000800 */
[----:B------:R-:W-:Y:S01]  /*30d0*/  MOV R10, c[0x0][0x1d4] ;  /* 0x00007500000a7a02 */ /* 0x000fe20000000f00 */
[----:B------:R-:W-:Y:S01]  /*30e0*/  UISETP.NE.AND UP0, UPT, URZ, UR4, UPT ;  /* 0x000000043f00728c */ /* 0x000fe2000bf05270 */
[----:B------:R-:W-:Y:S01]  /*30f0*/  CS2R R230, SRZ ;  /* 0x0000000000e67805 */ /* 0x000fe2000001ff00 */
[----:B------:R1:W2:Y:S01]  /*3100*/  R2UR UR4, R7 ;  /* 0x00000000070473c2 */ /* 0x0002a200000e0000 */
[----:B------:R-:W-:Y:S01]  /*3110*/  CS2R R228, SRZ ;  /* 0x0000000000e47805 */ /* 0x000fe2000001ff00 */
[----:B------:R-:W-:Y:S01]  /*3120*/  IMAD R10, R10, 0x70, RZ ;  /* 0x000000700a0a7824 */ /* 0x000fe200078e02ff */
[----:B-1----:R-:W-:-:S05]  /*3130*/  IADD3 R7, R6, c[0x0][0x1d4], RZ ;  /* 0x0000750006077a10 */ /* 0x002fca0007ffe0ff */
[----:B------:R-:W-:-:S05]  /*3140*/  IMAD.SHL.U32 R7, R7, 0x4, RZ ;  /* 0x0000000407077824 */ /* 0x000fca00078e00ff */
        /* <DEDUP_REMOVED lines=18> */
[----:B------:R-:W-:-:S05]  /*3270*/  FADD.FTZ R10, R234, R230 ;  /* 0x000000e6ea0a7221 */ /* 0x000fca0000010000 */
[----:B------:R-:W-:Y:S01]  /*3280*/  MOV R234, R10 ;  /* 0x0000000a00ea7202 */ /* 0x000fe20000000f00 */
[----:B------:R-:W-:Y:S02]  /*3290*/  @P4 FMUL.FTZ R234, R10, R226 ;  /* 0x000000e20aea4220 */ /* 0x000fe40000410000 */
[----:B------:R-:W-:Y:S02]  /*32a0*/  FADD.FTZ R10, R235, R231 ;  /* 0x000000e7eb0a7221 */ /* 0x000fe40000010000 */
[----:B------:R-:W-:Y:S02]  /*32b0*/  IMAD.MOV.U32 R233, RZ, RZ, R11 ;  /* 0x000000ffffe97224 */ /* 0x000fe400078e000b */
[----:B------:R-:W-:Y:S01]  /*32c0*/  IMAD.MOV.U32 R235, RZ, RZ, R10 ;  /* 0x000000ffffeb7224 */ /* 0x000fe200078e000a */
[----:B------:R-:W-:Y:S01]  /*32d0*/  SHF.R.S32.HI R228, RZ, 0x1f, R0 ;  /* 0x0000001fffe47819 */ /* 0x000fe20000011400 */
[----:B------:R-:W-:Y:S02]  /*32e0*/  @P4 FMUL.FTZ R233, R11, R225 ;  /* 0x000000e10be94220 */ /* 0x000fe40000410000 */
[----:B------:R-:W-:Y:S01]  /*32f0*/  @P4 FMUL.FTZ R235, R10, R227 ;  /* 0x000000e30aeb4220 */ /* 0x000fe20000410000 */
[----:B------:R-:W-:-:S04]  /*3300*/  @!P3 IADD3 R11, P4, R0, R7, RZ ;  /* 0x00000007000bb210 */ /* 0x000fc80007f9e0ff */
[----:B------:R-:W-:Y:S02]  /*3310*/  @!P3 LEA.HI.X.SX32 R7, R7, R228, 0x1, P4 ;  /* 0x000000e40707b211 */ /* 0x000fe400020f0eff */
[----:B------:R-:W-:-:S04]  /*3320*/  @!P3 LEA R10, P4, R11, c[0x0][0x198], 0x2 ;  /* 0x000066000b0aba11 */ /* 0x000fc800078810ff */
[----:B------:R-:W-:-:S05]  /*3330*/  @!P3 LEA.HI.X R11, R11, c[0x0][0x19c], R7, 0x2, P4 ;  /* 0x000067000b0bba11 */ /* 0x000fca00020f1407 */
[----:B------:R1:W-:Y:S01]  /*3340*/  @!P3 STG.E.128 [R10.64], R232 ;  /* 0x000000e80a00b986 */ /* 0x0003e2000c101d24 */
[----:B------:R-:W-:Y:S01]  /*3350*/  MOV R231, R235 ;  /* 0x000000eb00e77202 */ /* 0x000fe20000000f00 */
[----:B------:R-:W-:Y:S01]  /*3360*/  @!P3 IMAD.MOV.U32 R231, RZ, RZ, R235 ;  /* 0x000000ffffe7b224 */ /* 0x000fe200078e00eb */
[----:B------:R-:W-:Y:S01]  /*3370*/  MOV R230, R234 ;  /* 0x000000ea00e67202 */ /* 0x000fe20000000f00 */
[----:B------:R-:W-:Y:S01]  /*3380*/  @!P3 IMAD.MOV.U32 R230, RZ, RZ, R234 ;  /* 0x000000ffffe6b224 */ /* 0x000fe200078e00ea */
[----:B------:R-:W-:Y:S01]  /*3390*/  MOV R229, R233 ;  /* 0x000000e900e57202 */ /* 0x000fe20000000f00 */
[----:B------:R-:W-:Y:S01]  /*33a0*/  @!P3 IMAD.MOV.U32 R229, RZ, RZ, R233 ;  /* 0x000000ffffe5b224 */ /* 0x000fe200078e00e9 */
[----:B------:R-:W-:Y:S01]  /*33b0*/  MOV R228, R232 ;  /* 0x000000e800e47202 */ /* 0x000fe20000000f00 */
[----:B------:R-:W-:Y:S02]  /*33c0*/  @!P3 IMAD.MOV.U32 R228, RZ, RZ, R232 ;  /* 0x000000ffffe4b224 */ /* 0x000fe400078e00e8 */
.L_x_1610:
[----:B-1----:R-:W-:Y:S05]  /*33d0*/  BSYNC B1 ;  /* 0x0000000000017941 */ /* 0x002fea0003800000 */
.L_x_1609:
[----:B------:R-:W-:Y:S01]  /*33e0*/  BSSY B1, `(.L_x_1611) ;  /* 0x0000029000017945 */ /* 0x000fe20003800000 */
[----:B------:R-:W-:Y:S05]  /*33f0*/  @P1 BRA `(.L_x_1612) ;  /* 0x0000027000001947 */ /* 0x000fea0003800000 */
[----:B------:R-:W-:Y:S01]  /*3400*/  MOV R7, UR4 ;  /* 0x0000000400077c02 */ /* 0x000fe20008000f00 */
[----:B------:R-:W-:Y:S01]  /*3410*/  ULDC UR4, c[0x0][0x1ec] ;  /* 0x00007b0000047ab9 */ /* 0x000fe20000000800 */
[----:B------:R-:W-:Y:S01]  /*3420*/  IMAD.MOV.U32 R10, RZ, RZ, c[0x0][0x1d4] ;  /* 0x00007500ff0a7624 */ /* 0x000fe200078e00ff */
[----:B------:R-:W-:Y:S01]  /*3430*/  UISETP.NE.AND UP0, UPT, URZ, UR4, UPT ;  /* 0x000000043f00728c */ /* 0x000fe2000bf05270 */
[----:B------:R-:W-:Y:S01]  /*3440*/  CS2R R106, SRZ ;  /* 0x00000000006a7805 */ /* 0x000fe2000001ff00 */
[----:B------:R1:W2:Y:S01]  /*3450*/  R2UR UR4, R7 ;  /* 0x00000000070473c2 */ /* 0x0002a200000e0000 */
[----:B------:R-:W-:Y:S01]  /*3460*/  IMAD R10, R10, 0x70, RZ ;  /* 0x000000700a0a7824 */ /* 0x000fe200078e02ff */
[----:B------:R-:W-:Y:S01]  /*3470*/  CS2R R104, SRZ ;  /* 0x0000000000687805 */ /* 0x000fe2000001ff00 */
[----:B-1----:R-:W-:-:S05]  /*3480*/  MOV R7, c[0x0][0x1d4] ;  /* 0x0000750000077a02 */ /* 0x002fca0000000f00 */
[----:B------:R-:W-:-:S05]  /*3490*/  IMAD R7, R7, 0x2, R6 ;  /* 0x0000000207077824 */ /* 0x000fca00078e0206 */
[----:B------:R-:W-:-:S04]  /*34a0*/  SHF.L.U32 R232, R7, 0x2, RZ ;  /* 0x0000000207e87819 */ /* 0x000fc800000006ff */
        /* <DEDUP_REMOVED lines=12> */
[----:B------:R-:W4:Y:S04]  /*3570*/  LDL R234, [R1+0x3c] ;  /* 0x00003c0001ea7983 */ /* 0x000f280000100800 */
[----:B------:R-:W4:Y:S01]  /*3580*/  @P5 LDG.E.128 R224, [R8.64+0x10] ;  /* 0x0000102408e05981 */ /* 0x000f22000c1e1d00 */
[----:B--2--5:R-:W-:Y:S01]  /*3590*/  FADD.FTZ R104, R7, R104 ;  /* 0x0000006807687221 */ /* 0x024fe20000010000 */
[----:B------:R-:W-:Y:S01]  /*35a0*/  @!P3 IADD3 R7, P4, R0, R232, RZ ;  /* 0x000000e80007b210 */ /* 0x000fe20007f9e0ff */
[----:B---3--:R-:W-:Y:S01]  /*35b0*/  FADD.FTZ R106, R233, R106 ;  /* 0x0000006ae96a7221 */ /* 0x008fe20000010000 */
[----:B------:R-:W-:Y:S01]  /*35c0*/  SHF.R.S32.HI R233, RZ, 0x1f, R0 ;  /* 0x0000001fffe97819 */ /* 0x000fe20000011400 */
[----:B----4-:R-:W-:-:S03]  /*35d0*/  FADD.FTZ R105, R235, R105 ;  /* 0x00000069eb697221 */ /* 0x010fc60000010000 */
[----:B------:R-:W-:Y:S02]  /*35e0*/  @!P3 LEA.HI.X.SX32 R11, R232, R233, 0x1, P4 ;  /* 0x000000e9e80bb211 */ /* 0x000fe400020f0eff */
[----:B------:R-:W-:Y:S01]  /*35f0*/  @!P3 LEA R10, P4, R7, c[0x0][0x198], 0x2 ;  /* 0x00006600070aba11 */ /* 0x000fe200078810ff */
[----:B------:R-:W-:-:S03]  /*3600*/  FADD.FTZ R107, R234, R107 ;  /* 0x0000006bea6b7221 */ /* 0x000fc60000010000 */
[----:B------:R-:W-:Y:S01]  /*3610*/  @!P3 LEA.HI.X R11, R7, c[0x0][0x19c], R11, 0x2, P4 ;  /* 0x00006700070bba11 */ /* 0x000fe200020f140b */
[----:B------:R-:W-:Y:S02]  /*3620*/  @P5 FMUL.FTZ R104, R104, R224 ;  /* 0x000000e068685220 */ /* 0x000fe40000410000 */
[----:B------:R-:W-:Y:S02]  /*3630*/  @P5 FMUL.FTZ R105, R105, R225 ;  /* 0x000000e169695220 */ /* 0x000fe40000410000 */
[----:B------:R-:W-:Y:S02]  /*3640*/  @P5 FMUL.FTZ R106, R106, R226 ;  /* 0x000000e26a6a5220 */ /* 0x000fe40000410000 */
[----:B------:R-:W-:-:S05]  /*3650*/  @P5 FMUL.FTZ R107, R107, R227 ;  /* 0x000000e36b6b5220 */ /* 0x000fca0000410000 */
[----:B------:R1:W-:Y:S02]  /*3660*/  @!P3 STG.E.128 [R10.64], R104 ;  /* 0x000000680a00b986 */ /* 0x0003e4000c101d24 */
.L_x_1612:
[----:B-1----:R-:W-:Y:S05]  /*3670*/  BSYNC B1 ;  /* 0x0000000000017941 */ /* 0x002fea0003800000 */
.L_x_1611:
[----:B------:R-:W-:Y:S01]  /*3680*/  BSSY B1, `(.L_x_1613) ;  /* 0x0000029000017945 */ /* 0x000fe20003800000 */
[----:B------:R-:W-:Y:S01]  /*3690*/  IMAD.MOV.U32 R232, RZ, RZ, c[0x0][0x1d4] ;  /* 0x00007500ffe87624 */ /* 0x000fe200078e00ff */
[----:B------:R-:W-:Y:S05]  /*36a0*/  @P1 BRA `(.L_x_1614) ;  /* 0x0000026000001947 */ /* 0x000fea0003800000 */
[----:B------:R-:W-:Y:S01]  /*36b0*/  MOV R7, UR4 ;  /* 0x0000000400077c02 */ /* 0x000fe20008000f00 */
[----:B------:R-:W-:Y:S01]  /*36c0*/  ULDC UR4, c[0x0][0x1ec] ;  /* 0x00007b0000047ab9 */ /* 0x000fe20000000800 */
[----:B------:R-:W-:Y:S01]  /*36d0*/  IMAD.MOV.U32 R10, RZ, RZ, c[0x0][0x1d4] ;  /* 0x00007500ff0a7624 */ /* 0x000fe200078e00ff */
[----:B------:R-:W-:Y:S01]  /*36e0*/  UISETP.NE.AND UP0, UPT, URZ, UR4, UPT ;  /* 0x000000043f00728c */ /* 0x000fe2000bf05270 */
[----:B------:R-:W-:Y:S01]  /*36f0*/  CS2R R110, SRZ ;  /* 0x00000000006e7805 */ /* 0x000fe2000001ff00 */
[----:B------:R1:W2:Y:S01]  /*3700*/  R2UR UR4, R7 ;  /* 0x00000000070473c2 */ /* 0x0002a200000e0000 */
[----:B------:R-:W-:Y:S02]  /*3710*/  IMAD R10, R10, 0x70, RZ ;  /* 0x000000700a0a7824 */ /* 0x000fe400078e02ff */
[----:B-1----:R-:W-:-:S05]  /*3720*/  IMAD R7, R232, 0x3, R6 ;  /* 0x00000003e8077824 */ /* 0x002fca00078e0206 */
[----:B------:R-:W-:-:S04]  /*3730*/  SHF.L.U32 R7, R7, 0x2, RZ ;  /* 0x0000000207077819 */ /* 0x000fc800000006ff */
[----:B------:R-:W-:-:S13]  /*3740*/  ISETP.GE.AND P3, PT, R7, R10, PT ;  /* 0x0000000a0700720c */ /* 0x000fda0003f66270 */
        /* <DEDUP_REMOVED lines=28> */
.L_x_1614:
[----:B-1----:R-:W-:Y:S05]  /*3910*/  BSYNC B1 ;  /* 0x0000000000017941 */ /* 0x002fea0003800000 */
.L_x_1613:
[----:B------:R-:W-:Y:S01]  /*3920*/  BSSY B1, `(.L_x_1615) ;  /* 0x0000028000017945 */ /* 0x000fe20003800000 */
[----:B------:R-:W-:Y:S05]  /*3930*/  @P1 BRA `(.L_x_1616) ;  /* 0x0000026000001947 */ /* 0x000fea0003800000 */
[----:B------:R-:W-:Y:S01]  /*3940*/  IMAD.U32 R7, RZ, RZ, UR4 ;  /* 0x00000004ff077e24 */ /* 0x000fe2000f8e00ff */
[----:B------:R-:W-:Y:S01]  /*3950*/  ULDC UR4, c[0x0][0x1ec] ;  /* 0x00007b0000047ab9 */ /* 0x000fe20000000800 */
[----:B------:R-:W-:Y:S01]  /*3960*/  MOV R10, c[0x0][0x1d4] ;  /* 0x00007500000a7a02 */ /* 0x000fe20000000f00 */
[----:B------:R-:W-:Y:S01]  /*3970*/  UISETP.NE.AND UP0, UPT, URZ, UR4, UPT ;  /* 0x000000043f00728c */ /* 0x000fe2000bf05270 */
[----:B------:R-:W-:Y:S01]  /*3980*/  CS2R R114, SRZ ;  /* 0x0000000000727805 */ /* 0x000fe2000001ff00 */
[----:B------:R1:W2:Y:S02]  /*3990*/  R2UR UR4, R7 ;  /* 0x00000000070473c2 */ /* 0x0002a400000e0000 */
        /* <DEDUP_REMOVED lines=32> */
.L_x_1616:
[----:B-1----:R-:W-:Y:S05]  /*3ba0*/  BSYNC B1 ;  /* 0x0000000000017941 */ /* 0x002fea0003800000 */
.L_x_1615:
        /* <DEDUP_REMOVED lines=9> */
[----:B-1----:R-:W-:-:S04]  /*3c40*/  IMAD R7, R232, 0x5, R6 ;  /* 0x00000005e8077824 */ /* 0x002fc800078e0206 */
        /* <DEDUP_REMOVED lines=30> */
.L_x_1618:
[----:B-1----:R-:W-:Y:S05]  /*3e30*/  BSYNC B1 ;  /* 0x0000000000017941 */ /* 0x002fea0003800000 */
.L_x_1617:
        /* <DEDUP_REMOVED lines=36> */
.L_x_1620:
[----:B-1----:R-:W-:Y:S05]  /*4080*/  BSYNC B1 ;  /* 0x0000000000017941 */ /* 0x002fea0003800000 */
.L_x_1619:
        /* <DEDUP_REMOVED lines=36> */
.L_x_1622:
[----:B-1----:R-:W-:Y:S05]  /*42d0*/  BSYNC B1 ;  /* 0x0000000000017941 */ /* 0x002fea0003800000 */
.L_x_1621:
        /* <DEDUP_REMOVED lines=9> */
[----:B-1----:R-:W-:-:S05]  /*4370*/  LEA R7, R232, R6, 0x3 ;  /* 0x00000006e8077211 */ /* 0x002fca00078e18ff */
        /* <DEDUP_REMOVED lines=26> */
.L_x_1624:
[----:B-1----:R-:W-:Y:S05]  /*4520*/  BSYNC B1 ;  /* 0x0000000000017941 */ /* 0x002fea0003800000 */
.L_x_1623:
        /* <DEDUP_REMOVED lines=36> */
.L_x_1626:
[----:B-1----:R-:W-:Y:S05]  /*4770*/  BSYNC B1 ;  /* 0x0000000000017941 */ /* 0x002fea0003800000 */
.L_x_1625:
        /* <DEDUP_REMOVED lines=36> */
.L_x_1628:
[----:B-1----:R-:W-:Y:S05]  /*49c0*/  BSYNC B1 ;  /* 0x0000000000017941 */ /* 0x002fea0003800000 */
.L_x_1627:
        /* <DEDUP_REMOVED lines=23> */
[----:B0----5:R-:W-:Y:S01]  /*4b40*/  FADD.FTZ R140, R16, R140 ;  /* 0x0000008c108c7221 */ /* 0x021fe20000010000 */
        /* <DEDUP_REMOVED lines=12> */
.L_x_1630:
[----:B-1----:R-:W-:Y:S05]  /*4c10*/  BSYNC B1 ;  /* 0x0000000000017941 */ /* 0x002fea0003800000 */
.L_x_1629:
[----:B------:R-:W-:Y:S01]  /*4c20*/  BSSY B1, `(.L_x_1631) ;  /* 0x0000024000017945 */ /* 0x000fe20003800000 */
[----:B------:R-:W-:Y:S05]  /*4c30*/  @P1 BRA `(.L_x_1632) ;  /* 0x0000022000001947 */ /* 0x000fea0003800000 */
[----:B------:R-:W-:Y:S01]  /*4c40*/  IMAD.U32 R7, RZ, RZ, UR4 ;  /* 0x00000004ff077e24 */ /* 0x000fe2000f8e00ff */
[----:B------:R-:W-:Y:S01]  /*4c50*/  ULDC UR4, c[0x0][0x1ec] ;  /* 0x00007b0000047ab9 */ /* 0x000fe20000000800 */
[----:B0-----:R-:W-:Y:S01]  /*4c60*/  MOV R10, c[0x0][0x1d4] ;  /* 0x00007500000a7a02 */ /* 0x001fe20000000f00 */
[----:B------:R-:W-:Y:S01]  /*4c70*/  UISETP.NE.AND UP0, UPT, URZ, UR4, UPT ;  /* 0x000000043f00728c */ /* 0x000fe2000bf05270 */
[----:B------:R-:W-:Y:S01]  /*4c80*/  CS2R R146, SRZ ;  /* 0x0000000000927805 */ /* 0x000fe2000001ff00 */
[----:B------:R0:W1:Y:S02]  /*4c90*/  R2UR UR4, R7 ;  /* 0x00000000070473c2 */ /* 0x00006400000e0000 */
[----:B------:R-:W-:Y:S02]  /*4ca0*/  IMAD R10, R10, 0x70, RZ ;  /* 0x000000700a0a7824 */ /* 0x000fe400078e02ff */
[----:B0-----:R-:W-:-:S04]  /*4cb0*/  IMAD R7, R232, 0xc, R6 ;  /* 0x0000000ce8077824 */ /* 0x001fc800078e0206 */
        /* <DEDUP_REMOVED lines=26> */
.L_x_1632:
[----:B0-----:R-:W-:Y:S05]  /*4e60*/  BSYNC B1 ;  /* 0x0000000000017941 */ /* 0x001fea0003800000 */
.L_x_1631:
[----:B------:R-:W-:Y:S01]  /*4e70*/  BSSY B1, `(.L_x_1633) ;  /* 0x0000024000017945 */ /* 0x000fe20003800000 */
[----:B------:R-:W-:Y:S05]  /*4e80*/  @P1 BRA `(.L_x_1634) ;  /* 0x0000022000001947 */ /* 0x000fea0003800000 */
[----:B------:R-:W-:Y:S01]  /*4e90*/  MOV R7, UR4 ;  /* 0x0000000400077c02 */ /* 0x000fe20008000f00 */
[----:B------:R-:W-:Y:S01]  /*4ea0*/  ULDC UR4, c[0x0][0x1ec] ;  /* 0x00007b0000047ab9 */ /* 0x000fe20000000800 */
[----:B------:R-:W-:Y:S01]  /*4eb0*/  IMAD.MOV.U32 R10, RZ, RZ, c[0x0][0x1d4] ;  /* 0x00007500ff0a7624 */ /* 0x000fe200078e00ff */
[----:B------:R-:W-:Y:S01]  /*4ec0*/  UISETP.NE.AND UP0, UPT, URZ, UR4, UPT ;  /* 0x000000043f00728c */ /* 0x000fe2000bf05270 */
[----:B------:R-:W-:Y:S01]  /*4ed0*/  CS2R R150, SRZ ;  /* 0x0000000000967805 */ /* 0x000fe2000001ff00 */
[----:B------:R0:W1:Y:S01]  /*4ee0*/  R2UR UR4, R7 ;  /* 0x00000000070473c2 */ /* 0x00006200000e0000 */
[----:B------:R-:W-:Y:S02]  /*4ef0*/  IMAD R10, R10, 0x70, RZ ;  /* 0x000000700a0a7824 */ /* 0x000fe400078e02ff */
[----:B0-----:R-:W-:-:S05]  /*4f00*/  IMAD R7, R232, 0xd, R6 ;  /* 0x0000000de8077824 */ /* 0x001fca00078e0206 */
        /* <DEDUP_REMOVED lines=26> */
.L_x_1634:
[----:B0-----:R-:W-:Y:S05]  /*50b0*/  BSYNC B1 ;  /* 0x0000000000017941 */ /* 0x001fea0003800000 */
.L_x_1633:
[----:B------:R-:W-:Y:S01]  /*50c0*/  BSSY B1, `(.L_x_1635) ;  /* 0x0000024000017945 */ /* 0x000fe20003800000 */
[----:B------:R-:W-:Y:S05]  /*50d0*/  @P1 BRA `(.L_x_1636) ;  /* 0x0000022000001947 */ /* 0x000fea0003800000 */
[----:B------:R-:W-:Y:S01]  /*50e0*/  IMAD.U32 R7, RZ, RZ, UR4 ;  /* 0x00000004ff077e24 */ /* 0x000fe2000f8e00ff */
[----:B------:R-:W-:Y:S01]  /*50f0*/  ULDC UR4, c[0x0][0x1ec] ;  /* 0x00007b0000047ab9 */ /* 0x000fe20000000800 */
[----:B------:R-:W-:Y:S01]  /*5100*/  MOV R10, c[0x0][0x1d4] ;  /* 0x00007500000a7a02 */ /* 0x000fe20000000f00 */
        /* <DEDUP_REMOVED lines=31> */
.L_x_1636:
[----:B0-----:R-:W-:Y:S05]  /*5300*/  BSYNC B1 ;  /* 0x0000000000017941 */ /* 0x001fea0003800000 */
.L_x_1635:
        /* <DEDUP_REMOVED lines=36> */
.L_x_1638:
[----:B0-----:R-:W-:Y:S05]  /*5550*/  BSYNC B1 ;  /* 0x0000000000017941 */ /* 0x001fea0003800000 */
.L_x_1637:
        /* <DEDUP_REMOVED lines=36> */
.L_x_1640:
[----:B0-----:R-:W-:Y:S05]  /*57a0*/  BSYNC B1 ;  /* 0x0000000000017941 */ /* 0x001fea0003800000 */
.L_x_1639:
        /* <DEDUP_REMOVED lines=36> */
.L_x_1642:
[----:B0-----:R-:W-:Y:S05]  /*59f0*/  BSYNC B1 ;  /* 0x0000000000017941 */ /* 0x001fea0003800000 */
.L_x_1641:
        /* <DEDUP_REMOVED lines=36> */
.L_x_1644:
[----:B0-----:R-:W-:Y:S05]  /*5c40*/  BSYNC B1 ;  /* 0x0000000000017941 */ /* 0x001fea0003800000 */
.L_x_1643:
        /* <DEDUP_REMOVED lines=36> */
.L_x_1646:
[----:B0-----:R-:W-:Y:S05]  /*5e90*/  BSYNC B1 ;  /* 0x0000000000017941 */ /* 0x001fea0003800000 */
.L_x_1645:
        /* <DEDUP_REMOVED lines=36> */
.L_x_1648:
[----:B0-----:R-:W-:Y:S05]  /*60e0*/  BSYNC B1 ;  /* 0x0000000000017941 */ /* 0x001fea0003800000 */
.L_x_1647:
        /* <DEDUP_REMOVED lines=36> */
.L_x_1650:
[----:B0-----:R-:W-:Y:S05]  /*6330*/  BSYNC B1 ;  /* 0x0000000000017941 */ /* 0x001fea0003800000 */
.L_x_1649:
        /* <DEDUP_REMOVED lines=36> */
.L_x_1652:
[----:B0-----:R-:W-:Y:S05]  /*6580*/  BSYNC B1 ;  /* 0x0000000000017941 */ /* 0x001fea0003800000 */
.L_x_1651:
        /* <DEDUP_REMOVED lines=36> */
.L_x_1654:
[----:B0-----:R-:W-:Y:S05]  /*67d0*/  BSYNC B1 ;  /* 0x0000000000017941 */ /* 0x001fea0003800000 */
.L_x_1653:
        /* <DEDUP_REMOVED lines=36> */
.L_x_1656:
[----:B0-----:R-:W-:Y:S05]  /*6a20*/  BSYNC B1 ;  /* 0x0000000000017941 */ /* 0x001fea0003800000 */
.L_x_1655:
        /* <DEDUP_REMOVED lines=36> */
.L_x_1658:
[----:B0-----:R-:W-:Y:S05]  /*6c70*/  BSYNC B1 ;  /* 0x0000000000017941 */ /* 0x001fea0003800000 */
.L_x_1657:
        /* <DEDUP_REMOVED lines=36> */
.L_x_1660:
[----:B0-----:R-:W-:Y:S05]  /*6ec0*/  BSYNC B1 ;  /* 0x0000000000017941 */ /* 0x001fea0003800000 */
.L_x_1659:
        /* <DEDUP_REMOVED lines=36> */
.L_x_1662:
[----:B0-----:R-:W-:Y:S05]  /*7110*/  BSYNC B1 ;  /* 0x0000000000017941 */ /* 0x001fea0003800000 */
.L_x_1661:
        /* <DEDUP_REMOVED lines=36> */
.L_x_1664:
[----:B0-----:R-:W-:Y:S05]  /*7360*/  BSYNC B1 ;  /* 0x0000000000017941 */ /* 0x001fea0003800000 */
.L_x_1663:
        /* <DEDUP_REMOVED lines=36> */
.L_x_1666:
[----:B0-----:R-:W-:Y:S05]  /*75b0*/  BSYNC B1 ;  /* 0x0000000000017941 */ /* 0x001fea0003800000 */
.L_x_1665:
        /* <DEDUP_REMOVED lines=36> */
.L_x_1668:
[----:B0-----:R-:W-:Y:S05]  /*7800*/  BSYNC B1 ;  /* 0x0000000000017941 */ /* 0x001fea0003800000 */
.L_x_1667:
[----:B------:R-:W-:Y:S01]  /*7810*/  BSSY B1, `(.L_x_1669) ;  /* 0x0000024000017945 */ /* 0x000fe20003800000 */
[----:B------:R-:W-:Y:S01]  /*7820*/  IMAD R6, R232, 0x1f, R6 ;  /* 0x0000001fe8067824 */ /* 0x000fe200078e0206 */
[----:B------:R-:W-:Y:S05]  /*7830*/  @P1 BRA `(.L_x_1670) ;  /* 0x0000021000001947 */ /* 0x000fea0003800000 */
[----:B------:R-:W-:Y:S01]  /*7840*/  MOV R10, c[0x0][0x1d4] ;  /* 0x00007500000a7a02 */ /* 0x000fe20000000f00 */
[----:B------:R-:W-:Y:S01]  /*7850*/  IMAD.SHL.U32 R224, R6, 0x4, RZ ;  /* 0x0000000406e07824 */ /* 0x000fe200078e00ff */
[----:B------:R-:W-:Y:S01]  /*7860*/  CS2R R222, SRZ ;  /* 0x0000000000de7805 */ /* 0x000fe2000001ff00 */
[----:B------:R-:W-:Y:S01]  /*7870*/  IMAD.U32 R7, RZ, RZ, UR4 ;  /* 0x00000004ff077e24 */ /* 0x000fe2000f8e00ff */
[----:B------:R-:W-:Y:S01]  /*7880*/  ULDC UR4, c[0x0][0x1ec] ;  /* 0x00007b0000047ab9 */ /* 0x000fe20000000800 */
[----:B------:R-:W-:Y:S01]  /*7890*/  IMAD R10, R10, 0x70, RZ ;  /* 0x000000700a0a7824 */ /* 0x000fe200078e02ff */
[----:B------:R-:W-:Y:S01]  /*78a0*/  UISETP.NE.AND UP0, UPT, URZ, UR4, UPT ;  /* 0x000000043f00728c */ /* 0x000fe2000bf05270 */
[----:B------:R-:W-:Y:S01]  /*78b0*/  CS2R R220, SRZ ;  /* 0x0000000000dc7805 */ /* 0x000fe2000001ff00 */
[----:B------:R0:W1:Y:S02]  /*78c0*/  R2UR UR4, R7 ;  /* 0x00000000070473c2 */ /* 0x00006400000e0000 */
[----:B------:R-:W-:-:S13]  /*78d0*/  ISETP.GE.AND P3, PT, R224, R10, PT ;  /* 0x0000000ae000720c */ /* 0x000fda0003f66270 */
[----:B0-----:R-:W-:-:S04]  /*78e0*/  @!P3 IADD3 R7, P2, R3, R224, RZ ;  /* 0x000000e00307b210 */ /* 0x001fc80007f5e0ff */
        /* <DEDUP_REMOVED lines=22> */
.L_x_1670:
[----:B0-----:R-:W-:Y:S05]  /*7a50*/  BSYNC B1 ;  /* 0x0000000000017941 */ /* 0x001fea0003800000 */
.L_x_1669:
        /* <DEDUP_REMOVED lines=24> */
[----:B------:R-:W-:Y:S04]  /*7be0*/  STL [R1+0x1b0], R5 ;  /* 0x0001b00501007387 */ /* 0x000fe80000100800 */
        /* <DEDUP_REMOVED lines=176> */
[----:B------:R0:W5:Y:S02]  /*86f0*/  LDL.LU R12, [R1+0x1b4] ;  /* 0x0001b400010c7983 */ /* 0x0001640000300800 */
[----:B------:R-:W-:Y:S01]  /*8700*/  FFMA.FTZ R6, R5, R107, R6 ;  /* 0x0000006b05067223 */ /* 0x000fe20000010006 */
[----:B------:R-:W-:Y:S01]  /*8710*/  ISETP.NE.AND.EX P3, PT, RZ, c[0x0][0x21c], PT, P1 ;  /* 0x00008700ff007a0c */ /* 0x000fe20003f65310 */
[----:B------:R0:W5:Y:S02]  /*8720*/  LDL.LU R5, [R1+0x1b0] ;  /* 0x0001b00001057983 */ /* 0x0001640000300800 */
        /* <DEDUP_REMOVED lines=17> */
[----:B------:R-:W-:Y:S01]  /*8840*/  ISETP.NE.U32.AND P1, PT, RZ, c[0x0][0x228], PT ;  /* 0x00008a00ff007a0c */ /* 0x000fe20003f25070 */
[----:B------:R-:W-:Y:S01]  /*8850*/  IMAD.MOV.U32 R225, RZ, RZ, 0x4 ;  /* 0x00000004ffe17424 */ /* 0x000fe200078e00ff */
[----:B------:R-:W-:Y:S01]  /*8860*/  MOV R226, c[0x0][0x1e8] ;  /* 0x00007a0000e27a02 */ /* 0x000fe20000000f00 */
[----:B------:R-:W-:Y:S01]  /*8870*/  FFMA.FTZ R6, R9, R163, R6 ;  /* 0x000000a309067223 */ /* 0x000fe20000010006 */
[----:B------:R-:W2:Y:S03]  /*8880*/  LDL R11, [R1+0x190] ;  /* 0x00019000010b7983 */ /* 0x000ea60000100800 */
[----:B------:R-:W-:Y:S01]  /*8890*/  FFMA.FTZ R6, R8, R167, R6 ;  /* 0x000000a708067223 */ /* 0x000fe20000010006 */
[----:B------:R-:W3:Y:S03]  /*88a0*/  LDL R9, [R1+0x194] ;  /* 0x0001940001097983 */ /* 0x000ee60000100800 */
[----:B------:R-:W-:Y:S01]  /*88b0*/  FFMA.FTZ R6, R171, UR61, R6 ;  /* 0x0000003dab067c23 */ /* 0x000fe20008010006 */
[----:B------:R-:W4:Y:S03]  /*88c0*/  LDL R10, [R1+0x18c] ;  /* 0x00018c00010a7983 */ /* 0x000f260000100800 */
        /* <DEDUP_REMOVED lines=24> */
[----:B------:R-:W-:Y:S01]  /*8a50*/  @P1 ISETP.GE.AND P3, PT, R4, R226, PT ;  /* 0x000000e20400120c */ /* 0x000fe20003f66270 */
[----:B------:R-:W-:-:S03]  /*8a60*/  IMAD.U32 R6, RZ, RZ, UR40 ;  /* 0x00000028ff067e24 */ /* 0x000fc6000f8e00ff */
        /* <DEDUP_REMOVED lines=11> */
.L_x_1672:
[----:B------:R-:W-:Y:S05]  /*8b20*/  BSYNC B1 ;  /* 0x0000000000017941 */ /* 0x000fea0003800000 */
.L_x_1671:
[----:B0-----:R-:W2:Y:S01]  /*8b30*/  LDL R6, [R1+0x198] ;  /* 0x0001980001067983 */ /* 0x001ea20000100800 */
[----:B------:R-:W-:-:S04]  /*8b40*/  IADD3 R4, R4, 0x100, RZ ;  /* 0x0000010004047810 */ /* 0x000fc80007ffe0ff */
[----:B--2---:R-:W-:-:S13]  /*8b50*/  ISETP.GE.AND P0, PT, R4, R6, PT ;  /* 0x000000060400720c */ /* 0x004fda0003f06270 */
[----:B------:R-:W-:Y:S01]  /*8b60*/  @P0 CALL.REL.NOINC `(.L_x_1606) ;  /* 0x0000001000000944 */ /* 0x000fe20003c00000 */
[----:B------:R-:W-:Y:S05]  /*8b70*/  BRA `(.L_x_1673) ;  /* 0xffffa05000007947 */ /* 0x000fea000383ffff */
.L_x_1606:
[----:B------:R-:W-:Y:S05]  /*8b80*/  BSYNC B0 ;  /* 0x0000000000007941 */ /* 0x000fea0003800000 */
.L_x_1605:
        /* <DEDUP_REMOVED lines=11> */
[----:B-1----:R-:W-:Y:S01]  /*8c40*/  FMNMX.FTZ R5, R4, R5, !PT ;  /* 0x0000000504057209 */ /* 0x002fe20007810000 */
[----:B------:R-:W-:-:S04]  /*8c50*/  IMAD.MOV.U32 R4, RZ, RZ, -0x800001 ;  /* 0xff7fffffff047424 */ /* 0x000fc800078e00ff */
        /* <DEDUP_REMOVED lines=11> */
[----:B---3--:R-:W-:Y:S01]  /*8d10*/  IADD3 R8, R9, R10, RZ ;  /* 0x0000000a09087210 */ /* 0x008fe20007ffe0ff */
[----:B------:R-:W-:-:S04]  /*8d20*/  IMAD.MOV.U32 R3, RZ, RZ, RZ ;  /* 0x000000ffff037224 */ /* 0x000fc800078e00ff */
[----:B------:R-:W1:Y:S01]  /*8d30*/  @!P1 LDS R4, [R0.X4] ;  /* 0x0000000000049984 */ /* 0x000e620000004800 */
[----:B------:R-:W-:-:S03]  /*8d40*/  ISETP.GE.AND P1, PT, R8, UR40, PT ;  /* 0x0000002808007c0c */ /* 0x000fc6000bf26270 */
[----:B-1----:R-:W1:Y:S02]  /*8d50*/  SHFL.BFLY PT, R5, R4, 0x4, 0x1f ;  /* 0x0c801f0004057f89 */ /* 0x002e6400000e0000 */
[----:B-1----:R-:W-:-:S05]  /*8d60*/  FMNMX.FTZ R5, R5, R4, !PT ;  /* 0x0000000405057209 */ /* 0x002fca0007810000 */
[----:B------:R-:W1:Y:S02]  /*8d70*/  SHFL.BFLY PT, R6, R5, 0x2, 0x1f ;  /* 0x0c401f0005067f89 */ /* 0x000e6400000e0000 */
[----:B-1----:R-:W-:-:S05]  /*8d80*/  FMNMX.FTZ R6, R5, R6, !PT ;  /* 0x0000000605067209 */ /* 0x002fca0007810000 */
[----:B------:R-:W1:Y:S02]  /*8d90*/  SHFL.BFLY PT, R7, R6, 0x1, 0x1f ;  /* 0x0c201f0006077f89 */ /* 0x000e6400000e0000 */
[----:B-1----:R-:W-:-:S05]  /*8da0*/  FMNMX.FTZ R7, R6, R7, !PT ;  /* 0x0000000706077209 */ /* 0x002fca0007810000 */
[----:B------:R1:W2:Y:S01]  /*8db0*/  SHFL.IDX PT, R12, R7, RZ, 0x1f ;  /* 0x00001fff070c7589 */ /* 0x0002a200000e0000 */
[----:B------:R-:W-:Y:S05]  /*8dc0*/  @P1 BRA `(.L_x_1675) ;  /* 0x0000072000001947 */ /* 0x000fea0003800000 */
[----:B------:R-:W-:Y:S01]  /*8dd0*/  LOP3.LUT R3, RZ, R10, RZ, 0x33, !PT ;  /* 0x0000000aff037212 */ /* 0x000fe200078e33ff */
[----:B------:R-:W-:Y:S03]  /*8de0*/  BSSY B1, `(.L_x_1676) ;  /* 0x0000027000017945 */ /* 0x000fe60003800000 */
[----:B------:R-:W-:-:S04]  /*8df0*/  IADD3 R6, -R9, UR40, R3 ;  /* 0x0000002809067c10 */ /* 0x000fc8000fffe103 */
[----:B------:R-:W-:-:S04]  /*8e00*/  LEA.HI R3, R6, 0x1, RZ, 0x18 ;  /* 0x0000000106037811 */ /* 0x000fc800078fc0ff */
[----:B------:R-:W-:Y:S01]  /*8e10*/  LOP3.LUT P0, R4, R3, 0x3, RZ, 0xc0, !PT ;  /* 0x0000000303047812 */ /* 0x000fe2000780c0ff */
[----:B------:R-:W-:-:S12]  /*8e20*/  HFMA2.MMA R3, -RZ, RZ, 0, 0 ;  /* 0x00000000ff037435 */ /* 0x000fd800000001ff */
[----:B------:R-:W-:Y:S05]  /*8e30*/  @!P0 BRA `(.L_x_1677) ;  /* 0x0000021000008947 */ /* 0x000fea0003800000 */
[----:B------:R-:W3:Y:S01]  /*8e40*/  S2R R10, SR_CTAID.Y ;  /* 0x00000000000a7919 */ /* 0x000ee20000002600 */
[----:B------:R-:W-:Y:S01]  /*8e50*/  SHF.R.S32.HI R3, RZ, 0x1f, R8 ;  /* 0x0000001fff037819 */ /* 0x000fe20000011408 */
[----:B------:R-:W-:Y:S01]  /*8e60*/  IMAD.SHL.U32 R9, R9, 0x4, RZ ;  /* 0x0000000409097824 */ /* 0x000fe200078e00ff */
[----:B------:R-:W-:Y:S02]  /*8e70*/  ISETP.NE.U32.AND P0, PT, RZ, c[0x0][0x200], PT ;  /* 0x00008000ff007a0c */ /* 0x000fe40003f05070 */
[----:B-1----:R-:W-:Y:S02]  /*8e80*/  MOV R7, R4 ;  /* 0x0000000400077202 */ /* 0x002fe40000000f00 */
[----:B------:R-:W-:Y:S02]  /*8e90*/  ISETP.NE.AND.EX P0, PT, RZ, c[0x0][0x204], PT, P0 ;  /* 0x00008100ff007a0c */ /* 0x000fe40003f05300 */
[----:B------:R-:W-:Y:S01]  /*8ea0*/  IADD3 R9, R9, 0x440, RZ ;  /* 0x0000044009097810 */ /* 0x000fe20007ffe0ff */
[----:B---3--:R-:W-:-:S05]  /*8eb0*/  IMAD R11, R10, c[0x0][0x1d4], RZ ;  /* 0x000075000a0b7a24 */ /* 0x008fca00078e02ff */
[----:B------:R-:W-:Y:S02]  /*8ec0*/  SHF.R.S32.HI R10, RZ, 0x1f, R11 ;  /* 0x0000001fff0a7819 */ /* 0x000fe4000001140b */
[----:B------:R-:W-:-:S04]  /*8ed0*/  IADD3 R11, P3, P4, R11, c[0x0][0x200], R8 ;  /* 0x000080000b0b7a10 */ /* 0x000fc80007c7e008 */
[----:B------:R-:W-:Y:S01]  /*8ee0*/  IADD3.X R5, R10, c[0x0][0x204], R3, P3, P4 ;  /* 0x000081000a057a10 */ /* 0x000fe20001fe8403 */
[----:B------:R-:W-:Y:S02]  /*8ef0*/  IMAD.MOV.U32 R3, RZ, RZ, RZ ;  /* 0x000000ffff037224 */ /* 0x000fe400078e00ff */
.L_x_1681:
[----:B------:R-:W-:Y:S01]  /*8f00*/  BSSY B2, `(.L_x_1678) ;  /* 0x000000b000027945 */ /* 0x000fe20003800000 */
[----:B-1----:R-:W-:Y:S05]  /*8f10*/  @!P0 BRA `(.L_x_1679) ;  /* 0x0000005000008947 */ /* 0x002fea0003800000 */
[----:B------:R-:W-:-:S06]  /*8f20*/  MOV R4, R11 ;  /* 0x0000000b00047202 */ /* 0x000fcc0000000f00 */
[----:B------:R-:W3:Y:S01]  /*8f30*/  LDG.E.U8 R4, [R4.64] ;  /* 0x0000002404047981 */ /* 0x000ee2000c1e1100 */
[----:B------:R-:W-:Y:S01]  /*8f40*/  IMAD.MOV.U32 R10, RZ, RZ, RZ ;  /* 0x000000ffff0a7224 */ /* 0x000fe200078e00ff */
[----:B---3--:R-:W-:-:S13]  /*8f50*/  ISETP.NE.AND P3, PT, R4, RZ, PT ;  /* 0x000000ff0400720c */ /* 0x008fda0003f65270 */
[----:B------:R-:W-:Y:S05]  /*8f60*/  @P3 BRA `(.L_x_1680) ;  /* 0x0000004000003947 */ /* 0x000fea0003800000 */
.L_x_1679:
[----:B------:R-:W1:Y:S02]  /*8f70*/  LDS R4, [R9] ;  /* 0x0000000009047984 */ /* 0x000e640000000800 */
[----:B-12---:R-:W-:-:S04]  /*8f80*/  FADD.FTZ R4, -R12, R4 ;  /* 0x000000040c047221 */ /* 0x006fc80000010100 */
[----:B------:R-:W-:-:S04]  /*8f90*/  FMUL.FTZ R4, R4, 1.4426950216293334961 ;  /* 0x3fb8aa3b04047820 */ /* 0x000fc80000410000 */
[----:B------:R1:W2:Y:S03]  /*8fa0*/  MUFU.EX2 R10, R4 ;  /* 0x00000004000a7308 */ /* 0x0002a60000000800 */
.L_x_1680:
[----:B------:R-:W-:Y:S05]  /*8fb0*/  BSYNC B2 ;  /* 0x0000000000027941 */ /* 0x000fea0003800000 */
.L_x_1678:
[----:B------:R-:W-:Y:S01]  /*8fc0*/  IADD3 R7, R7, -0x1, RZ ;  /* 0xffffffff07077810 */ /* 0x000fe20007ffe0ff */
[----:B--2---:R2:W-:Y:S01]  /*8fd0*/  STS [R9], R10 ;  /* 0x0000000a09007388 */ /* 0x0045e20000000800 */
[----:B------:R-:W-:Y:S01]  /*8fe0*/  IADD3 R11, P4, R11, 0x100, RZ ;  /* 0x000001000b0b7810 */ /* 0x000fe20007f9e0ff */
[----:B------:R-:W-:Y:S01]  /*8ff0*/  FADD.FTZ R3, R10, R3 ;  /* 0x000000030a037221 */ /* 0x000fe20000010000 */
[----:B------:R-:W-:Y:S02]  /*9000*/  ISETP.NE.AND P3, PT, R7, RZ, PT ;  /* 0x000000ff0700720c */ /* 0x000fe40003f65270 */
[----:B------:R-:W-:Y:S02]  /*9010*/  IADD3 R8, R8, 0x100, RZ ;  /* 0x0000010008087810 */ /* 0x000fe40007ffe0ff */
[----:B------:R-:W-:Y:S02]  /*9020*/  IADD3.X R5, RZ, R5, RZ, P4, !PT ;  /* 0x00000005ff057210 */ /* 0x000fe400027fe4ff */
[----:B--2---:R-:W-:-:S07]  /*9030*/  IADD3 R9, R9, 0x400, RZ ;  /* 0x0000040009097810 */ /* 0x004fce0007ffe0ff */
[----:B------:R-:W-:Y:S05]  /*9040*/  @P3 BRA `(.L_x_1681) ;  /* 0xfffffeb000003947 */ /* 0x000fea000383ffff */
.L_x_1677:
[----:B------:R-:W-:Y:S05]  /*9050*/  BSYNC B1 ;  /* 0x0000000000017941 */ /* 0x000fea0003800000 */
.L_x_1676:
[----:B------:R-:W-:-:S13]  /*9060*/  ISETP.GE.U32.AND P0, PT, R6, 0x300, PT ;  /* 0x000003000600780c */ /* 0x000fda0003f06070 */
[----:B------:R-:W-:Y:S05]  /*9070*/  @!P0 BRA `(.L_x_1675) ;  /* 0x0000047000008947 */ /* 0x000fea0003800000 */
[----:B------:R-:W3:Y:S04]  /*9080*/  LDL R10, [R1+0x190] ;  /* 0x00019000010a7983 */ /* 0x000ee80000100800 */
[----:B-1----:R-:W1:Y:S01]  /*9090*/  S2R R4, SR_CTAID.Y ;  /* 0x0000000000047919 */ /* 0x002e620000002600 */
[----:B------:R-:W-:Y:S02]  /*90a0*/  SHF.R.S32.HI R5, RZ, 0x1f, R8 ;  /* 0x0000001fff057819 */ /* 0x000fe40000011408 */
[----:B------:R-:W-:-:S04]  /*90b0*/  ISETP.NE.U32.AND P0, PT, RZ, c[0x0][0x200], PT ;  /* 0x00008000ff007a0c */ /* 0x000fc80003f05070 */
[----:B------:R-:W-:Y:S01]  /*90c0*/  ISETP.NE.AND.EX P0, PT, RZ, c[0x0][0x204], PT, P0 ;  /* 0x00008100ff007a0c */ /* 0x000fe20003f05300 */
[----:B-1----:R-:W-:Y:S01]  /*90d0*/  IMAD R9, R4, c[0x0][0x1d4], RZ ;  /* 0x0000750004097a24 */ /* 0x002fe200078e02ff */
[----:B------:R-:W-:-:S04]  /*90e0*/  LEA R4, R8, 0x800, 0x2 ;  /* 0x0000080008047811 */ /* 0x000fc800078e10ff */
[--C-:B------:R-:W-:Y:S02]  /*90f0*/  SHF.R.S32.HI R6, RZ, 0x1f, R9.reuse ;  /* 0x0000001fff067819 */ /* 0x100fe40000011409 */
[----:B------:R-:W-:-:S04]  /*9100*/  IADD3 R9, P3, P4, R8, c[0x0][0x200], R9 ;  /* 0x0000800008097a10 */ /* 0x000fc80007c7e009 */
[----:B------:R-:W-:Y:S01]  /*9110*/  IADD3.X R5, R5, c[0x0][0x204], R6, P3, P4 ;  /* 0x0000810005057a10 */ /* 0x000fe20001fe8406 */
[----:B---3--:R-:W-:-:S05]  /*9120*/  IMAD R4, R10, -0x4, R4 ;  /* 0xfffffffc0a047824 */ /* 0x008fca00078e0204 */
[----:B------:R-:W-:Y:S02]  /*9130*/  IADD3 R6, R4, 0x440, RZ ;  /* 0x0000044004067810 */ /* 0x000fe40007ffe0ff */
.L_x_1694:
[----:B------:R-:W-:Y:S01]  /*9140*/  BSSY B1, `(.L_x_1682) ;  /* 0x000000b000017945 */ /* 0x000fe20003800000 */
[----:B------:R-:W-:Y:S01]  /*9150*/  IMAD.MOV.U32 R4, RZ, RZ, R9 ;  /* 0x000000ffff047224 */ /* 0x000fe200078e0009 */
[----:B------:R-:W-:Y:S05]  /*9160*/  @!P0 BRA `(.L_x_1683) ;  /* 0x0000004000008947 */ /* 0x000fea0003800000 */
[----:B------:R-:W3:Y:S02]  /*9170*/  LDG.E.U8 R7, [R4.64] ;  /* 0x0000002404077981 */ /* 0x000ee4000c1e1100 */
[----:B---3--:R-:W-:-:S13]  /*9180*/  ISETP.NE.AND P3, PT, R7, RZ, PT ;  /* 0x000000ff0700720c */ /* 0x008fda0003f65270 */
[----:B------:R-:W-:Y:S01]  /*9190*/  @P3 MOV R7, RZ ;  /* 0x000000ff00073202 */ /* 0x000fe20000000f00 */
[----:B------:R-:W-:Y:S05]  /*91a0*/  @P3 BRA `(.L_x_1684) ;  /* 0x0000004000003947 */ /* 0x000fea0003800000 */
.L_x_1683:
[----:B------:R-:W1:Y:S02]  /*91b0*/  LDS R7, [R6+-0x800] ;  /* 0xfff8000006077984 */ /* 0x000e640000000800 */
[----:B-12---:R-:W-:-:S04]  /*91c0*/  FADD.FTZ R7, -R12, R7 ;  /* 0x000000070c077221 */ /* 0x006fc80000010100 */
[----:B------:R-:W-:-:S06]  /*91d0*/  FMUL.FTZ R7, R7, 1.4426950216293334961 ;  /* 0x3fb8aa3b07077820 */ /* 0x000fcc0000410000 */
[----:B------:R-:W1:Y:S02]  /*91e0*/  MUFU.EX2 R7, R7 ;  /* 0x0000000700077308 */ /* 0x000e640000000800 */
.L_x_1684:
[----:B------:R-:W-:Y:S05]  /*91f0*/  BSYNC B1 ;  /* 0x0000000000017941 */ /* 0x000fea0003800000 */
.L_x_1682:
[----:B-1----:R1:W-:Y:S01]  /*9200*/  STS [R6+-0x800], R7 ;  /* 0xfff8000706007388 */ /* 0x0023e20000000800 */
[----:B------:R-:W-:Y:S01]  /*9210*/  BSSY B1, `(.L_x_1685) ;  /* 0x000000b000017945 */ /* 0x000fe20003800000 */
[----:B------:R-:W-:Y:S01]  /*9220*/  FADD.FTZ R10, R7, R3 ;  /* 0x00000003070a7221 */ /* 0x000fe20000010000 */
[----:B------:R-:W-:Y:S05]  /*9230*/  @!P0 BRA `(.L_x_1686) ;  /* 0x0000004000008947 */ /* 0x000fea0003800000 */
[----:B------:R-:W3:Y:S02]  /*9240*/  LDG.E.U8 R3, [R4.64+0x100] ;  /* 0x0001002404037981 */ /* 0x000ee4000c1e1100 */
[----:B---3--:R-:W-:-:S13]  /*9250*/  ISETP.NE.AND P3, PT, R3, RZ, PT ;  /* 0x000000ff0300720c */ /* 0x008fda0003f65270 */
[----:B------:R-:W-:Y:S01]  /*9260*/  @P3 IMAD.MOV.U32 R3, RZ, RZ, RZ ;  /* 0x000000ffff033224 */ /* 0x000fe200078e00ff */
[----:B------:R-:W-:Y:S05]  /*9270*/  @P3 BRA `(.L_x_1687) ;  /* 0x0000004000003947 */ /* 0x000fea0003800000 */
.L_x_1686:
[----:B------:R-:W3:Y:S02]  /*9280*/  LDS R3, [R6+-0x400] ;  /* 0xfffc000006037984 */ /* 0x000ee40000000800 */
[----:B--23--:R-:W-:-:S04]  /*9290*/  FADD.FTZ R3, -R12, R3 ;  /* 0x000000030c037221 */ /* 0x00cfc80000010100 */
[----:B------:R-:W-:-:S06]  /*92a0*/  FMUL.FTZ R3, R3, 1.4426950216293334961 ;  /* 0x3fb8aa3b03037820 */ /* 0x000fcc0000410000 */
[----:B------:R-:W2:Y:S02]  /*92b0*/  MUFU.EX2 R3, R3 ;  /* 0x0000000300037308 */ /* 0x000ea40000000800 */
.L_x_1687:
[----:B------:R-:W-:Y:S05]  /*92c0*/  BSYNC B1 ;  /* 0x0000000000017941 */ /* 0x000fea0003800000 */
.L_x_1685:
[----:B--2---:R2:W-:Y:S01]  /*92d0*/  STS [R6+-0x400], R3 ;  /* 0xfffc000306007388 */ /* 0x0045e20000000800 */
[----:B------:R-:W-:Y:S01]  /*92e0*/  BSSY B1, `(.L_x_1688) ;  /* 0x000000b000017945 */ /* 0x000fe20003800000 */
[----:B------:R-:W-:Y:S01]  /*92f0*/  FADD.FTZ R10, R10, R3 ;  /* 0x000000030a0a7221 */ /* 0x000fe20000010000 */
[----:B------:R-:W-:Y:S05]  /*9300*/  @!P0 BRA `(.L_x_1689) ;  /* 0x0000004000008947 */ /* 0x000fea0003800000 */
[----:B--2---:R-:W2:Y:S02]  /*9310*/  LDG.E.U8 R3, [R4.64+0x200] ;  /* 0x0002002404037981 */ /* 0x004ea4000c1e1100 */
[----:B--2---:R-:W-:Y:S01]  /*9320*/  ISETP.NE.AND P3, PT, R3, RZ, PT ;  /* 0x000000ff0300720c */ /* 0x004fe20003f65270 */
[----:B------:R-:W-:-:S12]  /*9330*/  HFMA2.MMA R3, -RZ, RZ, 0, 0 ;  /* 0x00000000ff037435 */ /* 0x000fd800000001ff */
[----:B------:R-:W-:Y:S05]  /*9340*/  @P3 BRA `(.L_x_1690) ;  /* 0x0000004000003947 */ /* 0x000fea0003800000 */
.L_x_1689:
[----:B--2---:R-:W2:Y:S02]  /*9350*/  LDS R3, [R6] ;  /* 0x0000000006037984 */ /* 0x004ea40000000800 */
[----:B--2---:R-:W-:-:S04]  /*9360*/  FADD.FTZ R3, -R12, R3 ;  /* 0x000000030c037221 */ /* 0x004fc80000010100 */
[----:B------:R-:W-:-:S06]  /*9370*/  FMUL.FTZ R3, R3, 1.4426950216293334961 ;  /* 0x3fb8aa3b03037820 */ /* 0x000fcc0000410000 */
[----:B------:R-:W2:Y:S02]  /*9380*/  MUFU.EX2 R3, R3 ;  /* 0x0000000300037308 */ /* 0x000ea40000000800 */
.L_x_1690:
[----:B------:R-:W-:Y:S05]  /*9390*/  BSYNC B1 ;  /* 0x0000000000017941 */ /* 0x000fea0003800000 */
.L_x_1688:
[----:B--2---:R2:W-:Y:S01]  /*93a0*/  STS [R6], R3 ;  /* 0x0000000306007388 */ /* 0x0045e20000000800 */
[----:B------:R-:W-:Y:S01]  /*93b0*/  BSSY B1, `(.L_x_1691) ;  /* 0x000000b000017945 */ /* 0x000fe20003800000 */
[----:B------:R-:W-:Y:S01]  /*93c0*/  FADD.FTZ R10, R10, R3 ;  /* 0x000000030a0a7221 */ /* 0x000fe20000010000 */
[----:B------:R-:W-:Y:S05]  /*93d0*/  @!P0 BRA `(.L_x_1692) ;  /* 0x0000004000008947 */ /* 0x000fea0003800000 */
[----:B--2---:R-:W2:Y:S02]  /*93e0*/  LDG.E.U8 R3, [R4.64+0x300] ;  /* 0x0003002404037981 */ /* 0x004ea4000c1e1100 */
[----:B--2---:R-:W-:-:S13]  /*93f0*/  ISETP.NE.AND P3, PT, R3, RZ, PT ;  /* 0x000000ff0300720c */ /* 0x004fda0003f65270 */
[----:B-1----:R-:W-:Y:S01]  /*9400*/  @P3 IMAD.MOV.U32 R7, RZ, RZ, RZ ;  /* 0x000000ffff073224 */ /* 0x002fe200078e00ff */
[----:B------:R-:W-:Y:S05]  /*9410*/  @P3 BRA `(.L_x_1693) ;  /* 0x0000004000003947 */ /* 0x000fea0003800000 */
.L_x_1692:
[----:B--2---:R-:W2:Y:S02]  /*9420*/  LDS R3, [R6+0x400] ;  /* 0x0004000006037984 */ /* 0x004ea40000000800 */
[----:B--2---:R-:W-:-:S04]  /*9430*/  FADD.FTZ R3, -R12, R3 ;  /* 0x000000030c037221 */ /* 0x004fc80000010100 */
[----:B------:R-:W-:-:S04]  /*9440*/  FMUL.FTZ R3, R3, 1.4426950216293334961 ;  /* 0x3fb8aa3b03037820 */ /* 0x000fc80000410000 */
[----:B-1----:R1:W2:Y:S03]  /*9450*/  MUFU.EX2 R7, R3 ;  /* 0x0000000300077308 */ /* 0x0022a60000000800 */
.L_x_1693:
[----:B------:R-:W-:Y:S05]  /*9460*/  BSYNC B1 ;  /* 0x0000000000017941 */ /* 0x000fea0003800000 */
.L_x_1691:
[----:B------:R-:W-:Y:S01]  /*9470*/  IADD3 R8, R8, 0x400, RZ ;  /* 0x0000040008087810 */ /* 0x000fe20007ffe0ff */
[----:B--2---:R2:W-:Y:S01]  /*9480*/  STS [R6+0x400], R7 ;  /* 0x0004000706007388 */ /* 0x0045e20000000800 */
[----:B------:R-:W-:Y:S01]  /*9490*/  IADD3 R9, P4, R4, 0x400, RZ ;  /* 0x0000040004097810 */ /* 0x000fe20007f9e0ff */
[----:B-1----:R-:W-:Y:S01]  /*94a0*/  FADD.FTZ R3, R10, R7 ;  /* 0x000000070a037221 */ /* 0x002fe20000010000 */
[----:B------:R-:W-:Y:S02]  /*94b0*/  ISETP.GE.AND P3, PT, R8, UR40, PT ;  /* 0x0000002808007c0c */ /* 0x000fe4000bf66270 */
[----:B------:R-:W-:Y:S02]  /*94c0*/  IADD3.X R5, RZ, R5, RZ, P4, !PT ;  /* 0x00000005ff057210 */ /* 0x000fe400027fe4ff */
[----:B--2---:R-:W-:-:S09]  /*94d0*/  IADD3 R6, R6, 0x1000, RZ ;  /* 0x0000100006067810 */ /* 0x004fd20007ffe0ff */
[----:B------:R-:W-:Y:S05]  /*94e0*/  @!P3 BRA `(.L_x_1694) ;  /* 0xfffffc500000b947 */ /* 0x000fea000383ffff */
.L_x_1675:
[----:B------:R-:W-:Y:S05]  /*94f0*/  BSYNC B0 ;  /* 0x0000000000007941 */ /* 0x000fea0003800000 */
.L_x_1674:
[----:B-1----:R-:W1:Y:S04]  /*9500*/  SHFL.BFLY PT, R4, R3, 0x10, 0x1f ;  /* 0x0e001f0003047f89 */ /* 0x002e6800000e0000 */
[----:B------:R-:W3:Y:S01]  /*9510*/  S2R R10, SR_TID.X ;  /* 0x00000000000a7919 */ /* 0x000ee20000002100 */
[----:B-1----:R-:W-:Y:S01]  /*9520*/  FADD.FTZ R4, R4, R3 ;  /* 0x0000000304047221 */ /* 0x002fe20000010000 */
[----:B---3--:R-:W-:-:S04]  /*9530*/  LOP3.LUT P0, R9, R10, 0x1f, RZ, 0xc0, !PT ;  /* 0x0000001f0a097812 */ /* 0x008fc8000780c0ff */
[----:B------:R-:W1:Y:S01]  /*9540*/  SHFL.BFLY PT, R5, R4, 0x8, 0x1f ;  /* 0x0d001f0004057f89 */ /* 0x000e6200000e0000 */
[----:B------:R-:W-:-:S08]  /*9550*/  ISETP.GT.U32.AND P3, PT, R9, 0x7, PT ;  /* 0x000000070900780c */ /* 0x000fd00003f64070 */
[----:B------:R-:W-:-:S04]  /*9560*/  @!P0 SHF.R.U32.HI R3, RZ, 0x3, R10 ;  /* 0x00000003ff038819 */ /* 0x000fc8000001160a */
[----:B------:R-:W-:Y:S01]  /*9570*/  @!P0 LOP3.LUT R3, R3, 0x1ffffffc, RZ, 0xc0, !PT ;  /* 0x1ffffffc03038812 */ /* 0x000fe200078ec0ff */
        /* <DEDUP_REMOVED lines=8> */
[----:B------:R-:W-:Y:S06]  /*9600*/  BAR.SYNC.DEFER_BLOCKING 0x0 ;  /* 0x0000000000007b1d */ /* 0x000fec0000010000 */
[----:B------:R-:W1:Y:S04]  /*9610*/  @!P3 LDS R8, [R9.X4+0x20] ;  /* 0x000020000908b984 */ /* 0x000e680000004800 */
[----:B-1----:R-:W1:Y:S02]  /*9620*/  SHFL.BFLY PT, R5, R8, 0x4, 0x1f ;  /* 0x0c801f0008057f89 */ /* 0x002e6400000e0000 */
[----:B-1----:R-:W-:-:S05]  /*9630*/  FADD.FTZ R5, R5, R8 ;  /* 0x0000000805057221 */ /* 0x002fca0000010000 */
[----:B------:R-:W1:Y:S02]  /*9640*/  SHFL.BFLY PT, R4, R5, 0x2, 0x1f ;  /* 0x0c401f0005047f89 */ /* 0x000e6400000e0000 */
[----:B-1----:R-:W-:-:S05]  /*9650*/  FADD.FTZ R4, R5, R4 ;  /* 0x0000000405047221 */ /* 0x002fca0000010000 */
[----:B------:R-:W1:Y:S02]  /*9660*/  SHFL.BFLY PT, R7, R4, 0x1, 0x1f ;  /* 0x0c201f0004077f89 */ /* 0x000e6400000e0000 */
[----:B-1----:R-:W-:-:S06]  /*9670*/  FADD.FTZ R7, R4, R7 ;  /* 0x0000000704077221 */ /* 0x002fcc0000010000 */
[----:B------:R-:W1:Y:S01]  /*9680*/  SHFL.IDX PT, R7, R7, RZ, 0x1f ;  /* 0x00001fff07077589 */ /* 0x000e6200000e0000 */
[----:B------:R-:W-:Y:S05]  /*9690*/  @P1 BRA.U `(.L_x_1695) ;  /* 0x000004f100001947 */ /* 0x000fea0003800000 */
[----:B------:R-:W3:Y:S01]  /*96a0*/  LDC.U8 R15, c[0x0][0x26c] ;  /* 0x00009b00ff0f7b82 */ /* 0x000ee20000000000 */
[----:B------:R-:W4:Y:S01]  /*96b0*/  S2R R13, SR_CTAID.X ;  /* 0x00000000000d7919 */ /* 0x000f220000002500 */
[----:B------:R-:W-:Y:S01]  /*96c0*/  BSSY B0, `(.L_x_1695) ;  /* 0x000004c000007945 */ /* 0x000fe20003800000 */
[----:B------:R-:W-:Y:S02]  /*96d0*/  CS2R R4, SRZ ;  /* 0x0000000000047805 */ /* 0x000fe4000001ff00 */
[----:B------:R-:W4:Y:S01]  /*96e0*/  S2R R11, SR_CTAID.Y ;  /* 0x00000000000b7919 */ /* 0x000f220000002600 */
[----:B---3--:R-:W-:Y:S01]  /*96f0*/  ISETP.NE.AND P0, PT, R15, RZ, PT ;  /* 0x000000ff0f00720c */ /* 0x008fe20003f05270 */
[----:B----4-:R-:W-:-:S12]  /*9700*/  IMAD R11, R11, c[0x0][0x1d8], R13 ;  /* 0x000076000b0b7a24 */ /* 0x010fd800078e020d */
[----:B------:R-:W-:-:S04]  /*9710*/  @P0 IMAD.MOV.U32 R3, RZ, RZ, c[0x0][0x268] ;  /* 0x00009a00ff030624 */ /* 0x000fc800078e00ff */
[----:B------:R-:W-:-:S04]  /*9720*/  @P0 IMAD R3, R11, R3, c[0x0][0x1ec] ;  /* 0x00007b000b030624 */ /* 0x000fc800078e0203 */
[----:B------:R-:W-:-:S05]  /*9730*/  @P0 IMAD R3, R3, c[0x0][0x1d4], RZ ;  /* 0x0000750003030a24 */ /* 0x000fca00078e02ff */
[----:B------:R-:W-:Y:S02]  /*9740*/  @P0 SHF.R.S32.HI R5, RZ, 0x1f, R3 ;  /* 0x0000001fff050819 */ /* 0x000fe40000011403 */
[----:B------:R-:W-:Y:S01]  /*9750*/  @P0 MOV R4, R3 ;  /* 0x0000000300040202 */ /* 0x000fe20000000f00 */
[----:B------:R-:W-:Y:S05]  /*9760*/  @P1 BRA `(.L_x_1696) ;  /* 0x0000041000001947 */ /* 0x000fea0003800000 */
[----:B------:R-:W3:Y:S01]  /*9770*/  LDL R11, [R1+0x190] ;  /* 0x00019000010b7983 */ /* 0x000ee20000100800 */
[----:B-1----:R-:W-:Y:S01]  /*9780*/  FADD.FTZ R7, R7, 9.9999999747524270788e-07 ;  /* 0x358637bd07077421 */ /* 0x002fe20000010000 */
[----:B------:R-:W-:Y:S03]  /*9790*/  BSSY B1, `(.L_x_1697) ;  /* 0x000001c000017945 */ /* 0x000fe60003800000 */
[----:B------:R1:W4:Y:S01]  /*97a0*/  MUFU.RCP R13, R7 ;  /* 0x00000007000d7308 */ /* 0x0003220000001000 */
[----:B---3--:R-:W-:-:S04]  /*97b0*/  LOP3.LUT R3, RZ, R11, RZ, 0x33, !PT ;  /* 0x0000000bff037212 */ /* 0x008fc800078e33ff */
[----:B------:R-:W-:-:S04]  /*97c0*/  IADD3 R3, -R10, UR40, R3 ;  /* 0x000000280a037c10 */ /* 0x000fc8000fffe103 */
[C---:B------:R-:W-:Y:S02]  /*97d0*/  LEA.HI R6, R3.reuse, 0x1, RZ, 0x18 ;  /* 0x0000000103067811 */ /* 0x040fe400078fc0ff */
[----:B------:R-:W-:Y:S01]  /*97e0*/  ISETP.GE.U32.AND P1, PT, R3, 0x300, PT ;  /* 0x000003000300780c */ /* 0x000fe20003f26070 */
[----:B------:R-:W-:Y:S01]  /*97f0*/  IMAD.IADD R3, R10, 0x1, R11 ;  /* 0x000000010a037824 */ /* 0x000fe200078e020b */
[----:B------:R-:W-:-:S13]  /*9800*/  LOP3.LUT P3, R8, R6, 0x3, RZ, 0xc0, !PT ;  /* 0x0000000306087812 */ /* 0x000fda000786c0ff */
[----:B------:R-:W-:Y:S05]  /*9810*/  @!P3 BRA `(.L_x_1698) ;  /* 0x000001300000b947 */ /* 0x000fea0003800000 */
[----:B-1--4-:R-:W-:Y:S02]  /*9820*/  IADD3 R11, P3, R3, R4, RZ ;  /* 0x00000004030b7210 */ /* 0x012fe40007f7e0ff */
[----:B0-----:R-:W-:Y:S02]  /*9830*/  SHF.L.U32 R16, R10, 0x2, RZ ;  /* 0x000000020a107819 */ /* 0x001fe400000006ff */
[----:B------:R-:W-:Y:S02]  /*9840*/  LEA R10, P4, R11, c[0x0][0x260], 0x2 ;  /* 0x000098000b0a7a11 */ /* 0x000fe400078810ff */
[----:B------:R-:W-:Y:S02]  /*9850*/  LEA.HI.X.SX32 R6, R3, R5, 0x1, P3 ;  /* 0x0000000503067211 */ /* 0x000fe400018f0eff */
[----:B------:R-:W-:Y:S02]  /*9860*/  IADD3 R9, R16, 0x440, RZ ;  /* 0x0000044010097810 */ /* 0x000fe40007ffe0ff */
[----:B------:R-:W-:-:S03]  /*9870*/  LEA.HI.X R11, R11, c[0x0][0x264], R6, 0x2, P4 ;  /* 0x000099000b0b7a11 */ /* 0x000fc600020f1406 */
.L_x_1699:
[----:B-1----:R-:W0:Y:S01]  /*9880*/  LDS R6, [R9] ;  /* 0x0000000009067984 */ /* 0x002e220000000800 */
[----:B------:R-:W-:-:S02]  /*9890*/  @P0 MOV R7, R11 ;  /* 0x0000000b00070202 */ /* 0x000fc40000000f00 */
[----:B------:R-:W-:Y:S02]  /*98a0*/  IADD3 R8, R8, -0x1, RZ ;  /* 0xffffffff08087810 */ /* 0x000fe40007ffe0ff */
[----:B------:R-:W-:Y:S02]  /*98b0*/  IADD3 R3, R3, 0x100, RZ ;  /* 0x0000010003037810 */ /* 0x000fe40007ffe0ff */
[----:B------:R-:W-:Y:S01]  /*98c0*/  ISETP.NE.AND P4, PT, R8, RZ, PT ;  /* 0x000000ff0800720c */ /* 0x000fe20003f85270 */
[----:B0-2---:R-:W-:Y:S02]  /*98d0*/  FMUL.FTZ R12, R6, R13 ;  /* 0x0000000d060c7220 */ /* 0x005fe40000410000 */
[----:B------:R-:W-:Y:S01]  /*98e0*/  @P0 IMAD.MOV.U32 R6, RZ, RZ, R10 ;  /* 0x000000ffff060224 */ /* 0x000fe200078e000a */
[----:B------:R-:W-:Y:S02]  /*98f0*/  IADD3 R10, P3, R10, 0x400, RZ ;  /* 0x000004000a0a7810 */ /* 0x000fe40007f7e0ff */
[----:B------:R0:W-:Y:S03]  /*9900*/  STS [R9], R12 ;  /* 0x0000000c09007388 */ /* 0x0001e60000000800 */
[----:B------:R-:W-:Y:S01]  /*9910*/  IMAD.X R11, RZ, RZ, R11, P3 ;  /* 0x000000ffff0b7224 */ /* 0x000fe200018e060b */
[----:B------:R1:W-:Y:S01]  /*9920*/  @P0 STG.E [R6.64], R12 ;  /* 0x0000000c06000986 */ /* 0x0003e2000c101924 */
[----:B0-----:R-:W-:-:S02]  /*9930*/  IADD3 R9, R9, 0x400, RZ ;  /* 0x0000040009097810 */ /* 0x001fc40007ffe0ff */
[----:B------:R-:W-:Y:S05]  /*9940*/  @P4 BRA `(.L_x_1699) ;  /* 0xffffff3000004947 */ /* 0x000fea000383ffff */
.L_x_1698:
[----:B-1--4-:R-:W-:Y:S05]  /*9950*/  BSYNC B1 ;  /* 0x0000000000017941 */ /* 0x012fea0003800000 */
.L_x_1697:
[----:B------:R-:W-:Y:S05]  /*9960*/  @!P1 BRA `(.L_x_1696) ;  /* 0x0000021000009947 */ /* 0x000fea0003800000 */
[----:B------:R-:W3:Y:S01]  /*9970*/  LDL R7, [R1+0x190] ;  /* 0x0001900001077983 */ /* 0x000ee20000100800 */
[C---:B------:R-:W-:Y:S02]  /*9980*/  IADD3 R11, P0, R3.reuse, R4, RZ ;  /* 0x00000004030b7210 */ /* 0x040fe40007f1e0ff */
[C---:B------:R-:W-:Y:S02]  /*9990*/  LEA R4, R3.reuse, 0x800, 0x2 ;  /* 0x0000080003047811 */ /* 0x040fe400078e10ff */
[----:B------:R-:W-:Y:S02]  /*99a0*/  LEA.HI.X.SX32 R6, R3, R5, 0x1, P0 ;  /* 0x0000000503067211 */ /* 0x000fe400000f0eff */
[----:B------:R-:W-:Y:S02]  /*99b0*/  LEA R10, P0, R11, c[0x0][0x260], 0x2 ;  /* 0x000098000b0a7a11 */ /* 0x000fe400078010ff */
[----:B------:R-:W-:Y:S02]  /*99c0*/  ISETP.NE.AND P3, PT, R15, RZ, PT ;  /* 0x000000ff0f00720c */ /* 0x000fe40003f65270 */
[----:B------:R-:W-:Y:S01]  /*99d0*/  LEA.HI.X R11, R11, c[0x0][0x264], R6, 0x2, P0 ;  /* 0x000099000b0b7a11 */ /* 0x000fe200000f1406 */
[----:B---3--:R-:W-:-:S05]  /*99e0*/  IMAD R4, R7, -0x4, R4 ;  /* 0xfffffffc07047824 */ /* 0x008fca00078e0204 */
[----:B------:R-:W-:-:S05]  /*99f0*/  IADD3 R6, R4, 0x440, RZ ;  /* 0x0000044004067810 */ /* 0x000fca0007ffe0ff */
.L_x_1700:
[----:B------:R-:W1:Y:S01]  /*9a00*/  LDS R4, [R6+-0x800] ;  /* 0xfff8000006047984 */ /* 0x000e620000000800 */
[----:B------:R-:W-:Y:S02]  /*9a10*/  MOV R5, R11 ;  /* 0x0000000b00057202 */ /* 0x000fe40000000f00 */
[----:B------:R-:W-:Y:S01]  /*9a20*/  IADD3 R3, R3, 0x400, RZ ;  /* 0x0000040003037810 */ /* 0x000fe20007ffe0ff */
[----:B------:R-:W3:Y:S03]  /*9a30*/  LDS R7, [R6+-0x400] ;  /* 0xfffc000006077984 */ /* 0x000ee60000000800 */
[----:B------:R-:W-:Y:S01]  /*9a40*/  ISETP.GE.AND P0, PT, R3, UR40, PT ;  /* 0x0000002803007c0c */ /* 0x000fe2000bf06270 */
[----:B------:R-:W4:Y:S04]  /*9a50*/  LDS R8, [R6] ;  /* 0x0000000006087984 */ /* 0x000f280000000800 */
[----:B------:R-:W5:Y:S01]  /*9a60*/  LDS R9, [R6+0x400] ;  /* 0x0004000006097984 */ /* 0x000f620000000800 */
[-C--:B-1----:R-:W-:Y:S01]  /*9a70*/  FMUL.FTZ R15, R4, R13.reuse ;  /* 0x0000000d040f7220 */ /* 0x082fe20000410000 */
[----:B------:R-:W-:Y:S01]  /*9a80*/  MOV R4, R10 ;  /* 0x0000000a00047202 */ /* 0x000fe20000000f00 */
[----:B---3--:R-:W-:-:S03]  /*9a90*/  FMUL.FTZ R7, R7, R13 ;  /* 0x0000000d07077220 */ /* 0x008fc60000410000 */
[----:B------:R-:W-:Y:S01]  /*9aa0*/  IADD3 R10, P1, R4, 0x1000, RZ ;  /* 0x00001000040a7810 */ /* 0x000fe20007f3e0ff */
[----:B------:R-:W-:Y:S01]  /*9ab0*/  @P3 STG.E [R4.64], R15 ;  /* 0x0000000f04003986 */ /* 0x000fe2000c101924 */
[----:B0---4-:R-:W-:-:S03]  /*9ac0*/  FMUL.FTZ R17, R8, R13 ;  /* 0x0000000d08117220 */ /* 0x011fc60000410000 */
[----:B------:R-:W-:Y:S01]  /*9ad0*/  @P3 STG.E [R4.64+0x400], R7 ;  /* 0x0004000704003986 */ /* 0x000fe2000c101924 */
[----:B------:R-:W-:Y:S02]  /*9ae0*/  IMAD.X R11, RZ, RZ, R5, P1 ;  /* 0x000000ffff0b7224 */ /* 0x000fe400008e0605 */
[----:B-----5:R-:W-:Y:S01]  /*9af0*/  FMUL.FTZ R9, R9, R13 ;  /* 0x0000000d09097220 */ /* 0x020fe20000410000 */
        /* <DEDUP_REMOVED lines=8> */
.L_x_1696:
[----:B------:R-:W-:Y:S05]  /*9b80*/  BSYNC B0 ;  /* 0x0000000000007941 */ /* 0x000fea0003800000 */
.L_x_1695:
[----:B------:R-:W3:Y:S01]  /*9b90*/  LDL.LU R3, [R1+0x1a0] ;  /* 0x0001a00001037983 */ /* 0x000ee20000300800 */
[----:B------:R-:W-:Y:S01]  /*9ba0*/  USHF.R.S32.HI UR4, URZ, 0x1f, UR39 ;  /* 0x0000001f3f047899 */ /* 0x000fe20008011427 */
[----:B------:R-:W-:Y:S01]  /*9bb0*/  SHF.R.S32.HI R14, RZ, 0x5, R14 ;  /* 0x00000005ff0e7819 */ /* 0x000fe2000001140e */
[----:B------:R-:W-:Y:S01]  /*9bc0*/  ULDC UR5, c[0x0][0x1d4] ;  /* 0x0000750000057ab9 */ /* 0x000fe20000000800 */
[----:B0-----:R-:W0:Y:S01]  /*9bd0*/  S2R R45, SR_CTAID.X ;  /* 0x00000000002d7919 */ /* 0x001e220000002500 */
[----:B------:R-:W-:Y:S01]  /*9be0*/  ULEA.HI UR4, UR4, UR39, URZ, 0x3 ;  /* 0x0000002704047291 */ /* 0x000fe2000f8f183f */
[C---:B------:R-:W-:Y:S01]  /*9bf0*/  ISETP.GT.OR P1, PT, R0.reuse, 0x1b, P2 ;  /* 0x0000001b0000780c */ /* 0x040fe20001724670 */
[----:B------:R-:W-:Y:S01]  /*9c00*/  UIMAD UR5, UR5, 0x70, URZ ;  /* 0x00000070050578a4 */ /* 0x000fe2000f8e023f */
[----:B------:R-:W0:Y:S01]  /*9c10*/  S2R R5, SR_CTAID.Y ;  /* 0x0000000000057919 */ /* 0x000e220000002600 */
[----:B------:R-:W-:Y:S01]  /*9c20*/  ULOP3.LUT UR4, UR4, 0xfffffff8, URZ, 0xc0, !UPT ;  /* 0xfffffff804047892 */ /* 0x000fe2000f8ec03f */
[----:B------:R-:W-:Y:S01]  /*9c30*/  BSSY B0, `(.L_x_1701) ;  /* 0x000001b000007945 */ /* 0x000fe20003800000 */
[----:B------:R-:W-:Y:S01]  /*9c40*/  HFMA2.MMA R11, -RZ, RZ, 0, 0 ;  /* 0x00000000ff0b7435 */ /* 0x000fe200000001ff */
[----:B------:R-:W-:Y:S01]  /*9c50*/  ISETP.GT.AND P3, PT, R0, 0x1b, PT ;  /* 0x0000001b0000780c */ /* 0x000fe20003f64270 */
[----:B------:R-:W-:Y:S01]  /*9c60*/  UIADD3 UR4, UR39, -UR4, URZ ;  /* 0x8000000427047290 */ /* 0x000fe2000fffe03f */
[----:B-1----:R-:W-:-:S05]  /*9c70*/  CS2R R6, SRZ ;  /* 0x0000000000067805 */ /* 0x002fca000001ff00 */
[C---:B------:R-:W-:Y:S02]  /*9c80*/  ISETP.NE.OR P1, PT, R14.reuse, UR4, P1 ;  /* 0x000000040e007c0c */ /* 0x040fe40008f25670 */
[----:B------:R-:W-:Y:S01]  /*9c90*/  ISETP.NE.AND P0, PT, R14, UR4, PT ;  /* 0x000000040e007c0c */ /* 0x000fe2000bf05270 */
[----:B0-2---:R-:W-:Y:S02]  /*9ca0*/  IMAD R12, R5, c[0x0][0x1d8], R45 ;  /* 0x00007600050c7a24 */ /* 0x005fe400078e022d */
[----:B---3--:R-:W-:Y:S01]  /*9cb0*/  IMAD R4, R3, c[0x0][0x1d8], RZ ;  /* 0x0000760003047a24 */ /* 0x008fe200078e02ff */
[----:B------:R-:W-:-:S03]  /*9cc0*/  SHF.L.U32 R3, R0, 0x2, RZ ;  /* 0x0000000200037819 */ /* 0x000fc600000006ff */
[----:B------:R-:W-:Y:S02]  /*9cd0*/  IMAD R4, R4, c[0x0][0x1d0], R45 ;  /* 0x0000740004047a24 */ /* 0x000fe400078e022d */
[--C-:B------:R-:W-:Y:S02]  /*9ce0*/  IMAD R15, R12, UR5, R3.reuse ;  /* 0x000000050c0f7c24 */ /* 0x100fe4000f8e0203 */
[----:B------:R-:W-:Y:S02]  /*9cf0*/  IMAD R41, R4, UR5, R3 ;  /* 0x0000000504297c24 */ /* 0x000fe4000f8e0203 */
[----:B------:R-:W-:Y:S01]  /*9d00*/  CS2R R4, SRZ ;  /* 0x0000000000047805 */ /* 0x000fe2000001ff00 */
[----:B------:R-:W-:Y:S02]  /*9d10*/  SHF.R.S32.HI R13, RZ, 0x1f, R15 ;  /* 0x0000001fff0d7819 */ /* 0x000fe4000001140f */
[----:B------:R-:W-:Y:S01]  /*9d20*/  SHF.R.S32.HI R43, RZ, 0x1f, R41 ;  /* 0x0000001fff2b7819 */ /* 0x000fe20000011429 */
[----:B------:R-:W-:Y:S05]  /*9d30*/  @P1 BRA `(.L_x_1702) ;  /* 0x000000a000001947 */ /* 0x000fea0003800000 */
[----:B------:R-:W-:Y:S01]  /*9d40*/  ISETP.NE.U32.AND P1, PT, RZ, c[0x0][0x190], PT ;  /* 0x00006400ff007a0c */ /* 0x000fe20003f25070 */
[----:B------:R-:W-:Y:S01]  /*9d50*/  CS2R R6, SRZ ;  /* 0x0000000000067805 */ /* 0x000fe2000001ff00 */
[----:B------:R-:W-:-:S02]  /*9d60*/  CS2R R4, SRZ ;  /* 0x0000000000047805 */ /* 0x000fc4000001ff00 */
[----:B------:R-:W-:-:S13]  /*9d70*/  ISETP.NE.AND.EX P1, PT, RZ, c[0x0][0x194], PT, P1 ;  /* 0x00006500ff007a0c */ /* 0x000fda0003f25310 */
[----:B------:R-:W-:Y:S05]  /*9d80*/  @!P1 BRA `(.L_x_1703) ;  /* 0x0000004000009947 */ /* 0x000fea0003800000 */
[----:B------:R-:W-:Y:S02]  /*9d90*/  IMAD.MOV.U32 R5, RZ, RZ, 0x4 ;  /* 0x00000004ff057424 */ /* 0x000fe400078e00ff */
[----:B------:R-:W-:-:S04]  /*9da0*/  IMAD R4, R45, 0x70, R3 ;  /* 0x000000702d047824 */ /* 0x000fc800078e0203 */
[----:B------:R-:W-:-:S06]  /*9db0*/  IMAD.WIDE R4, R4, R5, c[0x0][0x190] ;  /* 0x0000640004047625 */ /* 0x000fcc00078e0205 */
[----:B------:R-:W5:Y:S02]  /*9dc0*/  LDG.E.128 R4, [R4.64] ;  /* 0x0000002404047981 */ /* 0x000f64000c1e1d00 */
.L_x_1703:
[----:B-----5:R0:W-:Y:S02]  /*9dd0*/  STS.128 [R0.X16+0x240], R4 ;  /* 0x0002400400007388 */ /* 0x0201e4000000cc00 */
.L_x_1702:
[----:B------:R-:W-:Y:S05]  /*9de0*/  BSYNC B0 ;  /* 0x0000000000007941 */ /* 0x000fea0003800000 */
.L_x_1701:
        /* <DEDUP_REMOVED lines=12> */
[----:B------:R-:W-:Y:S02]  /*9eb0*/  SHF.R.S32.HI R20, RZ, 0x1f, R18 ;  /* 0x0000001fff147819 */ /* 0x000fe40000011412 */
[----:B------:R-:W-:-:S04]  /*9ec0*/  IADD3 R8, P1, R15, R18, RZ ;  /* 0x000000120f087210 */ /* 0x000fc80007f3e0ff */
[----:B------:R-:W-:Y:S02]  /*9ed0*/  IADD3.X R9, R13, R20, RZ, P1, !PT ;  /* 0x000000140d097210 */ /* 0x000fe40000ffe4ff */
        /* <DEDUP_REMOVED lines=12> */
[----:B------:R-:W-:Y:S01]  /*9fa0*/  IMAD.MOV.U32 R27, RZ, RZ, R25 ;  /* 0x000000ffff1b7224 */ /* 0x000fe200078e0019 */
        /* <DEDUP_REMOVED lines=9> */
[----:B------:R-:W-:-:S04]  /*a040*/  IADD3 R18, P1, R41, R18, RZ ;  /* 0x0000001229127210 */ /* 0x000fc80007f3e0ff */
[----:B------:R-:W-:Y:S02]  /*a050*/  IADD3.X R9, R43, R20, RZ, P1, !PT ;  /* 0x000000142b097210 */ /* 0x000fe40000ffe4ff */
[----:B------:R-:W-:-:S04]  /*a060*/  LEA R8, P1, R18, c[0x0][0x1a0], 0x2 ;  /* 0x0000680012087a11 */ /* 0x000fc800078210ff */
[----:B------:R-:W-:Y:S02]  /*a070*/  LEA.HI.X R9, R18, c[0x0][0x1a4], R9, 0x2, P1 ;  /* 0x0000690012097a11 */ /* 0x000fe400008f1409 */
[----:B------:R1:W2:Y:S04]  /*a080*/  LDS R18, [R14.X4+0x440] ;  /* 0x000440000e127984 */ /* 0x0002a80000004800 */
        /* <DEDUP_REMOVED lines=17> */
.L_x_1710:
[C---:B-12--5:R-:W-:Y:S01]  /*a1a0*/  FFMA.FTZ R8, R18.reuse, R8, RZ ;  /* 0x0000000812087223 */ /* 0x066fe200000100ff */
[----:B------:R-:W-:Y:S01]  /*a1b0*/  IADD3 R27, R25, 0x8, RZ ;  /* 0x00000008191b7810 */ /* 0x000fe20007ffe0ff */
[C---:B------:R-:W-:Y:S02]  /*a1c0*/  FFMA.FTZ R9, R18.reuse, R9, RZ ;  /* 0x0000000912097223 */ /* 0x040fe400000100ff */
[C---:B------:R-:W-:Y:S02]  /*a1d0*/  FFMA.FTZ R10, R18.reuse, R10, RZ ;  /* 0x0000000a120a7223 */ /* 0x040fe400000100ff */
[----:B------:R-:W-:Y:S02]  /*a1e0*/  FFMA.FTZ R11, R18, R11, RZ ;  /* 0x0000000b120b7223 */ /* 0x000fe400000100ff */
.L_x_1709:
[----:B------:R-:W-:Y:S05]  /*a1f0*/  BSYNC B2 ;  /* 0x0000000000027941 */ /* 0x000fea0003800000 */
.L_x_1708:
[----:B------:R-:W-:-:S13]  /*a200*/  LOP3.LUT P1, RZ, R19, 0xfffffff8, RZ, 0xc0, !PT ;  /* 0xfffffff813ff7812 */ /* 0x000fda000782c0ff */
[----:B------:R-:W-:Y:S05]  /*a210*/  @!P1 BRA `(.L_x_1707) ;  /* 0x000003f000009947 */ /* 0x000fea0003800000 */
[C---:B------:R-:W-:Y:S01]  /*a220*/  IMAD R18, R27.reuse, 0x70, RZ ;  /* 0x000000701b127824 */ /* 0x040fe200078e02ff */
[----:B------:R-:W-:Y:S01]  /*a230*/  LEA R19, R27, 0x20, 0x2 ;  /* 0x000000201b137811 */ /* 0x000fe200078e10ff */
[----:B------:R-:W-:Y:S02]  /*a240*/  ULDC UR4, c[0x0][0x1ec] ;  /* 0x00007b0000047ab9 */ /* 0x000fe40000000800 */
[----:B------:R-:W-:Y:S01]  /*a250*/  UISETP.NE.AND UP0, UPT, URZ, UR4, UPT ;  /* 0x000000043f00728c */ /* 0x000fe2000bf05270 */
[----:B------:R-:W-:Y:S01]  /*a260*/  SHF.R.S32.HI R20, RZ, 0x1f, R18 ;  /* 0x0000001fff147819 */ /* 0x000fe20000011412 */
[----:B------:R-:W-:Y:S01]  /*a270*/  IMAD R19, R26, -0x4, R19 ;  /* 0xfffffffc1a137824 */ /* 0x000fe200078e0213 */
[-C--:B------:R-:W-:Y:S02]  /*a280*/  IADD3 R29, P4, R15, R18.reuse, RZ ;  /* 0x000000120f1d7210 */ /* 0x080fe40007f9e0ff */
[----:B------:R-:W-:Y:S02]  /*a290*/  IADD3 R21, P1, R41, R18, RZ ;  /* 0x0000001229157210 */ /* 0x000fe40007f3e0ff */
[----:B------:R-:W-:-:S02]  /*a2a0*/  IADD3.X R26, R13, R20, RZ, P4, !PT ;  /* 0x000000140d1a7210 */ /* 0x000fc400027fe4ff */
[----:B------:R-:W-:Y:S01]  /*a2b0*/  LEA R18, P4, R29, c[0x0][0x1a0], 0x2 ;  /* 0x000068001d127a11 */ /* 0x000fe200078810ff */
[----:B------:R-:W-:Y:S01]  /*a2c0*/  IMAD.X R20, R43, 0x1, R20, P1 ;  /* 0x000000012b147824 */ /* 0x000fe200008e0614 */
[----:B------:R-:W-:Y:S02]  /*a2d0*/  LEA R28, P5, R21, c[0x0][0x1a0], 0x2 ;  /* 0x00006800151c7a11 */ /* 0x000fe400078a10ff */
[----:B------:R-:W-:Y:S02]  /*a2e0*/  LEA.HI.X R29, R29, c[0x0][0x1a4], R26, 0x2, P4 ;  /* 0x000069001d1d7a11 */ /* 0x000fe400020f141a */
[----:B------:R-:W-:Y:S02]  /*a2f0*/  PLOP3.LUT P2, PT, PT, PT, UP0, 0x80, 0x0 ;  /* 0x000000000000781c */ /* 0x000fe40003f4f008 */
[----:B------:R-:W-:Y:S02]  /*a300*/  LEA.HI.X R21, R21, c[0x0][0x1a4], R20, 0x2, P5 ;  /* 0x0000690015157a11 */ /* 0x000fe400028f1414 */
[----:B------:R-:W-:-:S03]  /*a310*/  IADD3 R26, R19, 0x440, RZ ;  /* 0x00000440131a7810 */ /* 0x000fc60007ffe0ff */
.L_x_1713:
[----:B------:R-:W-:Y:S02]  /*a320*/  MOV R20, R28 ;  /* 0x0000001c00147202 */ /* 0x000fe40000000f00 */
[----:B------:R-:W-:-:S02]  /*a330*/  MOV R19, R29 ;  /* 0x0000001d00137202 */ /* 0x000fc40000000f00 */
[----:B------:R-:W-:Y:S01]  /*a340*/  ISETP.NE.AND P1, PT, R2, RZ, PT ;  /* 0x000000ff0200720c */ /* 0x000fe20003f25270 */
[----:B------:R1:W5:Y:S01]  /*a350*/  LDG.E.128 R28, [R20.64] ;  /* 0x00000024141c7981 */ /* 0x000362000c1e1d00 */
[----:B------:R-:W-:Y:S11]  /*a360*/  @P2 BRA `(.L_x_1711) ;  /* 0x000000b000002947 */ /* 0x000ff60003800000 */
[----:B------:R-:W2:Y:S04]  /*a370*/  @P1 LDG.E.128 R36, [R22.64] ;  /* 0x0000002416241981 */ /* 0x000ea8000c1e1d00 */
[----:B------:R-:W3:Y:S02]  /*a380*/  LDS.128 R32, [R0.X16+0x240] ;  /* 0x0002400000207984 */ /* 0x000ee4000000cc00 */
[----:B---3-5:R-:W-:Y:S02]  /*a390*/  FADD.FTZ R28, R28, R32 ;  /* 0x000000201c1c7221 */ /* 0x028fe40000010000 */
[----:B------:R-:W-:-:S02]  /*a3a0*/  FADD.FTZ R29, R29, R33 ;  /* 0x000000211d1d7221 */ /* 0x000fc40000010000 */
[----:B------:R-:W-:Y:S02]  /*a3b0*/  FADD.FTZ R30, R30, R34 ;  /* 0x000000221e1e7221 */ /* 0x000fe40000010000 */
[----:B------:R-:W-:Y:S02]  /*a3c0*/  FADD.FTZ R31, R31, R35 ;  /* 0x000000231f1f7221 */ /* 0x000fe40000010000 */
[----:B--2---:R-:W-:Y:S02]  /*a3d0*/  @P1 FMUL.FTZ R28, R28, R36 ;  /* 0x000000241c1c1220 */ /* 0x004fe40000410000 */
[----:B------:R-:W-:Y:S02]  /*a3e0*/  @P1 FMUL.FTZ R29, R29, R37 ;  /* 0x000000251d1d1220 */ /* 0x000fe40000410000 */
[----:B------:R-:W-:Y:S02]  /*a3f0*/  @P1 FMUL.FTZ R30, R30, R38 ;  /* 0x000000261e1e1220 */ /* 0x000fe40000410000 */
[----:B------:R-:W-:-:S05]  /*a400*/  @P1 FMUL.FTZ R31, R31, R39 ;  /* 0x000000271f1f1220 */ /* 0x000fca0000410000 */
[----:B------:R2:W-:Y:S02]  /*a410*/  STG.E.128 [R18.64], R28 ;  /* 0x0000001c12007986 */ /* 0x0005e4000c101d24 */
.L_x_1711:
[----:B------:R3:W5:Y:S04]  /*a420*/  LDG.E.128 R36, [R20.64+0xe00] ;  /* 0x000e002414247981 */ /* 0x000768000c1e1d00 */
[----:B------:R-:W4:Y:S02]  /*a430*/  LDS R32, [R26+-0x20] ;  /* 0xffffe0001a207984 */ /* 0x000f240000000800 */
[C---:B----45:R-:W-:Y:S02]  /*a440*/  FFMA.FTZ R33, R32.reuse, R28, R8 ;  /* 0x0000001c20217223 */ /* 0x070fe40000010008 */
[C---:B------:R-:W-:Y:S02]  /*a450*/  FFMA.FTZ R34, R32.reuse, R29, R9 ;  /* 0x0000001d20227223 */ /* 0x040fe40000010009 */
[----:B--2---:R-:W-:-:S02]  /*a460*/  FFMA.FTZ R30, R32, R30, R10 ;  /* 0x0000001e201e7223 */ /* 0x004fc4000001000a */
[----:B------:R-:W-:Y:S01]  /*a470*/  FFMA.FTZ R32, R32, R31, R11 ;  /* 0x0000001f20207223 */ /* 0x000fe2000001000b */
[----:B------:R-:W-:Y:S05]  /*a480*/  @P2 BRA `(.L_x_1712) ;  /* 0x000000b000002947 */ /* 0x000fea0003800000 */
[----:B---3--:R-:W2:Y:S04]  /*a490*/  @P1 LDG.E.128 R8, [R22.64] ;  /* 0x0000002416081981 */ /* 0x008ea8000c1e1d00 */
[----:B------:R-:W3:Y:S02]  /*a4a0*/  LDS.128 R48, [R0.X16+0x240] ;  /* 0x0002400000307984 */ /* 0x000ee4000000cc00 */
[----:B---3--:R-:W-:Y:S02]  /*a4b0*/  FADD.FTZ R36, R48, R36 ;  /* 0x0000002430247221 */ /* 0x008fe40000010000 */
[----:B------:R-:W-:Y:S02]  /*a4c0*/  FADD.FTZ R37, R49, R37 ;  /* 0x0000002531257221 */ /* 0x000fe40000010000 */
[----:B------:R-:W-:-:S02]  /*a4d0*/  FADD.FTZ R38, R50, R38 ;  /* 0x0000002632267221 */ /* 0x000fc40000010000 */
[----:B------:R-:W-:Y:S02]  /*a4e0*/  FADD.FTZ R39, R51, R39 ;  /* 0x0000002733277221 */ /* 0x000fe40000010000 */
[----:B--2---:R-:W-:Y:S02]  /*a4f0*/  @P1 FMUL.FTZ R36, R36, R8 ;  /* 0x0000000824241220 */ /* 0x004fe40000410000 */
[----:B------:R-:W-:Y:S02]  /*a500*/  @P1 FMUL.FTZ R37, R37, R9 ;  /* 0x0000000925251220 */ /* 0x000fe40000410000 */
[----:B------:R-:W-:Y:S02]  /*a510*/  @P1 FMUL.FTZ R38, R38, R10 ;  /* 0x0000000a26261220 */ /* 0x000fe40000410000 */
[----:B------:R-:W-:-:S05]  /*a520*/  @P1 FMUL.FTZ R39, R39, R11 ;  /* 0x0000000b27271220 */ /* 0x000fca0000410000 */
[----:B------:R2:W-:Y:S02]  /*a530*/  STG.E.128 [R18.64+0xe00], R36 ;  /* 0x000e002412007986 */ /* 0x0005e4000c101d24 */
.L_x_1712:
[----:B---3--:R3:W4:Y:S01]  /*a540*/  LDS R11, [R26] ;  /* 0x000000001a0b7984 */ /* 0x0087220000000800 */
[----:B--2---:R-:W-:Y:S02]  /*a550*/  IADD3 R18, P1, R18, 0x1c00, RZ ;  /* 0x00001c0012127810 */ /* 0x004fe40007f3e0ff */
[----:B------:R-:W-:Y:S02]  /*a560*/  IADD3 R27, R27, 0x10, RZ ;  /* 0x000000101b1b7810 */ /* 0x000fe40007ffe0ff */
[----:B------:R-:W-:Y:S01]  /*a570*/  IADD3 R28, P4, R20, 0x1c00, RZ ;  /* 0x00001c00141c7810 */ /* 0x000fe20007f9e0ff */
[----:B------:R-:W-:Y:S01]  /*a580*/  IMAD.X R29, RZ, RZ, R19, P1 ;  /* 0x000000ffff1d7224 */ /* 0x000fe200008e0613 */
[----:B------:R-:W-:Y:S02]  /*a590*/  ISETP.GE.AND P1, PT, R27, R24, PT ;  /* 0x000000181b00720c */ /* 0x000fe40003f26270 */
[----:B-1----:R-:W-:Y:S02]  /*a5a0*/  IADD3.X R21, RZ, R21, RZ, P4, !PT ;  /* 0x00000015ff157210 */ /* 0x002fe400027fe4ff */
[----:B---3--:R-:W-:Y:S01]  /*a5b0*/  IADD3 R26, R26, 0x40, RZ ;  /* 0x000000401a1a7810 */ /* 0x008fe20007ffe0ff */
[----:B----4-:R-:W-:-:S02]  /*a5c0*/  FFMA.FTZ R8, R11, R36, R33 ;  /* 0x000000240b087223 */ /* 0x010fc40000010021 */
[C---:B------:R-:W-:Y:S02]  /*a5d0*/  FFMA.FTZ R9, R11.reuse, R37, R34 ;  /* 0x000000250b097223 */ /* 0x040fe40000010022 */
[C---:B------:R-:W-:Y:S02]  /*a5e0*/  FFMA.FTZ R10, R11.reuse, R38, R30 ;  /* 0x000000260b0a7223 */ /* 0x040fe4000001001e */
[----:B------:R-:W-:Y:S02]  /*a5f0*/  FFMA.FTZ R11, R11, R39, R32 ;  /* 0x000000270b0b7223 */ /* 0x000fe40000010020 */
[----:B------:R-:W-:Y:S05]  /*a600*/  @!P1 BRA `(.L_x_1713) ;  /* 0xfffffd1000009947 */ /* 0x000fea000383ffff */
.L_x_1707:
[----:B------:R-:W-:Y:S05]  /*a610*/  BSYNC B1 ;  /* 0x0000000000017941 */ /* 0x000fea0003800000 */
.L_x_1706:
[----:B------:R-:W-:-:S13]  /*a620*/  ISETP.GE.AND P1, PT, R25, UR39, PT ;  /* 0x0000002719007c0c */ /* 0x000fda000bf26270 */
[----:B------:R-:W-:Y:S05]  /*a630*/  @P1 BRA `(.L_x_1705) ;  /* 0x00000bf000001947 */ /* 0x000fea0003800000 */
[----:B------:R-:W2:Y:S01]  /*a640*/  LDL R40, [R1+0x190] ;  /* 0x0001900001287983 */ /* 0x000ea20000100800 */
[----:B------:R-:W-:Y:S01]  /*a650*/  MOV R19, UR40 ;  /* 0x0000002800137c02 */ /* 0x000fe20008000f00 */
[----:B------:R-:W-:Y:S01]  /*a660*/  HFMA2.MMA R21, -RZ, RZ, 0, 2.384185791015625e-07 ;  /* 0x00000004ff157435 */ /* 0x000fe200000001ff */
[----:B------:R-:W-:Y:S02]  /*a670*/  BSSY B1, `(.L_x_1714) ;  /* 0x000003e000017945 */ /* 0x000fe40003800000 */
[----:B------:R-:W-:-:S05]  /*a680*/  IADD3 R18, -R14, -0x2, R19 ;  /* 0xfffffffe0e127810 */ /* 0x000fca0007ffe113 */
[----:B--2---:R-:W-:Y:S02]  /*a690*/  IMAD.IADD R22, R18, 0x1, -R40 ;  /* 0x0000000112167824 */ /* 0x004fe400078e0a28 */
        /* <DEDUP_REMOVED lines=27> */
[----:B------:R-:W-:Y:S02]  /*a850*/  @!P1 IADD3 R18, R18, -R23, RZ ;  /* 0x8000001712129210 */ /* 0x000fe40007ffe0ff */
[----:B------:R1:W2:Y:S02]  /*a860*/  LDS R23, [R14.X4+0x440] ;  /* 0x000440000e177984 */ /* 0x0002a40000004800 */
[----:B------:R-:W-:Y:S02]  /*a870*/  @!P2 IADD3 R18, -R18, RZ, RZ ;  /* 0x000000ff1212a210 */ /* 0x000fe40007ffe1ff */
        /* <DEDUP_REMOVED lines=11> */
[----:B-12---:R-:W-:Y:S01]  /*a930*/  ISETP.NE.AND P5, PT, R2, RZ, PT ;  /* 0x000000ff0200720c */ /* 0x006fe20003fa5270 */
        /* <DEDUP_REMOVED lines=11> */
.L_x_1718:
[C---:B-12--5:R-:W-:Y:S02]  /*a9f0*/  FFMA.FTZ R8, R23.reuse, R28, R8 ;  /* 0x0000001c17087223 */ /* 0x066fe40000010008 */
[C---:B------:R-:W-:Y:S02]  /*aa00*/  FFMA.FTZ R9, R23.reuse, R29, R9 ;  /* 0x0000001d17097223 */ /* 0x040fe40000010009 */
[C---:B------:R-:W-:Y:S02]  /*aa10*/  FFMA.FTZ R10, R23.reuse, R30, R10 ;  /* 0x0000001e170a7223 */ /* 0x040fe4000001000a */
[----:B------:R-:W-:Y:S02]  /*aa20*/  FFMA.FTZ R11, R23, R31, R11 ;  /* 0x0000001f170b7223 */ /* 0x000fe4000001000b */
.L_x_1717:
[----:B------:R-:W-:Y:S05]  /*aa30*/  BSYNC B2 ;  /* 0x0000000000027941 */ /* 0x000fea0003800000 */
.L_x_1716:
[----:B------:R-:W-:Y:S02]  /*aa40*/  IADD3 R25, R25, 0x8, RZ ;  /* 0x0000000819197810 */ /* 0x000fe40007ffe0ff */
.L_x_1715:
[----:B------:R-:W-:Y:S05]  /*aa50*/  BSYNC B1 ;  /* 0x0000000000017941 */ /* 0x000fea0003800000 */
.L_x_1714:
[----:B------:R-:W-:-:S13]  /*aa60*/  LOP3.LUT P1, RZ, R22, 0xfffffff8, RZ, 0xc0, !PT ;  /* 0xfffffff816ff7812 */ /* 0x000fda000782c0ff */
[----:B------:R-:W-:Y:S05]  /*aa70*/  @!P1 BRA `(.L_x_1705) ;  /* 0x000007b000009947 */ /* 0x000fea0003800000 */
[----:B------:R-:W-:Y:S01]  /*aa80*/  HFMA2.MMA R22, -RZ, RZ, 0, 6.67572021484375e-06 ;  /* 0x00000070ff167435 */ /* 0x000fe200000001ff */
[----:B------:R-:W-:Y:S01]  /*aa90*/  IMAD.SHL.U32 R16, R40, 0x4, RZ ;  /* 0x0000000428107824 */ /* 0x000fe200078e00ff */
[----:B------:R-:W-:-:S03]  /*aaa0*/  MOV R23, RZ ;  /* 0x000000ff00177202 */ /* 0x000fc60000000f00 */
[----:B------:R-:W-:-:S05]  /*aab0*/  IMAD R26, R25, 0x4, -R16 ;  /* 0x00000004191a7824 */ /* 0x000fca00078e0a10 */
[----:B------:R-:W-:-:S05]  /*aac0*/  IMAD R22, R25, R22, 0x380 ;  /* 0x0000038019167424 */ /* 0x000fca00078e0216 */
.L_x_1725:
        /* <DEDUP_REMOVED lines=28> */
[----:B------:R-:W-:-:S04]  /*ac90*/  @!P1 IADD3 R16, R16, -R29, RZ ;  /* 0x8000001d10109210 */ /* 0x000fc80007ffe0ff */
[----:B------:R-:W-:Y:S02]  /*aca0*/  @!P2 IADD3 R16, -R16, RZ, RZ ;  /* 0x000000ff1010a210 */ /* 0x000fe40007ffe1ff */
[----:B------:R-:W-:-:S05]  /*acb0*/  @!P4 LOP3.LUT R16, RZ, c[0x0][0x1d4], RZ, 0x33, !PT ;  /* 0x00007500ff10ca12 */ /* 0x000fca00078e33ff */
        /* <DEDUP_REMOVED lines=23> */
.L_x_1721:
[C---:B-12--5:R-:W-:Y:S02]  /*ae30*/  FFMA.FTZ R8, R24.reuse, R28, R8 ;  /* 0x0000001c18087223 */ /* 0x066fe40000010008 */
[C---:B------:R-:W-:Y:S02]  /*ae40*/  FFMA.FTZ R9, R24.reuse, R29, R9 ;  /* 0x0000001d18097223 */ /* 0x040fe40000010009 */
[C---:B------:R-:W-:Y:S02]  /*ae50*/  FFMA.FTZ R10, R24.reuse, R30, R10 ;  /* 0x0000001e180a7223 */ /* 0x040fe4000001000a */
[----:B------:R-:W-:Y:S02]  /*ae60*/  FFMA.FTZ R11, R24, R31, R11 ;  /* 0x0000001f180b7223 */ /* 0x000fe4000001000b */
.L_x_1720:
[----:B------:R-:W-:Y:S05]  /*ae70*/  BSYNC B1 ;  /* 0x0000000000017941 */ /* 0x000fea0003800000 */
.L_x_1719:
        /* <DEDUP_REMOVED lines=15> */
[----:B------:R-:W-:Y:S01]  /*af70*/  IMAD.HI.U32 R16, R17, R31, R16 ;  /* 0x0000001f11107227 */ /* 0x000fe200078e0010 */
[----:B------:R-:W-:-:S05]  /*af80*/  MOV R17, R30 ;  /* 0x0000001e00117202 */ /* 0x000fca0000000f00 */
[----:B------:R-:W-:-:S04]  /*af90*/  IMAD.HI.U32 R16, R16, R17, RZ ;  /* 0x0000001110107227 */ /* 0x000fc800078e00ff */
[----:B------:R-:W-:-:S04]  /*afa0*/  IMAD.MOV R16, RZ, RZ, -R16 ;  /* 0x000000ffff107224 */ /* 0x000fc800078e0a10 */
[----:B------:R-:W-:-:S05]  /*afb0*/  IMAD R16, R29, R16, R17 ;  /* 0x000000101d107224 */ /* 0x000fca00078e0211 */
[----:B------:R-:W-:-:S13]  /*afc0*/  ISETP.GT.U32.AND P1, PT, R29, R16, PT ;  /* 0x000000101d00720c */ /* 0x000fda0003f24070 */
[----:B------:R-:W-:-:S04]  /*afd0*/  @!P1 IADD3 R16, R16, -R29, RZ ;  /* 0x8000001d10109210 */ /* 0x000fc80007ffe0ff */
[----:B------:R-:W-:-:S13]  /*afe0*/  ISETP.GT.U32.AND P1, PT, R29, R16, PT ;  /* 0x000000101d00720c */ /* 0x000fda0003f24070 */
[----:B------:R-:W-:-:S05]  /*aff0*/  @!P1 IADD3 R16, R16, -R29, RZ ;  /* 0x8000001d10109210 */ /* 0x000fca0007ffe0ff */
[----:B------:R-:W-:Y:S01]  /*b000*/  @!P2 IMAD.MOV R16, RZ, RZ, -R16 ;  /* 0x000000ffff10a224 */ /* 0x000fe200078e0a10 */
        /* <DEDUP_REMOVED lines=24> */
.L_x_1724:
[C---:B-12--5:R-:W-:Y:S02]  /*b190*/  FFMA.FTZ R8, R24.reuse, R28, R8 ;  /* 0x0000001c18087223 */ /* 0x066fe40000010008 */
[C---:B------:R-:W-:Y:S02]  /*b1a0*/  FFMA.FTZ R9, R24.reuse, R29, R9 ;  /* 0x0000001d18097223 */ /* 0x040fe40000010009 */
[C---:B------:R-:W-:Y:S02]  /*b1b0*/  FFMA.FTZ R10, R24.reuse, R30, R10 ;  /* 0x0000001e180a7223 */ /* 0x040fe4000001000a */
[----:B------:R-:W-:Y:S02]  /*b1c0*/  FFMA.FTZ R11, R24, R31, R11 ;  /* 0x0000001f180b7223 */ /* 0x000fe4000001000b */
.L_x_1723:
[----:B------:R-:W-:Y:S05]  /*b1d0*/  BSYNC B1 ;  /* 0x0000000000017941 */ /* 0x000fea0003800000 */
.L_x_1722:
[----:B------:R-:W-:Y:S02]  /*b1e0*/  IADD3 R25, R25, 0x10, RZ ;  /* 0x0000001019197810 */ /* 0x000fe40007ffe0ff */
[----:B------:R-:W-:Y:S02]  /*b1f0*/  IADD3 R23, R23, 0x40, RZ ;  /* 0x0000004017177810 */ /* 0x000fe40007ffe0ff */
[----:B------:R-:W-:-:S02]  /*b200*/  ISETP.GE.AND P1, PT, R25, UR39, PT ;  /* 0x0000002719007c0c */ /* 0x000fc4000bf26270 */
[----:B------:R-:W-:-:S11]  /*b210*/  IADD3 R22, R22, 0x700, RZ ;  /* 0x0000070016167810 */ /* 0x000fd60007ffe0ff */
[----:B------:R-:W-:Y:S05]  /*b220*/  @!P1 BRA `(.L_x_1725) ;  /* 0xfffff8a000009947 */ /* 0x000fea000383ffff */
.L_x_1705:
[----:B------:R-:W-:Y:S05]  /*b230*/  BSYNC B0 ;  /* 0x0000000000007941 */ /* 0x000fea0003800000 */
.L_x_1704:
        /* <DEDUP_REMOVED lines=13> */
[----:B--2---:R-:W-:-:S06]  /*b310*/  IADD3 R0, -R18, UR39, RZ ;  /* 0x0000002712007c10 */ /* 0x004fcc000fffe1ff */
[----:B------:R-:W1:Y:S01]  /*b320*/  LDS R0, [R0.X4+0x440] ;  /* 0x0004400000007984 */ /* 0x000e620000004800 */
[----:B------:R-:W-:Y:S05]  /*b330*/  @P2 BRA `(.L_x_1729) ;  /* 0x0000015000002947 */ /* 0x000fea0003800000 */
[----:B0-----:R-:W-:-:S13]  /*b340*/  ISETP.NE.AND P1, PT, R2, RZ, PT ;  /* 0x000000ff0200720c */ /* 0x001fda0003f25270 */
[----:B------:R-:W-:Y:S02]  /*b350*/  @P1 IMAD R252, R252, c[0x0][0x1d8], R45 ;  /* 0x00007600fcfc1a24 */ /* 0x000fe400078e022d */
[----:B------:R-:W-:Y:S02]  /*b360*/  @P1 IMAD.MOV.U32 R17, RZ, RZ, 0x4 ;  /* 0x00000004ff111424 */ /* 0x000fe400078e00ff */
[----:B------:R-:W-:-:S04]  /*b370*/  @P1 IMAD R16, R252, 0x70, R3 ;  /* 0x00000070fc101824 */ /* 0x000fc800078e0203 */
[----:B------:R-:W-:-:S06]  /*b380*/  @P1 IMAD.WIDE R16, R16, R17, c[0x0][0x238] ;  /* 0x00008e0010101625 */ /* 0x000fcc00078e0211 */
[----:B------:R-:W2:Y:S01]  /*b390*/  @P1 LDG.E.128 R16, [R16.64] ;  /* 0x0000002410101981 */ /* 0x000ea2000c1e1d00 */
        /* <DEDUP_REMOVED lines=10> */
[----:B--2---:R-:W-:Y:S02]  /*b440*/  @P1 FMUL.FTZ R20, R20, R16 ;  /* 0x0000001014141220 */ /* 0x004fe40000410000 */
[----:B------:R-:W-:Y:S02]  /*b450*/  @P1 FMUL.FTZ R21, R21, R17 ;  /* 0x0000001115151220 */ /* 0x000fe40000410000 */
[----:B------:R-:W-:Y:S02]  /*b460*/  @P1 FMUL.FTZ R22, R22, R18 ;  /* 0x0000001216161220 */ /* 0x000fe40000410000 */
[----:B------:R-:W-:-:S05]  /*b470*/  @P1 FMUL.FTZ R23, R23, R19 ;  /* 0x0000001317171220 */ /* 0x000fca0000410000 */
[----:B------:R0:W-:Y:S02]  /*b480*/  STG.E.128 [R4.64], R20 ;  /* 0x0000001404007986 */ /* 0x0001e4000c101d24 */
.L_x_1729:
[----:B0-----:R-:W-:Y:S05]  /*b490*/  BSYNC B1 ;  /* 0x0000000000017941 */ /* 0x001fea0003800000 */
.L_x_1728:
[C---:B-1---5:R-:W-:Y:S02]  /*b4a0*/  FFMA.FTZ R8, R0.reuse, R20, R8 ;  /* 0x0000001400087223 */ /* 0x062fe40000010008 */
[C---:B------:R-:W-:Y:S02]  /*b4b0*/  FFMA.FTZ R9, R0.reuse, R21, R9 ;  /* 0x0000001500097223 */ /* 0x040fe40000010009 */
[C---:B------:R-:W-:Y:S02]  /*b4c0*/  FFMA.FTZ R10, R0.reuse, R22, R10 ;  /* 0x00000016000a7223 */ /* 0x040fe4000001000a */
[----:B------:R-:W-:Y:S02]  /*b4d0*/  FFMA.FTZ R11, R0, R23, R11 ;  /* 0x00000017000b7223 */ /* 0x000fe4000001000b */
.L_x_1727:
[----:B------:R-:W-:Y:S05]  /*b4e0*/  BSYNC B0 ;  /* 0x0000000000007941 */ /* 0x000fea0003800000 */
.L_x_1726:
[----:B------:R-:W1:Y:S04]  /*b4f0*/  S2R R2, SR_TID.X ;  /* 0x0000000000027919 */ /* 0x000e680000002100 */
[----:B------:R-:W-:Y:S01]  /*b500*/  BAR.SYNC.DEFER_BLOCKING 0x0 ;  /* 0x0000000000007b1d */ /* 0x000fe20000010000 */
[----:B01----:R-:W-:-:S04]  /*b510*/  IADD3 R0, R2, 0x1f, RZ ;  /* 0x0000001f02007810 */ /* 0x003fc80007ffe0ff */
        /* <DEDUP_REMOVED lines=37> */
.L_x_1730:
[----:B------:R-:W-:Y:S05]  /*b770*/  @P0 EXIT ;  /* 0x000000000000094d */ /* 0x000fea0003800000 */
[----:B------:R-:W-:-:S04]  /*b780*/  MOV R0, c[0x0][0x258] ;  /* 0x0000960000007a02 */ /* 0x000fc80000000f00 */
[----:B------:R-:W-:-:S13]  /*b790*/  ISETP.NE.AND P0, PT, R0, 0x2, PT ;  /* 0x000000020000780c */ /* 0x000fda0003f05270 */
[----:B------:R-:W-:Y:S02]  /*b7a0*/  @P0 IMAD.MOV.U32 R5, RZ, RZ, 0x4 ;  /* 0x00000004ff050424 */ /* 0x000fe400078e00ff */
[----:B------:R-:W-:-:S04]  /*b7b0*/  @P0 IMAD R4, R12, 0x70, R3 ;  /* 0x000000700c040824 */ /* 0x000fc800078e0203 */
[----:B------:R-:W-:-:S05]  /*b7c0*/  @P0 IMAD.WIDE R4, R4, R5, c[0x0][0x160] ;  /* 0x0000580004040625 */ /* 0x000fca00078e0205 */
[----:B------:R0:W-:Y:S01]  /*b7d0*/  @P0 STG.E.128 [R4.64], R8 ;  /* 0x0000000804000986 */ /* 0x0001e2000c101d24 */
[----:B------:R-:W-:Y:S05]  /*b7e0*/  @P0 EXIT ;  /* 0x000000000000094d */ /* 0x000fea0003800000 */
[----:B0-----:R-:W-:Y:S02]  /*b7f0*/  MOV R4, c[0x0][0x250] ;  /* 0x0000940000047a02 */ /* 0x001fe40000000f00 */
        /* <DEDUP_REMOVED lines=8> */
[----:B------:R-:W1:Y:S08]  /*b880*/  F2I.S8.NTZ R9, R9 ;  /* 0x0000000900097305 */ /* 0x000e700000202100 */
[----:B------:R-:W2:Y:S01]  /*b890*/  F2I.S8.NTZ R10, R10 ;  /* 0x0000000a000a7305 */ /* 0x000ea20000202100 */
[----:B0-----:R-:W-:-:S04]  /*b8a0*/  PRMT R0, R8, 0x8880, RZ ;  /* 0x0000888008007816 */ /* 0x001fc800000000ff */
[----:B------:R-:W-:-:S03]  /*b8b0*/  PRMT R0, R0, 0x7710, RZ ;  /* 0x0000771000007816 */ /* 0x000fc600000000ff */
[----:B------:R-:W0:Y:S01]  /*b8c0*/  F2I.S8.NTZ R11, R11 ;  /* 0x0000000b000b7305 */ /* 0x000e220000202100 */
[----:B-1----:R-:W-:Y:S02]  /*b8d0*/  PRMT R2, R9, 0x8880, RZ ;  /* 0x0000888009027816 */ /* 0x002fe400000000ff */
[----:B------:R-:W-:Y:S02]  /*b8e0*/  LOP3.LUT R5, R0, 0xff, RZ, 0xc0, !PT ;  /* 0x000000ff00057812 */ /* 0x000fe400078ec0ff */
[----:B------:R-:W-:Y:S02]  /*b8f0*/  PRMT R2, R2, 0x7710, RZ ;  /* 0x0000771002027816 */ /* 0x000fe400000000ff */
[----:B--2---:R-:W-:Y:S02]  /*b900*/  PRMT R0, R10, 0x8880, RZ ;  /* 0x000088800a007816 */ /* 0x004fe400000000ff */
        /* <DEDUP_REMOVED lines=10> */
.L_x_1601:
[----:B------:R-:W-:Y:S01]  /*b9b0*/  HFMA2.MMA R0, -RZ, RZ, 0, 1.847743988037109375e-06 ;  /* 0x0000001fff007435 */ /* 0x000fe200000001ff */
[----:B------:R-:W-:Y:S01]  /*b9c0*/  IMAD.MOV.U32 R3, RZ, RZ, 0x10 ;  /* 0x00000010ff037424 */ /* 0x000fe200078e00ff */
[----:B------:R-:W-:Y:S02]  /*b9d0*/  MOV R7, 0xffffffff ;  /* 0xffffffff00077802 */ /* 0x000fe40000000f00 */
[----:B-1----:R-:W-:Y:S02]  /*b9e0*/  MOV R4, 0xba00 ;  /* 0x0000ba0000047802 */ /* 0x002fe40000000f00 */
[----:B0-----:R-:W-:Y:S05]  /*b9f0*/  CALL.REL.NOINC `($__internal_9_$__cuda_sm70_shflsync_bfly_p) ;  /* 0x000001b000007944 */ /* 0x001fea0003c00000 */
[----:B01----:R-:W-:Y:S05]  /*ba00*/  BRA `(.L_x_1731) ;  /* 0xffff62d000007947 */ /* 0x003fea000383ffff */
.L_x_1602:
[----:B------:R-:W-:Y:S01]  /*ba10*/  HFMA2.MMA R3, -RZ, RZ, 0, 4.76837158203125e-07 ;  /* 0x00000008ff037435 */ /* 0x000fe200000001ff */
[----:B--2---:R-:W-:Y:S01]  /*ba20*/  IMAD.MOV.U32 R6, RZ, RZ, R9 ;  /* 0x000000ffff067224 */ /* 0x004fe200078e0009 */
[----:B------:R-:W-:Y:S01]  /*ba30*/  MOV R0, 0x1f ;  /* 0x0000001f00007802 */ /* 0x000fe20000000f00 */
[----:B------:R-:W-:Y:S01]  /*ba40*/  IMAD.MOV.U32 R7, RZ, RZ, -0x1 ;  /* 0xffffffffff077424 */ /* 0x000fe200078e00ff */
[----:B-1----:R-:W-:Y:S02]  /*ba50*/  MOV R4, 0xba70 ;  /* 0x0000ba7000047802 */ /* 0x002fe40000000f00 */
[----:B0-----:R-:W-:Y:S05]  /*ba60*/  CALL.REL.NOINC `($__internal_9_$__cuda_sm70_shflsync_bfly_p) ;  /* 0x0000014000007944 */ /* 0x001fea0003c00000 */
[----:B0-----:R-:W-:Y:S01]  /*ba70*/  HFMA2.MMA R3, -RZ, RZ, 0, 2.384185791015625e-07 ;  /* 0x00000004ff037435 */ /* 0x001fe200000001ff */
[----:B-1----:R-:W-:Y:S01]  /*ba80*/  FADD.FTZ R6, R9, R0 ;  /* 0x0000000009067221 */ /* 0x002fe20000010000 */
[----:B------:R-:W-:Y:S01]  /*ba90*/  MOV R0, 0x1f ;  /* 0x0000001f00007802 */ /* 0x000fe20000000f00 */
[----:B------:R-:W-:Y:S01]  /*baa0*/  IMAD.MOV.U32 R7, RZ, RZ, -0x1 ;  /* 0xffffffffff077424 */ /* 0x000fe200078e00ff */
[----:B------:R-:W-:-:S02]  /*bab0*/  MOV R4, 0xbad0 ;  /* 0x0000bad000047802 */ /* 0x000fc40000000f00 */
[----:B------:R-:W-:Y:S05]  /*bac0*/  CALL.REL.NOINC `($__internal_9_$__cuda_sm70_shflsync_bfly_p) ;  /* 0x000000e000007944 */ /* 0x000fea0003c00000 */
[----:B0-----:R-:W-:Y:S01]  /*bad0*/  HFMA2.MMA R3, -RZ, RZ, 0, 1.1920928955078125e-07 ;  /* 0x00000002ff037435 */ /* 0x001fe200000001ff */
[----:B-1----:R-:W-:Y:S01]  /*bae0*/  FADD.FTZ R6, R6, R0 ;  /* 0x0000000006067221 */ /* 0x002fe20000010000 */
[----:B------:R-:W-:Y:S01]  /*baf0*/  MOV R0, 0x1f ;  /* 0x0000001f00007802 */ /* 0x000fe20000000f00 */
[----:B------:R-:W-:Y:S01]  /*bb00*/  IMAD.MOV.U32 R7, RZ, RZ, -0x1 ;  /* 0xffffffffff077424 */ /* 0x000fe200078e00ff */
[----:B------:R-:W-:-:S02]  /*bb10*/  MOV R4, 0xbb30 ;  /* 0x0000bb3000047802 */ /* 0x000fc40000000f00 */
[----:B------:R-:W-:Y:S05]  /*bb20*/  CALL.REL.NOINC `($__internal_9_$__cuda_sm70_shflsync_bfly_p) ;  /* 0x0000008000007944 */ /* 0x000fea0003c00000 */
[----:B0-----:R-:W-:Y:S01]  /*bb30*/  HFMA2.MMA R3, -RZ, RZ, 0, 5.9604644775390625e-08 ;  /* 0x00000001ff037435 */ /* 0x001fe200000001ff */
[----:B-1----:R-:W-:Y:S01]  /*bb40*/  FADD.FTZ R6, R6, R0 ;  /* 0x0000000006067221 */ /* 0x002fe20000010000 */
[----:B------:R-:W-:Y:S01]  /*bb50*/  MOV R0, 0x1f ;  /* 0x0000001f00007802 */ /* 0x000fe20000000f00 */
[----:B------:R-:W-:Y:S01]  /*bb60*/  IMAD.MOV.U32 R7, RZ, RZ, -0x1 ;  /* 0xffffffffff077424 */ /* 0x000fe200078e00ff */
[----:B------:R-:W-:-:S02]  /*bb70*/  MOV R4, 0xbb90 ;  /* 0x0000bb9000047802 */ /* 0x000fc40000000f00 */
[----:B------:R-:W-:Y:S05]  /*bb80*/  CALL.REL.NOINC `($__internal_9_$__cuda_sm70_shflsync_bfly_p) ;  /* 0x0000002000007944 */ /* 0x000fea0003c00000 */
[----:B-1----:R-:W-:Y:S01]  /*bb90*/  MOV R5, R0 ;  /* 0x0000000000057202 */ /* 0x002fe20000000f00 */
[----:B0-----:R-:W-:Y:S05]  /*bba0*/  BRA `(.L_x_1732) ;  /* 0xffff61c000007947 */ /* 0x001fea000383ffff */
        .weak           $__internal_9_$__cuda_sm70_shflsync_bfly_p
        .type           $__internal_9_$__cuda_sm70_shflsync_bfly_p,@function
        .size           $__internal_9_$__cuda_sm70_shflsync_bfly_p,(.L_x_3260 - $__internal_9_$__cuda_sm70_shflsync_bfly_p)
$__internal_9_$__cuda_sm70_shflsync_bfly_p:
[----:B------:R-:W-:Y:S01]  /*bbb0*/  HFMA2.MMA R5, -RZ, RZ, 0, 0 ;  /* 0x00000000ff057435 */ /* 0x000fe200000001ff */
[----:B------:R-:W-:Y:S04]  /*bbc0*/  WARPSYNC R7 ;  /* 0x0000000700007348 */ /* 0x000fe80003800000 */
[----:B------:R0:W1:Y:S01]  /*bbd0*/  SHFL.BFLY PT, R0, R6, R3, R0 ;  /* 0x0c00000306007389 */ /* 0x00006200000e0000 */
[----:B------:R-:W-:Y:S05]  /*bbe0*/  RET.REL.NODEC R4 `(_ZN4mmha33masked_multihead_attention_kernelIfLi112ELi128ELi1ELi32ELi256ELb1ELb0EEEv26Multihead_attention_paramsIT_XT5_EE) ;  /* 0xffff441004007950 */ /* 0x000fea0003c3ffff */
.L_x_1733:
        /* <DEDUP_REMOVED lines=9> */
.L_x_3260:


//--------------------- .text._ZN4mmha33masked_multihead_attention_kernelIfLi112ELi128ELi2ELi32ELi128ELb1ELb0EEEv26Multihead_attention_paramsIT_XT5_EE --------------------------
	.section	.text._ZN4mmha33masked_multihead_attention_kernelIfLi112ELi128ELi2ELi32ELi128ELb1ELb0EEEv26Multihead_attention_paramsIT_XT5_EE,"ax",@progbits
	.sectioninfo	@"SHI_REGISTERS=230"
	.align	128
        .global         _ZN4mmha33masked_multihead_attention_kernelIfLi112ELi128ELi2ELi32ELi128ELb1ELb0EEEv26Multihead_attention_paramsIT_XT5_EE
        .type           _ZN4mmha33masked_multihead_attention_kernelIfLi112ELi128ELi2ELi32ELi128ELb1ELb0EEEv26Multihead_attention_paramsIT_XT5_EE,@function
        .size           _ZN4mmha33masked_multihead_attention_kernelIfLi112ELi128ELi2ELi32ELi128ELb1ELb0EEEv26Multihead_attention_paramsIT_XT5_EE,(.L_x_3261 - _ZN4mmha33masked_multihead_attention_kernelIfLi112ELi128ELi2ELi32ELi128ELb1ELb0EEEv26Multihead_attention_paramsIT_XT5_EE)
        .other          _ZN4mmha33masked_multihead_attention_kernelIfLi112ELi128ELi2ELi32ELi128ELb1ELb0EEEv26Multihead_attention_paramsIT_XT5_EE,@"STO_CUDA_ENTRY STV_DEFAULT"
_ZN4mmha33masked_multihead_attention_kernelIfLi112ELi128ELi2ELi32ELi128ELb1ELb0EEEv26Multihead_attention_paramsIT_XT5_EE:
.text._ZN4mmha33masked_multihead_attention_kernelIfLi112ELi128ELi2ELi32ELi128ELb1ELb0EEEv26Multihead_attention_paramsIT_XT5_EE:
        /* <DEDUP_REMOVED lines=11> */
.L_x_1734:
        /* <DEDUP_REMOVED lines=19> */
[----:B------:R-:W-:Y:S02]  /*01e0*/  IMAD.MOV R0, RZ, RZ, -R26 ;  /* 0x000000ffff007224 */ /* 0x000fe400078e0a1a */
[----:B------:R-:W-:-:S04]  /*01f0*/  IMAD.WIDE R2, R27, R20, c[0x0][0x278] ;  /* 0x00009e001b027625 */ /* 0x000fc800078e0214 */
[C---:B------:R-:W-:Y:S01]  /*0200*/  IMAD R0, R5.reuse, R0, R4 ;  /* 0x0000000005007224 */ /* 0x040fe200078e0204 */
[----:B------:R3:W4:Y:S04]  /*0210*/  LDG.E R24, [R2.64] ;  /* 0x0000002402187981 */ /* 0x000728000c1e1900 */
        /* <DEDUP_REMOVED lines=11> */
[----:B------:R-:W3:Y:S01]  /*02d0*/  @P4 LDG.E R25, [R4.64] ;  /* 0x0000002404194981 */ /* 0x000ee2000c1e1900 */
[----:B------:R-:W-:Y:S02]  /*02e0*/  ISETP.NE.U32.AND P2, PT, RZ, c[0x0][0x1f8], PT ;  /* 0x00007e00ff007a0c */ /* 0x000fe40003f45070 */
[C---:B--2---:R-:W-:Y:S02]  /*02f0*/  ISETP.LT.AND P3, PT, R23.reuse, 0x20, P4 ;  /* 0x000000201700780c */ /* 0x044fe40002761270 */
[----:B------:R-:W-:Y:S01]  /*0300*/  ISETP.NE.AND.EX P2, PT, RZ, c[0x0][0x1fc], PT, P2 ;  /* 0x00007f00ff007a0c */ /* 0x000fe20003f45320 */
[----:B------:R-:W-:Y:S01]  /*0310*/  IMAD.SHL.U32 R17, R23, 0x4, RZ ;  /* 0x0000000417117824 */ /* 0x000fe200078e00ff */
[----:B------:R-:W-:-:S11]  /*0320*/  SHF.R.S32.HI R6, RZ, 0x1f, R27 ;  /* 0x0000001fff067819 */ /* 0x000fd6000001141b */
[----:B------:R-:W-:-:S04]  /*0330*/  @P2 LEA R8, P4, R27, c[0x0][0x1f8], 0x2 ;  /* 0x00007e001b082a11 */ /* 0x000fc800078810ff */
[----:B------:R-:W-:Y:S02]  /*0340*/  @P2 LEA.HI.X R9, R27, c[0x0][0x1fc], R6, 0x2, P4 ;  /* 0x00007f001b092a11 */ /* 0x000fe400020f1406 */
[----:B------:R-:W-:-:S04]  /*0350*/  IABS R21, c[0x0][0x1d4] ;  /* 0x0000750000157a13 */ /* 0x000fc80000000000 */
[----:B------:R-:W0:Y:S08]  /*0360*/  I2F.RP R12, R21 ;  /* 0x00000015000c7306 */ /* 0x000e300000209400 */
[----:B0-----:R-:W0:Y:S01]  /*0370*/  MUFU.RCP R12, R12 ;  /* 0x0000000c000c7308 */ /* 0x001e220000001000 */
[----:B------:R-:W-:Y:S02]  /*0380*/  ISETP.EQ.U32.AND P1, PT, RZ, c[0x0][0x170], PT ;  /* 0x00005c00ff007a0c */ /* 0x000fe40003f22070 */
[----:B------:R-:W-:-:S04]  /*0390*/  ISETP.GT.AND P0, PT, R23, 0x1b, PT ;  /* 0x0000001b1700780c */ /* 0x000fc80003f04270 */
[----:B------:R-:W-:Y:S01]  /*03a0*/  ISETP.EQ.OR.EX P1, PT, RZ, c[0x0][0x174], P0, P1 ;  /* 0x00005d00ff007a0c */ /* 0x000fe20000722710 */
[----:B---3--:R-:W-:-:S04]  /*03b0*/  @P3 IMAD R2, R25, c[0x0][0x1d8], R22 ;  /* 0x0000760019023a24 */ /* 0x008fc800078e0216 */
[----:B------:R-:W-:-:S04]  /*03c0*/  @P3 IMAD R6, R2, 0x70, R17 ;  /* 0x0000007002063824 */ /* 0x000fc800078e0211 */
[----:B------:R-:W-:-:S05]  /*03d0*/  @P3 IMAD.WIDE R6, R6, R20, c[0x0][0x230] ;  /* 0x00008c0006063625 */ /* 0x000fca00078e0214 */
[----:B------:R1:W5:Y:S01]  /*03e0*/  @P3 LDG.E.128 R44, [R6.64] ;  /* 0x00000024062c3981 */ /* 0x000362000c1e1d00 */
[----:B0-----:R-:W-:-:S04]  /*03f0*/  IADD3 R10, R12, 0xffffffe, RZ ;  /* 0x0ffffffe0c0a7810 */ /* 0x001fc80007ffe0ff */
[----:B------:R0:W2:Y:S01]  /*0400*/  F2I.FTZ.U32.TRUNC.NTZ R11, R10 ;  /* 0x0000000a000b7305 */ /* 0x0000a2000021f000 */
[----:B------:R-:W-:Y:S02]  /*0410*/  IMAD R0, R22, 0x70, RZ ;  /* 0x0000007016007824 */ /* 0x000fe400078e02ff */
[----:B------:R-:W-:Y:S02]  /*0420*/  IMAD.MOV.U32 R19, RZ, RZ, RZ ;  /* 0x000000ffff137224 */ /* 0x000fe400078e00ff */
[----:B------:R-:W-:Y:S01]  /*0430*/  IMAD.IADD R13, R0, 0x1, R17 ;  /* 0x00000001000d7824 */ /* 0x000fe200078e0211 */
[----:B------:R-:W-:Y:S01]  /*0440*/  CS2R R40, SRZ ;  /* 0x0000000000287805 */ /* 0x000fe2000001ff00 */
[----:B------:R-:W-:Y:S02]  /*0450*/  CS2R R42, SRZ ;  /* 0x00000000002a7805 */ /* 0x000fe4000001ff00 */
[----:B------:R-:W-:Y:S01]  /*0460*/  @!P1 IMAD.WIDE R4, R13, R20, c[0x0][0x170] ;  /* 0x00005c000d049625 */ /* 0x000fe200078e0214 */
[----:B------:R2:W5:Y:S01]  /*0470*/  @P2 LDG.E R19, [R8.64] ;  /* 0x0000002408132981 */ /* 0x000562000c1e1900 */
[----:B----4-:R-:W-:-:S02]  /*0480*/  IADD3 R16, R24, -0x1, RZ ;  /* 0xffffffff18107810 */ /* 0x010fc40007ffe0ff */
[----:B0-----:R-:W-:Y:S01]  /*0490*/  IMAD.MOV.U32 R10, RZ, RZ, RZ ;  /* 0x000000ffff0a7224 */ /* 0x001fe200078e00ff */
[----:B------:R0:W5:Y:S01]  /*04a0*/  @!P1 LDG.E.128 R40, [R4.64] ;  /* 0x0000002404289981 */ /* 0x000162000c1e1d00 */
[----:B--2---:R-:W-:-:S04]  /*04b0*/  IMAD.MOV R8, RZ, RZ, -R11 ;  /* 0x000000ffff087224 */ /* 0x004fc800078e0a0b */
[----:B0-----:R-:W-:Y:S01]  /*04c0*/  IMAD R5, R8, R21, RZ ;  /* 0x0000001508057224 */ /* 0x001fe200078e02ff */
[----:B------:R-:W-:-:S03]  /*04d0*/  IABS R28, R16 ;  /* 0x00000010001c7213 */ /* 0x000fc60000000000 */
[----:B------:R-:W-:-:S06]  /*04e0*/  IMAD.HI.U32 R11, R11, R5, R10 ;  /* 0x000000050b0b7227 */ /* 0x000fcc00078e000a */
[----:B------:R-:W-:-:S04]  /*04f0*/  IMAD.HI.U32 R11, R11, R28, RZ ;  /* 0x0000001c0b0b7227 */ /* 0x000fc800078e00ff */
[----:B------:R-:W-:Y:S01]  /*0500*/  IMAD R18, R27, c[0x0][0x1d8], R22 ;  /* 0x000076001b127a24 */ /* 0x000fe200078e0216 */
[----:B------:R-:W-:-:S03]  /*0510*/  IADD3 R11, -R11, RZ, RZ ;  /* 0x000000ff0b0b7210 */ /* 0x000fc60007ffe1ff */
[----:B------:R-:W-:Y:S02]  /*0520*/  IMAD R142, R18, 0x70, RZ ;  /* 0x00000070128e7824 */ /* 0x000fe400078e02ff */
[C---:B------:R-:W-:Y:S02]  /*0530*/  IMAD R28, R21.reuse, R11, R28 ;  /* 0x0000000b151c7224 */ /* 0x040fe400078e021c */
[----:B------:R-:W-:Y:S02]  /*0540*/  IMAD.IADD R30, R142, 0x1, R17 ;  /* 0x000000018e1e7824 */ /* 0x000fe400078e0211 */
[----:B------:R-:W-:Y:S01]  /*0550*/  @!P0 IMAD.SHL.U32 R3, R16, 0x4, RZ ;  /* 0x0000000410038824 */ /* 0x000fe200078e00ff */
[----:B------:R-:W-:-:S03]  /*0560*/  ISETP.GT.U32.AND P1, PT, R21, R28, PT ;  /* 0x0000001c1500720c */ /* 0x000fc60003f24070 */
[----:B------:R-:W-:Y:S01]  /*0570*/  @!P0 IMAD R3, R30, c[0x0][0x1d4], R3 ;  /* 0x000075001e038a24 */ /* 0x000fe200078e0203 */
[----:B------:R-:W-:Y:S01]  /*0580*/  CS2R R32, SRZ ;  /* 0x0000000000207805 */ /* 0x000fe2000001ff00 */
[----:B------:R-:W-:Y:S02]  /*0590*/  CS2R R34, SRZ ;  /* 0x0000000000227805 */ /* 0x000fe4000001ff00 */
[----:B------:R-:W-:Y:S01]  /*05a0*/  @!P0 IMAD.WIDE R2, R3, R20, c[0x0][0x198] ;  /* 0x0000660003028625 */ /* 0x000fe200078e0214 */
[----:B------:R-:W-:Y:S04]  /*05b0*/  BSSY B0, `(.L_x_1735) ;  /* 0x0000022000007945 */ /* 0x000fe80003800000 */
[----:B------:R0:W5:Y:S01]  /*05c0*/  @!P0 LDG.E.128 R32, [R2.64] ;  /* 0x0000002402208981 */ /* 0x000162000c1e1d00 */
[----:B------:R-:W-:Y:S01]  /*05d0*/  @!P1 IMAD.IADD R28, R28, 0x1, -R21 ;  /* 0x000000011c1c9824 */ /* 0x000fe200078e0a15 */
[----:B------:R-:W-:Y:S01]  /*05e0*/  ISETP.NE.AND P1, PT, RZ, c[0x0][0x1c8], PT ;  /* 0x00007200ff007a0c */ /* 0x000fe20003f25270 */
[----:B------:R-:W-:Y:S01]  /*05f0*/  CS2R R8, SRZ ;  /* 0x0000000000087805 */ /* 0x000fe2000001ff00 */
[----:B------:R-:W-:Y:S01]  /*0600*/  ISETP.NE.AND P5, PT, RZ, c[0x0][0x1ec], PT ;  /* 0x00007b00ff007a0c */ /* 0x000fe20003fa5270 */
[----:B------:R-:W-:Y:S01]  /*0610*/  CS2R R10, SRZ ;  /* 0x00000000000a7805 */ /* 0x000fe2000001ff00 */
[----:B0-----:R-:W-:Y:S01]  /*0620*/  IMAD R3, R27, c[0x0][0x1c8], R0 ;  /* 0x000072001b037a24 */ /* 0x001fe200078e0200 */
[----:B------:R-:W-:-:S04]  /*0630*/  ISETP.GT.U32.AND P2, PT, R21, R28, PT ;  /* 0x0000001c1500720c */ /* 0x000fc80003f44070 */
        /* <DEDUP_REMOVED lines=25> */
.L_x_1736:
[----:B01----:R-:W-:Y:S05]  /*07d0*/  BSYNC B0 ;  /* 0x0000000000007941 */ /* 0x003fea0003800000 */
.L_x_1735:
        /* <DEDUP_REMOVED lines=11> */
.L_x_1738:
[----:B------:R-:W-:Y:S05]  /*0890*/  BSYNC B0 ;  /* 0x0000000000007941 */ /* 0x000fea0003800000 */
.L_x_1737:
        /* <DEDUP_REMOVED lines=80> */
.L_x_1741:
        /* <DEDUP_REMOVED lines=9> */
.L_x_1742:
        /* <DEDUP_REMOVED lines=54> */
.L_x_1746:
        /* <DEDUP_REMOVED lines=28> */
[----:B------:R-:W-:Y:S02]  /*1350*/  MUFU.COS R6, R12 ;  /* 0x0000000c00067308 */ /* 0x000fe40000000000 */
[----:B------:R-:W-:-:S06]  /*1360*/  FMUL.RZ R11, R3, 0.15915493667125701904 ;  /* 0x3e22f983030b7820 */ /* 0x000fcc000040c000 */
[----:B------:R-:W0:Y:S08]  /*1370*/  MUFU.SIN R7, R12 ;  /* 0x0000000c00077308 */ /* 0x000e300000000400 */
[----:B------:R-:W5:Y:S08]  /*1380*/  MUFU.SIN R3, R11 ;  /* 0x0000000b00037308 */ /* 0x000f700000000400 */
[----:B------:R-:W4:Y:S02]  /*1390*/  MUFU.COS R0, R11 ;  /* 0x0000000b00007308 */ /* 0x000f240000000000 */
[----:B0---4-:R-:W-:-:S02]  /*13a0*/  FMUL.FTZ R5, R43, R7 ;  /* 0x000000072b057220 */ /* 0x011fc40000410000 */
[-C--:B-1----:R-:W-:Y:S02]  /*13b0*/  FMUL.FTZ R9, R35, R7.reuse ;  /* 0x0000000723097220 */ /* 0x082fe40000410000 */
[C---:B--2---:R-:W-:Y:S02]  /*13c0*/  FFMA.FTZ R4, R42.reuse, R6, -R5 ;  /* 0x000000062a047223 */ /* 0x044fe40000010805 */
[----:B------:R-:W-:Y:S02]  /*13d0*/  FMUL.FTZ R8, R42, R7 ;  /* 0x000000072a087220 */ /* 0x000fe40000410000 */
[----:B---3-5:R-:W-:Y:S02]  /*13e0*/  FMUL.FTZ R5, R41, R3 ;  /* 0x0000000329057220 */ /* 0x028fe40000410000 */
[----:B------:R-:W-:Y:S02]  /*13f0*/  FMUL.FTZ R10, R34, R7 ;  /* 0x00000007220a7220 */ /* 0x000fe40000410000 */
[----:B------:R-:W-:-:S02]  /*1400*/  FMUL.FTZ R7, R33, R3 ;  /* 0x0000000321077220 */ /* 0x000fc40000410000 */
[CC--:B------:R-:W-:Y:S02]  /*1410*/  FMUL.FTZ R2, R40.reuse, R3.reuse ;  /* 0x0000000328027220 */ /* 0x0c0fe40000410000 */
[----:B------:R-:W-:Y:S02]  /*1420*/  FFMA.FTZ R5, R40, R0, -R5 ;  /* 0x0000000028057223 */ /* 0x000fe40000010805 */
[----:B------:R-:W-:Y:S02]  /*1430*/  FMUL.FTZ R3, R32, R3 ;  /* 0x0000000320037220 */ /* 0x000fe40000410000 */
[----:B------:R-:W-:Y:S02]  /*1440*/  FFMA.FTZ R34, R34, R6, -R9 ;  /* 0x0000000622227223 */ /* 0x000fe40000010809 */
[----:B------:R-:W-:Y:S02]  /*1450*/  FFMA.FTZ R32, R32, R0, -R7 ;  /* 0x0000000020207223 */ /* 0x000fe40000010807 */
[----:B------:R-:W-:-:S02]  /*1460*/  FFMA.FTZ R43, R43, R6, R8 ;  /* 0x000000062b2b7223 */ /* 0x000fc40000010008 */
[----:B------:R-:W-:Y:S02]  /*1470*/  FFMA.FTZ R35, R35, R6, R10 ;  /* 0x0000000623237223 */ /* 0x000fe4000001000a */
[-C--:B------:R-:W-:Y:S02]  /*1480*/  FFMA.FTZ R41, R41, R0.reuse, R2 ;  /* 0x0000000029297223 */ /* 0x080fe40000010002 */
[----:B------:R-:W-:Y:S02]  /*1490*/  FFMA.FTZ R33, R33, R0, R3 ;  /* 0x0000000021217223 */ /* 0x000fe40000010003 */
[----:B------:R-:W-:Y:S02]  /*14a0*/  IMAD.MOV.U32 R42, RZ, RZ, R4 ;  /* 0x000000ffff2a7224 */ /* 0x000fe400078e0004 */
[----:B------:R-:W-:Y:S02]  /*14b0*/  IMAD.MOV.U32 R40, RZ, RZ, R5 ;  /* 0x000000ffff287224 */ /* 0x000fe400078e0005 */
.L_x_1749:
[----:B0-----:R-:W-:Y:S05]  /*14c0*/  BSYNC B2 ;  /* 0x0000000000027941 */ /* 0x001fea0003800000 */
.L_x_1748:
[----:B----4-:R0:W-:Y:S04]  /*14d0*/  STS [R21], R32 ;  /* 0x0000002015007388 */ /* 0x0101e80000000800 */
[----:B---3--:R0:W-:Y:S04]  /*14e0*/  STS [R21+0x4], R34 ;  /* 0x0000042215007388 */ /* 0x0081e80000000800 */
[----:B--2---:R0:W-:Y:S04]  /*14f0*/  STS [R20], R33 ;  /* 0x0000002114007388 */ /* 0x0041e80000000800 */
[----:B-1----:R0:W-:Y:S02]  /*1500*/  STS [R20+0x4], R35 ;  /* 0x0000042314007388 */ /* 0x0021e40000000800 */
.L_x_1747:
[----:B------:R-:W-:Y:S05]  /*1510*/  BSYNC B1 ;  /* 0x0000000000017941 */ /* 0x000fea0003800000 */
.L_x_1745:
[----:B-1----:R1:W-:Y:S04]  /*1520*/  STS [R15], R40 ;  /* 0x000000280f007388 */ /* 0x0023e80000000800 */
[----:B--2---:R1:W-:Y:S04]  /*1530*/  STS [R15+0x4], R42 ;  /* 0x0000042a0f007388 */ /* 0x0043e80000000800 */
[----:B---3--:R1:W-:Y:S04]  /*1540*/  STS [R44], R41 ;  /* 0x000000292c007388 */ /* 0x0083e80000000800 */
[----:B----4-:R1:W-:Y:S02]  /*1550*/  STS [R44+0x4], R43 ;  /* 0x0000042b2c007388 */ /* 0x0103e40000000800 */
.L_x_1744:
[----:B------:R-:W-:Y:S05]  /*1560*/  BSYNC B0 ;  /* 0x0000000000007941 */ /* 0x000fea0003800000 */
.L_x_1743:
[----:B------:R-:W-:Y:S06]  /*1570*/  BAR.SYNC.DEFER_BLOCKING 0x0 ;  /* 0x0000000000007b1d */ /* 0x000fec0000010000 */
[----:B------:R-:W-:Y:S01]  /*1580*/  BSSY B0, `(.L_x_1750) ;  /* 0x0000005000007945 */ /* 0x000fe20003800000 */
[----:B------:R-:W-:Y:S05]  /*1590*/  @!P6 BRA `(.L_x_1751) ;  /* 0x000000300000e947 */ /* 0x000fea0003800000 */
[----:B------:R-:W-:Y:S01]  /*15a0*/  ISETP.NE.AND P0, PT, RZ, c[0x0][0x1ec], PT ;  /* 0x00007b00ff007a0c */ /* 0x000fe20003f05270 */
[----:B01----:R0:W1:-:S12]  /*15b0*/  LDS.128 R40, [R13] ;  /* 0x000000000d287984 */ /* 0x0030580000000c00 */
[----:B------:R0:W2:Y:S02]  /*15c0*/  @!P0 LDS.128 R32, [R14] ;  /* 0x000000000e208984 */ /* 0x0000a40000000c00 */
.L_x_1751:
[----:B------:R-:W-:Y:S05]  /*15d0*/  BSYNC B0 ;  /* 0x0000000000007941 */ /* 0x000fea0003800000 */
.L_x_1750:
[----:B------:R-:W-:Y:S06]  /*15e0*/  BAR.SYNC.DEFER_BLOCKING 0x0 ;  /* 0x0000000000007b1d */ /* 0x000fec0000010000 */
[----:B------:R-:W-:Y:S05]  /*15f0*/  BRA `(.L_x_1740) ;  /* 0x000004c000007947 */ /* 0x000fea0003800000 */
.L_x_1739:
        /* <DEDUP_REMOVED lines=30> */
[-C--:B-1----:R-:W-:Y:S02]  /*17e0*/  FMUL.FTZ R5, R41, R3.reuse ;  /* 0x0000000329057220 */ /* 0x082fe40000410000 */
[C---:B------:R-:W-:Y:S02]  /*17f0*/  FMUL.FTZ R3, R40.reuse, R3 ;  /* 0x0000000328037220 */ /* 0x040fe40000410000 */
[----:B--2---:R-:W-:-:S02]  /*1800*/  FFMA.FTZ R40, R40, R0, -R5 ;  /* 0x0000000028287223 */ /* 0x004fc40000010805 */
[----:B------:R-:W-:Y:S01]  /*1810*/  FFMA.FTZ R41, R41, R0, R3 ;  /* 0x0000000029297223 */ /* 0x000fe20000010003 */
[----:B------:R-:W-:Y:S05]  /*1820*/  BRA `(.L_x_1753) ;  /* 0x0000028000007947 */ /* 0x000fea0003800000 */
.L_x_1752:
        /* <DEDUP_REMOVED lines=23> */
[----:B------:R-:W-:Y:S02]  /*19a0*/  FMUL.FTZ R3, R35, R8 ;  /* 0x0000000823037220 */ /* 0x000fe40000410000 */
[----:B------:R-:W-:Y:S02]  /*19b0*/  FFMA.FTZ R11, R42, R10, -R7 ;  /* 0x0000000a2a0b7223 */ /* 0x000fe40000010807 */
[C---:B------:R-:W-:Y:S02]  /*19c0*/  FMUL.FTZ R2, R34.reuse, R8 ;  /* 0x0000000822027220 */ /* 0x040fe40000410000 */
[----:B-1----:R-:W-:Y:S02]  /*19d0*/  FMUL.FTZ R7, R41, R5 ;  /* 0x0000000529077220 */ /* 0x002fe40000410000 */
[----:B------:R-:W-:Y:S02]  /*19e0*/  FFMA.FTZ R34, R34, R10, -R3 ;  /* 0x0000000a22227223 */ /* 0x000fe40000010803 */
[----:B------:R-:W-:-:S02]  /*19f0*/  FMUL.FTZ R12, R42, R8 ;  /* 0x000000082a0c7220 */ /* 0x000fc40000410000 */
[-C--:B------:R-:W-:Y:S02]  /*1a00*/  FMUL.FTZ R3, R33, R5.reuse ;  /* 0x0000000521037220 */ /* 0x080fe40000410000 */
[CC--:B--2---:R-:W-:Y:S02]  /*1a10*/  FFMA.FTZ R7, R40.reuse, R4.reuse, -R7 ;  /* 0x0000000428077223 */ /* 0x0c4fe40000010807 */
[-C--:B------:R-:W-:Y:S02]  /*1a20*/  FMUL.FTZ R6, R40, R5.reuse ;  /* 0x0000000528067220 */ /* 0x080fe40000410000 */
[C---:B------:R-:W-:Y:S02]  /*1a30*/  FMUL.FTZ R0, R32.reuse, R5 ;  /* 0x0000000520007220 */ /* 0x040fe40000410000 */
[----:B------:R-:W-:Y:S02]  /*1a40*/  FFMA.FTZ R32, R32, R4, -R3 ;  /* 0x0000000420207223 */ /* 0x000fe40000010803 */
[----:B------:R-:W-:-:S02]  /*1a50*/  FFMA.FTZ R43, R43, R10, R12 ;  /* 0x0000000a2b2b7223 */ /* 0x000fc4000001000c */
[----:B------:R-:W-:Y:S02]  /*1a60*/  FFMA.FTZ R35, R35, R10, R2 ;  /* 0x0000000a23237223 */ /* 0x000fe40000010002 */
[-C--:B------:R-:W-:Y:S02]  /*1a70*/  FFMA.FTZ R41, R41, R4.reuse, R6 ;  /* 0x0000000429297223 */ /* 0x080fe40000010006 */
[----:B------:R-:W-:Y:S02]  /*1a80*/  FFMA.FTZ R33, R33, R4, R0 ;  /* 0x0000000421217223 */ /* 0x000fe40000010000 */
[----:B------:R-:W-:Y:S02]  /*1a90*/  IMAD.MOV.U32 R42, RZ, RZ, R11 ;  /* 0x000000ffff2a7224 */ /* 0x000fe400078e000b */
[----:B------:R-:W-:Y:S02]  /*1aa0*/  IMAD.MOV.U32 R40, RZ, RZ, R7 ;  /* 0x000000ffff287224 */ /* 0x000fe400078e0007 */
.L_x_1753:
[----:B------:R-:W-:Y:S05]  /*1ab0*/  BSYNC B0 ;  /* 0x0000000000007941 */ /* 0x000fea0003800000 */
.L_x_1740:
        /* <DEDUP_REMOVED lines=21> */
.L_x_1953:
        /* <DEDUP_REMOVED lines=9> */
.L_x_1954:
[----:B--2---:R-:W-:Y:S02]  /*1ca0*/  FADD.FTZ R4, R5, R2 ;  /* 0x0000000205047221 */ /* 0x004fe40000010000 */
.L_x_1755:
[----:B------:R-:W-:Y:S05]  /*1cb0*/  BSYNC B0 ;  /* 0x0000000000007941 */ /* 0x000fea0003800000 */
.L_x_1754:
[C---:B------:R-:W-:Y:S02]  /*1cc0*/  ISETP.NE.AND P0, PT, R23.reuse, RZ, PT ;  /* 0x000000ff1700720c */ /* 0x040fe40003f05270 */
[----:B------:R-:W-:-:S04]  /*1cd0*/  LEA.HI R144, R23, R23, RZ, 0x1 ;  /* 0x0000001717907211 */ /* 0x000fc800078f08ff */
[----:B------:R-:W-:-:S04]  /*1ce0*/  LOP3.LUT R0, R144, 0xfffffffe, RZ, 0xc0, !PT ;  /* 0xfffffffe90007812 */ /* 0x000fc800078ec0ff */
[----:B------:R-:W-:Y:S01]  /*1cf0*/  IADD3 R145, -R0, R23, RZ ;  /* 0x0000001700917210 */ /* 0x000fe20007ffe1ff */
[----:B------:R-:W-:Y:S02]  /*1d00*/  IMAD.MOV.U32 R0, RZ, RZ, -0x800001 ;  /* 0xff7fffffff007424 */ /* 0x000fe400078e00ff */
        /* <DEDUP_REMOVED lines=15> */
.L_x_1758:
[----:B------:R-:W-:Y:S01]  /*1e00*/  WARPSYNC 0xffffffff ;  /* 0xffffffff00007948 */ /* 0x000fe20003800000 */
[----:B------:R-:W-:Y:S06]  /*1e10*/  BAR.SYNC.DEFER_BLOCKING 0x0 ;  /* 0x0000000000007b1d */ /* 0x000fec0000010000 */
[----:B------:R-:W-:Y:S02]  /*1e20*/  ULDC UR4, c[0x0][0x1ec] ;  /* 0x00007b0000047ab9 */ /* 0x000fe40000000800 */
[----:B------:R-:W-:-:S06]  /*1e30*/  UISETP.NE.AND UP0, UPT, URZ, UR4, UPT ;  /* 0x000000043f00728c */ /* 0x000fcc000bf05270 */
[----:B------:R-:W-:Y:S01]  /*1e40*/  PLOP3.LUT P2, PT, PT, PT, UP0, 0x80, 0x0 ;  /* 0x000000000000781c */ /* 0x000fe20003f4f008 */
[----:B-1----:R1:W3:Y:S04]  /*1e50*/  LDS.64 R2, [R145.X8+0x20] ;  /* 0x0000200091027984 */ /* 0x0022e80000008a00 */
[----:B------:R1:W4:Y:S04]  /*1e60*/  LDS.64 R4, [R145.X8+0x30] ;  /* 0x0000300091047984 */ /* 0x0003280000008a00 */
[----:B------:R1:W0:Y:S04]  /*1e70*/  LDS.64 R6, [R145.X8+0x40] ;  /* 0x0000400091067984 */ /* 0x0002280000008a00 */
[----:B------:R1:W2:Y:S04]  /*1e80*/  LDS.64 R8, [R145.X8+0x50] ;  /* 0x0000500091087984 */ /* 0x0002a80000008a00 */
[----:B------:R1:W0:Y:S04]  /*1e90*/  LDS.64 R10, [R145.X8+0x60] ;  /* 0x00006000910a7984 */ /* 0x0002280000008a00 */
[----:B0-----:R1:W0:Y:S04]  /*1ea0*/  LDS.64 R12, [R145.X8+0x70] ;  /* 0x00007000910c7984 */ /* 0x0012280000008a00 */
[----:B------:R1:W0:Y:S04]  /*1eb0*/  LDS.64 R14, [R145.X8+0x80] ;  /* 0x00008000910e7984 */ /* 0x0002280000008a00 */
[----:B------:R1:W0:Y:S04]  /*1ec0*/  LDS.64 R20, [R145.X8+0x90] ;  /* 0x0000900091147984 */ /* 0x0002280000008a00 */
[----:B------:R1:W0:Y:S04]  /*1ed0*/  LDS.64 R30, [R145.X8+0xa0] ;  /* 0x0000a000911e7984 */ /* 0x0002280000008a00 */
[----:B--2---:R1:W2:Y:S04]  /*1ee0*/  LDS.64 R32, [R145.X8+0xb0] ;  /* 0x0000b00091207984 */ /* 0x0042a80000008a00 */
        /* <DEDUP_REMOVED lines=23> */
[----:B--234-:R2:W3:Y:S04]  /*2060*/  LDS.64 R78, [R145.X8+0x220] ;  /* 0x00022000914e7984 */ /* 0x01c4e80000008a00 */
[----:B------:R2:W4:Y:S04]  /*2070*/  LDS.64 R80, [R145.X8+0x230] ;  /* 0x0002300091507984 */ /* 0x0005280000008a00 */
        /* <DEDUP_REMOVED lines=30> */
.L_x_1759:
[----:B-1234-:R-:W-:Y:S01]  /*2260*/  IADD3 R146, R16, 0xf, -R29 ;  /* 0x0000000f10927810 */ /* 0x01efe20007ffe81d */
[----:B------:R-:W-:Y:S01]  /*2270*/  BSSY B0, `(.L_x_1760) ;  /* 0x0000463000007945 */ /* 0x000fe20003800000 */
[----:B------:R-:W-:Y:S01]  /*2280*/  LEA.HI.SX32 R213, R144, R29, 0x1f ;  /* 0x0000001d90d57211 */ /* 0x000fe200078ffaff */
[----:B------:R-:W-:Y:S01]  /*2290*/  IMAD.SHL.U32 R145, R145, 0x2, RZ ;  /* 0x0000000291917824 */ /* 0x000fe200078e00ff */
[----:B------:R-:W-:-:S04]  /*22a0*/  SHF.R.S32.HI R147, RZ, 0x1f, R146 ;  /* 0x0000001fff937819 */ /* 0x000fc80000011492 */
[----:B------:R-:W-:-:S04]  /*22b0*/  LEA.HI R147, R147, R146, RZ, 0x4 ;  /* 0x0000009293937211 */ /* 0x000fc800078f20ff */
[----:B------:R-:W-:-:S05]  /*22c0*/  LOP3.LUT R210, R147, 0xfffffff0, RZ, 0xc0, !PT ;  /* 0xfffffff093d27812 */ /* 0x000fca00078ec0ff */
[----:B------:R-:W-:-:S05]  /*22d0*/  IMAD.IADD R210, R210, 0x1, R29 ;  /* 0x00000001d2d27824 */ /* 0x000fca00078e021d */
[----:B------:R-:W-:-:S13]  /*22e0*/  ISETP.GE.AND P0, PT, R213, R210, PT ;  /* 0x000000d2d500720c */ /* 0x000fda0003f06270 */
[----:B------:R-:W-:Y:S05]  /*22f0*/  @P0 BRA `(.L_x_1761) ;  /* 0x000045a000000947 */ /* 0x000fea0003800000 */
[----:B------:R-:W-:Y:S01]  /*2300*/  IMAD R212, R143, 0x70, RZ ;  /* 0x000000708fd47824 */ /* 0x000fe200078e02ff */
[----:B------:R-:W-:Y:S01]  /*2310*/  HFMA2.MMA R143, -RZ, RZ, 0, 2.384185791015625e-07 ;  /* 0x00000004ff8f7435 */ /* 0x000fe200000001ff */
[----:B------:R-:W-:Y:S02]  /*2320*/  IMAD R144, R25, c[0x0][0x1d8], R22 ;  /* 0x0000760019907a24 */ /* 0x000fe400078e0216 */
[--C-:B------:R-:W-:Y:S02]  /*2330*/  IMAD R211, R142, c[0x0][0x1d4], R145.reuse ;  /* 0x000075008ed37a24 */ /* 0x100fe400078e0291 */
[--C-:B------:R-:W-:Y:S02]  /*2340*/  IMAD R142, R144, 0x70, R145.reuse ;  /* 0x00000070908e7824 */ /* 0x100fe400078e0291 */
[----:B------:R-:W-:Y:S01]  /*2350*/  IMAD R212, R212, c[0x0][0x1d4], R145 ;  /* 0x00007500d4d47a24 */ /* 0x000fe200078e0291 */
[----:B------:R-:W-:Y:S01]  /*2360*/  SHF.R.S32.HI R215, RZ, 0x1f, R211 ;  /* 0x0000001fffd77819 */ /* 0x000fe200000114d3 */
[----:B------:R-:W-:Y:S01]  /*2370*/  IMAD.MOV.U32 R216, RZ, RZ, c[0x0][0x1e8] ;  /* 0x00007a00ffd87624 */ /* 0x000fe200078e00ff */
[C---:B------:R-:W-:Y:S01]  /*2380*/  IADD3 R217, R142.reuse, 0x4, RZ ;  /* 0x000000048ed97810 */ /* 0x040fe20007ffe0ff */
[----:B------:R-:W-:Y:S01]  /*2390*/  IMAD.MOV.U32 R214, RZ, RZ, 0x70 ;  /* 0x00000070ffd67424 */ /* 0x000fe200078e00ff */
[----:B------:R-:W-:Y:S01]  /*23a0*/  SHF.R.S32.HI R218, RZ, 0x1f, R212 ;  /* 0x0000001fffda7819 */ /* 0x000fe200000114d4 */
[----:B------:R-:W-:Y:S01]  /*23b0*/  IMAD.WIDE R142, R142, R143, c[0x0][0x230] ;  /* 0x00008c008e8e7625 */ /* 0x000fe200078e028f */
[----:B------:R-:W-:-:S03]  /*23c0*/  IADD3 R216, R216, c[0x0][0x210], RZ ;  /* 0x00008400d8d87a10 */ /* 0x000fc60007ffe0ff */
[----:B------:R-:W-:Y:S02]  /*23d0*/  IMAD R214, R214, c[0x0][0x1d4], RZ ;  /* 0x00007500d6d67a24 */ /* 0x000fe400078e02ff */
.L_x_1893:
        /* <DEDUP_REMOVED lines=34> */
[----:B------:R-:W-:Y:S01]  /*2600*/  SHF.L.U32 R223, R219, 0x2, RZ ;  /* 0x00000002dbdf7819 */ /* 0x000fe200000006ff */
[----:B------:R-:W-:Y:S01]  /*2610*/  BSSY B2, `(.L_x_1764) ;  /* 0x0000009000027945 */ /* 0x000fe20003800000 */
[----:B------:R-:W-:Y:S02]  /*2620*/  CS2R R144, SRZ ;  /* 0x0000000000907805 */ /* 0x000fe4000001ff00 */
[----:B------:R-:W-:-:S13]  /*2630*/  ISETP.GE.AND P3, PT, R223, R214, PT ;  /* 0x000000d6df00720c */ /* 0x000fda0003f66270 */
[----:B------:R-:W-:Y:S05]  /*2640*/  @P3 BRA `(.L_x_1765) ;  /* 0x0000005000003947 */ /* 0x000fea0003800000 */
[----:B------:R-:W-:-:S04]  /*2650*/  IADD3 R145, P2, R212, R223, RZ ;  /* 0x000000dfd4917210 */ /* 0x000fc80007f5e0ff */
[----:B------:R-:W-:Y:S02]  /*2660*/  LEA.HI.X.SX32 R146, R223, R218, 0x1, P2 ;  /* 0x000000dadf927211 */ /* 0x000fe400010f0eff */
[----:B------:R-:W-:-:S04]  /*2670*/  LEA R144, P2, R145, c[0x0][0x198], 0x2 ;  /* 0x0000660091907a11 */ /* 0x000fc800078410ff */
[----:B------:R-:W-:-:S06]  /*2680*/  LEA.HI.X R145, R145, c[0x0][0x19c], R146, 0x2, P2 ;  /* 0x0000670091917a11 */ /* 0x000fcc00010f1492 */
[----:B------:R-:W5:Y:S03]  /*2690*/  LDG.E.64 R144, [R144.64] ;  /* 0x0000002490907981 */ /* 0x000f66000c1e1b00 */
.L_x_1765:
[----:B------:R-:W-:Y:S05]  /*26a0*/  BSYNC B2 ;  /* 0x0000000000027941 */ /* 0x000fea0003800000 */
.L_x_1764:
        /* <DEDUP_REMOVED lines=15> */
.L_x_1763:
[----:B------:R-:W-:Y:S05]  /*27a0*/  BSYNC B1 ;  /* 0x0000000000017941 */ /* 0x000fea0003800000 */
.L_x_1762:
[----:B------:R-:W-:Y:S01]  /*27b0*/  IMAD.MOV.U32 R146, RZ, RZ, 0x4 ;  /* 0x00000004ff927424 */ /* 0x000fe200078e00ff */
        /* <DEDUP_REMOVED lines=14> */
.L_x_1769:
[----:B------:R-:W-:Y:S05]  /*28a0*/  BSYNC B2 ;  /* 0x0000000000027941 */ /* 0x000fea0003800000 */
.L_x_1768:
[----:B------:R-:W-:Y:S02]  /*28b0*/  ULDC UR4, c[0x0][0x1ec] ;  /* 0x00007b0000047ab9 */ /* 0x000fe40000000800 */
[----:B------:R-:W-:-:S06]  /*28c0*/  UISETP.NE.AND UP0, UPT, URZ, UR4, UPT ;  /* 0x000000043f00728c */ /* 0x000fcc000bf05270 */
[----:B------:R-:W-:-:S13]  /*28d0*/  PLOP3.LUT P2, PT, PT, PT, UP0, 0x80, 0x0 ;  /* 0x000000000000781c */ /* 0x000fda0003f4f008 */
[----:B------:R-:W-:Y:S05]  /*28e0*/  @P2 BRA `(.L_x_1767) ;  /* 0x000000f000002947 */ /* 0x000fea0003800000 */
[----:B------:R-:W-:-:S13]  /*28f0*/  ISETP.NE.AND P5, PT, R221, RZ, PT ;  /* 0x000000ffdd00720c */ /* 0x000fda0003fa5270 */
[----:B-1----:R-:W2:Y:S01]  /*2900*/  @P5 LDG.E.64 R222, [R146.64] ;  /* 0x0000002492de5981 */ /* 0x002ea2000c1e1b00 */
[----:B------:R-:W-:Y:S01]  /*2910*/  @!P3 IADD3 R220, P4, R211, R225, RZ ;  /* 0x000000e1d3dcb210 */ /* 0x000fe20007f9e0ff */
[----:B-----5:R-:W-:Y:S02]  /*2920*/  FADD.FTZ R227, R81, R209 ;  /* 0x000000d151e37221 */ /* 0x020fe40000010000 */
[----:B------:R-:W-:Y:S01]  /*2930*/  FADD.FTZ R226, R80, R208 ;  /* 0x000000d050e27221 */ /* 0x000fe20000010000 */
[----:B------:R-:W-:Y:S02]  /*2940*/  @!P3 LEA.HI.X.SX32 R209, R225, R215, 0x1, P4 ;  /* 0x000000d7e1d1b211 */ /* 0x000fe400020f0eff */
[----:B------:R-:W-:-:S04]  /*2950*/  @!P3 LEA R224, P4, R220, c[0x0][0x198], 0x2 ;  /* 0x00006600dce0ba11 */ /* 0x000fc800078810ff */
[----:B------:R-:W-:Y:S01]  /*2960*/  @!P3 LEA.HI.X R225, R220, c[0x0][0x19c], R209, 0x2, P4 ;  /* 0x00006700dce1ba11 */ /* 0x000fe200020f14d1 */
[----:B--2---:R-:W-:Y:S02]  /*2970*/  @P5 FMUL.FTZ R226, R226, R222 ;  /* 0x000000dee2e25220 */ /* 0x004fe40000410000 */
[----:B------:R-:W-:Y:S02]  /*2980*/  @P5 FMUL.FTZ R227, R227, R223 ;  /* 0x000000dfe3e35220 */ /* 0x000fe40000410000 */
[--C-:B------:R-:W-:Y:S02]  /*2990*/  IMAD.MOV.U32 R208, RZ, RZ, R226.reuse ;  /* 0x000000ffffd07224 */ /* 0x100fe400078e00e2 */
[--C-:B------:R-:W-:Y:S01]  /*29a0*/  IMAD.MOV.U32 R209, RZ, RZ, R227.reuse ;  /* 0x000000ffffd17224 */ /* 0x100fe200078e00e3 */
[----:B------:R1:W-:Y:S01]  /*29b0*/  @!P3 STG.E.64 [R224.64], R226 ;  /* 0x000000e2e000b986 */ /* 0x0003e2000c101b24 */
[----:B------:R-:W-:Y:S02]  /*29c0*/  @!P3 IMAD.MOV.U32 R209, RZ, RZ, R227 ;  /* 0x000000ffffd1b224 */ /* 0x000fe400078e00e3 */
[----:B------:R-:W-:-:S02]  /*29d0*/  @!P3 IMAD.MOV.U32 R208, RZ, RZ, R226 ;  /* 0x000000ffffd0b224 */ /* 0x000fc400078e00e2 */
.L_x_1767:
[----:B------:R-:W-:Y:S05]  /*29e0*/  BSYNC B1 ;  /* 0x0000000000017941 */ /* 0x000fea0003800000 */
.L_x_1766:
[----:B------:R-:W-:Y:S01]  /*29f0*/  BSSY B1, `(.L_x_1770) ;  /* 0x000001e000017945 */ /* 0x000fe20003800000 */
[----:B------:R-:W-:Y:S05]  /*2a00*/  @P1 BRA `(.L_x_1771) ;  /* 0x000001c000001947 */ /* 0x000fea0003800000 */
[----:B------:R-:W-:Y:S01]  /*2a10*/  MOV R148, c[0x0][0x1d4] ;  /* 0x0000750000947a02 */ /* 0x000fe20000000f00 */
[----:B------:R-:W-:Y:S04]  /*2a20*/  BSSY B2, `(.L_x_1772) ;  /* 0x000000b000027945 */ /* 0x000fe80003800000 */
[----:B------:R-:W-:-:S04]  /*2a30*/  IMAD R148, R148, 0x2, R219 ;  /* 0x0000000294947824 */ /* 0x000fc800078e02db */
[----:B-1----:R-:W-:Y:S02]  /*2a40*/  IMAD.SHL.U32 R225, R148, 0x4, RZ ;  /* 0x0000000494e17824 */ /* 0x002fe400078e00ff */
        /* <DEDUP_REMOVED lines=8> */
.L_x_1773:
[----:B------:R-:W-:Y:S05]  /*2ad0*/  BSYNC B2 ;  /* 0x0000000000027941 */ /* 0x000fea0003800000 */
.L_x_1772:
        /* <DEDUP_REMOVED lines=15> */
.L_x_1771:
[----:B------:R-:W-:Y:S05]  /*2bd0*/  BSYNC B1 ;  /* 0x0000000000017941 */ /* 0x000fea0003800000 */
.L_x_1770:
[----:B------:R-:W-:Y:S01]  /*2be0*/  BSSY B1, `(.L_x_1774) ;  /* 0x000001e000017945 */ /* 0x000fe20003800000 */
[----:B------:R-:W-:Y:S01]  /*2bf0*/  IMAD.MOV.U32 R220, RZ, RZ, c[0x0][0x1d4] ;  /* 0x00007500ffdc7624 */ /* 0x000fe200078e00ff */
[----:B------:R-:W-:Y:S05]  /*2c00*/  @P1 BRA `(.L_x_1775) ;  /* 0x000001b000001947 */ /* 0x000fea0003800000 */
[----:B------:R-:W-:Y:S01]  /*2c10*/  IMAD R150, R220, 0x3, R219 ;  /* 0x00000003dc967824 */ /* 0x000fe200078e02db */
[----:B------:R-:W-:Y:S03]  /*2c20*/  BSSY B2, `(.L_x_1776) ;  /* 0x000000a000027945 */ /* 0x000fe60003800000 */
        /* <DEDUP_REMOVED lines=9> */
.L_x_1777:
[----:B------:R-:W-:Y:S05]  /*2cc0*/  BSYNC B2 ;  /* 0x0000000000027941 */ /* 0x000fea0003800000 */
.L_x_1776:
[----:B------:R-:W-:Y:S02]  /*2cd0*/  ULDC UR4, c[0x0][0x1ec] ;  /* 0x00007b0000047ab9 */ /* 0x000fe40000000800 */
[----:B------:R-:W-:-:S06]  /*2ce0*/  UISETP.NE.AND UP0, UPT, URZ, UR4, UPT ;  /* 0x000000043f00728c */ /* 0x000fcc000bf05270 */
[----:B------:R-:W-:-:S13]  /*2cf0*/  PLOP3.LUT P2, PT, PT, PT, UP0, 0x80, 0x0 ;  /* 0x000000000000781c */ /* 0x000fda0003f4f008 */
[----:B------:R-:W-:Y:S05]  /*2d00*/  @P2 BRA `(.L_x_1775) ;  /* 0x000000b000002947 */ /* 0x000fea0003800000 */
[----:B------:R-:W-:-:S13]  /*2d10*/  ISETP.NE.AND P5, PT, R221, RZ, PT ;  /* 0x000000ffdd00720c */ /* 0x000fda0003fa5270 */
[----:B------:R-:W2:Y:S01]  /*2d20*/  @P5 LDG.E.64 R222, [R146.64+0x20] ;  /* 0x0000202492de5981 */ /* 0x000ea2000c1e1b00 */
[----:B------:R-:W-:Y:S01]  /*2d30*/  @!P3 IADD3 R225, P4, R211, R227, RZ ;  /* 0x000000e3d3e1b210 */ /* 0x000fe20007f9e0ff */
[----:B0----5:R-:W-:Y:S02]  /*2d40*/  FADD.FTZ R150, R84, R150 ;  /* 0x0000009654967221 */ /* 0x021fe40000010000 */
[----:B------:R-:W-:Y:S01]  /*2d50*/  FADD.FTZ R151, R85, R151 ;  /* 0x0000009755977221 */ /* 0x000fe20000010000 */
[----:B------:R-:W-:Y:S02]  /*2d60*/  @!P3 LEA.HI.X.SX32 R226, R227, R215, 0x1, P4 ;  /* 0x000000d7e3e2b211 */ /* 0x000fe400020f0eff */
[----:B------:R-:W-:-:S04]  /*2d70*/  @!P3 LEA R224, P4, R225, c[0x0][0x198], 0x2 ;  /* 0x00006600e1e0ba11 */ /* 0x000fc800078810ff */
[----:B------:R-:W-:Y:S01]  /*2d80*/  @!P3 LEA.HI.X R225, R225, c[0x0][0x19c], R226, 0x2, P4 ;  /* 0x00006700e1e1ba11 */ /* 0x000fe200020f14e2 */
[----:B--2---:R-:W-:Y:S02]  /*2d90*/  @P5 FMUL.FTZ R150, R150, R222 ;  /* 0x000000de96965220 */ /* 0x004fe40000410000 */
[----:B------:R-:W-:-:S05]  /*2da0*/  @P5 FMUL.FTZ R151, R151, R223 ;  /* 0x000000df97975220 */ /* 0x000fca0000410000 */
[----:B------:R0:W-:Y:S02]  /*2db0*/  @!P3 STG.E.64 [R224.64], R150 ;  /* 0x00000096e000b986 */ /* 0x0001e4000c101b24 */
.L_x_1775:
[----:B------:R-:W-:Y:S05]  /*2dc0*/  BSYNC B1 ;  /* 0x0000000000017941 */ /* 0x000fea0003800000 */
.L_x_1774:
[----:B------:R-:W-:Y:S01]  /*2dd0*/  BSSY B1, `(.L_x_1778) ;  /* 0x000001d000017945 */ /* 0x000fe20003800000 */
        /* <DEDUP_REMOVED lines=12> */
.L_x_1781:
[----:B------:R-:W-:Y:S05]  /*2ea0*/  BSYNC B2 ;  /* 0x0000000000027941 */ /* 0x000fea0003800000 */
.L_x_1780:
[----:B------:R-:W-:Y:S02]  /*2eb0*/  ULDC UR4, c[0x0][0x1ec] ;  /* 0x00007b0000047ab9 */ /* 0x000fe40000000800 */
[----:B------:R-:W-:-:S06]  /*2ec0*/  UISETP.NE.AND UP0, UPT, URZ, UR4, UPT ;  /* 0x000000043f00728c */ /* 0x000fcc000bf05270 */
[----:B------:R-:W-:-:S13]  /*2ed0*/  PLOP3.LUT P2, PT, PT, PT, UP0, 0x80, 0x0 ;  /* 0x000000000000781c */ /* 0x000fda0003f4f008 */
[----:B------:R-:W-:Y:S05]  /*2ee0*/  @P2 BRA `(.L_x_1779) ;  /* 0x000000b000002947 */ /* 0x000fea0003800000 */
[----:B------:R-:W-:-:S13]  /*2ef0*/  ISETP.NE.AND P5, PT, R221, RZ, PT ;  /* 0x000000ffdd00720c */ /* 0x000fda0003fa5270 */
[----:B------:R-:W2:Y:S01]  /*2f00*/  @P5 LDG.E.64 R222, [R146.64+0x30] ;  /* 0x0000302492de5981 */ /* 0x000ea2000c1e1b00 */
[----:B0-----:R-:W-:Y:S01]  /*2f10*/  @!P3 IADD3 R225, P4, R211, R227, RZ ;  /* 0x000000e3d3e1b210 */ /* 0x001fe20007f9e0ff */
        /* <DEDUP_REMOVED lines=8> */
.L_x_1779:
[----:B------:R-:W-:Y:S05]  /*2fa0*/  BSYNC B1 ;  /* 0x0000000000017941 */ /* 0x000fea0003800000 */
.L_x_1778:
[----:B------:R-:W-:Y:S01]  /*2fb0*/  BSSY B1, `(.L_x_1782) ;  /* 0x000001d000017945 */ /* 0x000fe20003800000 */
[----:B------:R-:W-:Y:S05]  /*2fc0*/  @P1 BRA `(.L_x_1783) ;  /* 0x000001b000001947 */ /* 0x000fea0003800000 */
[----:B------:R-:W-:Y:S01]  /*2fd0*/  IMAD R154, R220, 0x5, R219 ;  /* 0x00000005dc9a7824 */ /* 0x000fe200078e02db */
[----:B------:R-:W-:Y:S04]  /*2fe0*/  BSSY B2, `(.L_x_1784) ;  /* 0x000000a000027945 */ /* 0x000fe80003800000 */
[----:B-1----:R-:W-:Y:S02]  /*2ff0*/  SHF.L.U32 R227, R154, 0x2, RZ ;  /* 0x000000029ae37819 */ /* 0x002fe400000006ff */
        /* <DEDUP_REMOVED lines=8> */
.L_x_1785:
[----:B------:R-:W-:Y:S05]  /*3080*/  BSYNC B2 ;  /* 0x0000000000027941 */ /* 0x000fea0003800000 */
.L_x_1784:
        /* <DEDUP_REMOVED lines=15> */
.L_x_1783:
[----:B------:R-:W-:Y:S05]  /*3180*/  BSYNC B1 ;  /* 0x0000000000017941 */ /* 0x000fea0003800000 */
.L_x_1782:
        /* <DEDUP_REMOVED lines=13> */
.L_x_1789:
[----:B------:R-:W-:Y:S05]  /*3260*/  BSYNC B2 ;  /* 0x0000000000027941 */ /* 0x000fea0003800000 */
.L_x_1788:
        /* <DEDUP_REMOVED lines=15> */
.L_x_1787:
[----:B------:R-:W-:Y:S05]  /*3360*/  BSYNC B1 ;  /* 0x0000000000017941 */ /* 0x000fea0003800000 */
.L_x_1786:
        /* <DEDUP_REMOVED lines=13> */
.L_x_1793:
[----:B------:R-:W-:Y:S05]  /*3440*/  BSYNC B2 ;  /* 0x0000000000027941 */ /* 0x000fea0003800000 */
.L_x_1792:
        /* <DEDUP_REMOVED lines=15> */
.L_x_1791:
[----:B------:R-:W-:Y:S05]  /*3540*/  BSYNC B1 ;  /* 0x0000000000017941 */ /* 0x000fea0003800000 */
.L_x_1790:
        /* <DEDUP_REMOVED lines=13> */
.L_x_1797:
[----:B------:R-:W-:Y:S05]  /*3620*/  BSYNC B2 ;  /* 0x0000000000027941 */ /* 0x000fea0003800000 */
.L_x_1796:
        /* <DEDUP_REMOVED lines=15> */
.L_x_1795:
[----:B------:R-:W-:Y:S05]  /*3720*/  BSYNC B1 ;  /* 0x0000000000017941 */ /* 0x000fea0003800000 */
.L_x_1794:
        /* <DEDUP_REMOVED lines=13> */
.L_x_1801:
[----:B------:R-:W-:Y:S05]  /*3800*/  BSYNC B2 ;  /* 0x0000000000027941 */ /* 0x000fea0003800000 */
.L_x_1800:
        /* <DEDUP_REMOVED lines=15> */
.L_x_1799:
[----:B------:R-:W-:Y:S05]  /*3900*/  BSYNC B1 ;  /* 0x0000000000017941 */ /* 0x000fea0003800000 */
.L_x_1798:
        /* <DEDUP_REMOVED lines=13> */
.L_x_1805:
[----:B------:R-:W-:Y:S05]  /*39e0*/  BSYNC B2 ;  /* 0x0000000000027941 */ /* 0x000fea0003800000 */
.L_x_1804:
        /* <DEDUP_REMOVED lines=15> */
.L_x_1803:
[----:B------:R-:W-:Y:S05]  /*3ae0*/  BSYNC B1 ;  /* 0x0000000000017941 */ /* 0x000fea0003800000 */
.L_x_1802:
        /* <DEDUP_REMOVED lines=13> */
.L_x_1809:
[----:B------:R-:W-:Y:S05]  /*3bc0*/  BSYNC B2 ;  /* 0x0000000000027941 */ /* 0x000fea0003800000 */
.L_x_1808:
        /* <DEDUP_REMOVED lines=15> */
.L_x_1807:
[----:B------:R-:W-:Y:S05]  /*3cc0*/  BSYNC B1 ;  /* 0x0000000000017941 */ /* 0x000fea0003800000 */
.L_x_1806:
        /* <DEDUP_REMOVED lines=13> */
.L_x_1813:
[----:B------:R-:W-:Y:S05]  /*3da0*/  BSYNC B2 ;  /* 0x0000000000027941 */ /* 0x000fea0003800000 */
.L_x_1812:
        /* <DEDUP_REMOVED lines=15> */
.L_x_1811:
[----:B------:R-:W-:Y:S05]  /*3ea0*/  BSYNC B1 ;  /* 0x0000000000017941 */ /* 0x000fea0003800000 */
.L_x_1810:
        /* <DEDUP_REMOVED lines=13> */
.L_x_1817:
[----:B------:R-:W-:Y:S05]  /*3f80*/  BSYNC B2 ;  /* 0x0000000000027941 */ /* 0x000fea0003800000 */
.L_x_1816:
        /* <DEDUP_REMOVED lines=15> */
.L_x_1815:
[----:B------:R-:W-:Y:S05]  /*4080*/  BSYNC B1 ;  /* 0x0000000000017941 */ /* 0x000fea0003800000 */
.L_x_1814:
        /* <DEDUP_REMOVED lines=13> */
.L_x_1821:
[----:B------:R-:W-:Y:S05]  /*4160*/  BSYNC B2 ;  /* 0x0000000000027941 */ /* 0x000fea0003800000 */
.L_x_1820:
        /* <DEDUP_REMOVED lines=15> */
.L_x_1819:
[----:B------:R-:W-:Y:S05]  /*4260*/  BSYNC B1 ;  /* 0x0000000000017941 */ /* 0x000fea0003800000 */
.L_x_1818:
        /* <DEDUP_REMOVED lines=13> */
.L_x_1825:
[----:B------:R-:W-:Y:S05]  /*4340*/  BSYNC B2 ;  /* 0x0000000000027941 */ /* 0x000fea0003800000 */
.L_x_1824:
        /* <DEDUP_REMOVED lines=15> */
.L_x_1823:
[----:B------:R-:W-:Y:S05]  /*4440*/  BSYNC B1 ;  /* 0x0000000000017941 */ /* 0x000fea0003800000 */
.L_x_1822:
        /* <DEDUP_REMOVED lines=13> */
.L_x_1829:
[----:B------:R-:W-:Y:S05]  /*4520*/  BSYNC B2 ;  /* 0x0000000000027941 */ /* 0x000fea0003800000 */
.L_x_1828:
        /* <DEDUP_REMOVED lines=15> */
.L_x_1827:
[----:B------:R-:W-:Y:S05]  /*4620*/  BSYNC B1 ;  /* 0x0000000000017941 */ /* 0x000fea0003800000 */
.L_x_1826:
        /* <DEDUP_REMOVED lines=13> */
.L_x_1833:
[----:B------:R-:W-:Y:S05]  /*4700*/  BSYNC B2 ;  /* 0x0000000000027941 */ /* 0x000fea0003800000 */
.L_x_1832:
        /* <DEDUP_REMOVED lines=15> */
.L_x_1831:
[----:B------:R-:W-:Y:S05]  /*4800*/  BSYNC B1 ;  /* 0x0000000000017941 */ /* 0x000fea0003800000 */
.L_x_1830:
        /* <DEDUP_REMOVED lines=13> */
.L_x_1837:
[----:B------:R-:W-:Y:S05]  /*48e0*/  BSYNC B2 ;  /* 0x0000000000027941 */ /* 0x000fea0003800000 */
.L_x_1836:
        /* <DEDUP_REMOVED lines=15> */
.L_x_1835:
[----:B------:R-:W-:Y:S05]  /*49e0*/  BSYNC B1 ;  /* 0x0000000000017941 */ /* 0x000fea0003800000 */
.L_x_1834:
        /* <DEDUP_REMOVED lines=13> */
.L_x_1841:
[----:B------:R-:W-:Y:S05]  /*4ac0*/  BSYNC B2 ;  /* 0x0000000000027941 */ /* 0x000fea0003800000 */
.L_x_1840:
        /* <DEDUP_REMOVED lines=15> */
.L_x_1839:
[----:B------:R-:W-:Y:S05]  /*4bc0*/  BSYNC B1 ;  /* 0x0000000000017941 */ /* 0x000fea0003800000 */
.L_x_1838:
        /* <DEDUP_REMOVED lines=13> */
.L_x_1845:
[----:B------:R-:W-:Y:S05]  /*4ca0*/  BSYNC B2 ;  /* 0x0000000000027941 */ /* 0x000fea0003800000 */
.L_x_1844:
        /* <DEDUP_REMOVED lines=15> */
.L_x_1843:
[----:B------:R-:W-:Y:S05]  /*4da0*/  BSYNC B1 ;  /* 0x0000000000017941 */ /* 0x000fea0003800000 */
.L_x_1842:
        /* <DEDUP_REMOVED lines=13> */
.L_x_1849:
[----:B------:R-:W-:Y:S05]  /*4e80*/  BSYNC B2 ;  /* 0x0000000000027941 */ /* 0x000fea0003800000 */
.L_x_1848:
        /* <DEDUP_REMOVED lines=15> */
.L_x_1847:
[----:B------:R-:W-:Y:S05]  /*4f80*/  BSYNC B1 ;  /* 0x0000000000017941 */ /* 0x000fea0003800000 */
.L_x_1846:
        /* <DEDUP_REMOVED lines=13> */
.L_x_1853:
[----:B------:R-:W-:Y:S05]  /*5060*/  BSYNC B2 ;  /* 0x0000000000027941 */ /* 0x000fea0003800000 */
.L_x_1852:
        /* <DEDUP_REMOVED lines=15> */
.L_x_1851:
[----:B------:R-:W-:Y:S05]  /*5160*/  BSYNC B1 ;  /* 0x0000000000017941 */ /* 0x000fea0003800000 */
.L_x_1850:
        /* <DEDUP_REMOVED lines=13> */
.L_x_1857:
[----:B------:R-:W-:Y:S05]  /*5240*/  BSYNC B2 ;  /* 0x0000000000027941 */ /* 0x000fea0003800000 */
.L_x_1856:
        /* <DEDUP_REMOVED lines=15> */
.L_x_1855:
[----:B------:R-:W-:Y:S05]  /*5340*/  BSYNC B1 ;  /* 0x0000000000017941 */ /* 0x000fea0003800000 */
.L_x_1854:
        /* <DEDUP_REMOVED lines=13> */
.L_x_1861:
[----:B------:R-:W-:Y:S05]  /*5420*/  BSYNC B2 ;  /* 0x0000000000027941 */ /* 0x000fea0003800000 */
.L_x_1860:
        /* <DEDUP_REMOVED lines=15> */
.L_x_1859:
[----:B------:R-:W-:Y:S05]  /*5520*/  BSYNC B1 ;  /* 0x0000000000017941 */ /* 0x000fea0003800000 */
.L_x_1858:
        /* <DEDUP_REMOVED lines=13> */
.L_x_1865:
[----:B------:R-:W-:Y:S05]  /*5600*/  BSYNC B2 ;  /* 0x0000000000027941 */ /* 0x000fea0003800000 */
.L_x_1864:
        /* <DEDUP_REMOVED lines=15> */
.L_x_1863:
[----:B------:R-:W-:Y:S05]  /*5700*/  BSYNC B1 ;  /* 0x0000000000017941 */ /* 0x000fea0003800000 */
.L_x_1862:
        /* <DEDUP_REMOVED lines=13> */
.L_x_1869:
[----:B------:R-:W-:Y:S05]  /*57e0*/  BSYNC B2 ;  /* 0x0000000000027941 */ /* 0x000fea0003800000 */
.L_x_1868:
        /* <DEDUP_REMOVED lines=15> */
.L_x_1867:
[----:B------:R-:W-:Y:S05]  /*58e0*/  BSYNC B1 ;  /* 0x0000000000017941 */ /* 0x000fea0003800000 */
.L_x_1866:
        /* <DEDUP_REMOVED lines=13> */
.L_x_1873:
[----:B------:R-:W-:Y:S05]  /*59c0*/  BSYNC B2 ;  /* 0x0000000000027941 */ /* 0x000fea0003800000 */
.L_x_1872:
        /* <DEDUP_REMOVED lines=15> */
.L_x_1871:
[----:B------:R-:W-:Y:S05]  /*5ac0*/  BSYNC B1 ;  /* 0x0000000000017941 */ /* 0x000fea0003800000 */
.L_x_1870:
        /* <DEDUP_REMOVED lines=13> */
.L_x_1877:
[----:B------:R-:W-:Y:S05]  /*5ba0*/  BSYNC B2 ;  /* 0x0000000000027941 */ /* 0x000fea0003800000 */
.L_x_1876:
        /* <DEDUP_REMOVED lines=15> */
.L_x_1875:
[----:B------:R-:W-:Y:S05]  /*5ca0*/  BSYNC B1 ;  /* 0x0000000000017941 */ /* 0x000fea0003800000 */
.L_x_1874:
        /* <DEDUP_REMOVED lines=13> */
.L_x_1881:
[----:B------:R-:W-:Y:S05]  /*5d80*/  BSYNC B2 ;  /* 0x0000000000027941 */ /* 0x000fea0003800000 */
.L_x_1880:
        /* <DEDUP_REMOVED lines=15> */
.L_x_1879:
[----:B------:R-:W-:Y:S05]  /*5e80*/  BSYNC B1 ;  /* 0x0000000000017941 */ /* 0x000fea0003800000 */
.L_x_1878:
        /* <DEDUP_REMOVED lines=13> */
.L_x_1885:
[----:B------:R-:W-:Y:S05]  /*5f60*/  BSYNC B2 ;  /* 0x0000000000027941 */ /* 0x000fea0003800000 */
.L_x_1884:
        /* <DEDUP_REMOVED lines=15> */
.L_x_1883:
[----:B------:R-:W-:Y:S05]  /*6060*/  BSYNC B1 ;  /* 0x0000000000017941 */ /* 0x000fea0003800000 */
.L_x_1882:
[----:B------:R-:W-:Y:S01]  /*6070*/  BSSY B1, `(.L_x_1886) ;  /* 0x000001d000017945 */ /* 0x000fe20003800000 */
[----:B------:R-:W-:Y:S01]  /*6080*/  IMAD R219, R220, 0x1f, R219 ;  /* 0x0000001fdcdb7824 */ /* 0x000fe200078e02db */
[----:B------:R-:W-:Y:S05]  /*6090*/  @P1 BRA `(.L_x_1887) ;  /* 0x000001a000001947 */ /* 0x000fea0003800000 */
[----:B-1----:R-:W-:Y:S01]  /*60a0*/  SHF.L.U32 R223, R219, 0x2, RZ ;  /* 0x00000002dbdf7819 */ /* 0x002fe200000006ff */
        /* <DEDUP_REMOVED lines=9> */
.L_x_1889:
[----:B------:R-:W-:Y:S05]  /*6140*/  BSYNC B2 ;  /* 0x0000000000027941 */ /* 0x000fea0003800000 */
.L_x_1888:
        /* <DEDUP_REMOVED lines=15> */
.L_x_1887:
[----:B------:R-:W-:Y:S05]  /*6240*/  BSYNC B1 ;  /* 0x0000000000017941 */ /* 0x000fea0003800000 */
.L_x_1886:
[----:B-----5:R-:W-:Y:S01]  /*6250*/  FMUL.FTZ R147, R4, R208 ;  /* 0x000000d004937220 */ /* 0x020fe20000410000 */
[----:B01----:R-:W-:Y:S01]  /*6260*/  LOP3.LUT R224, R23, 0x1, RZ, 0xc0, !PT ;  /* 0x0000000117e07812 */ /* 0x003fe200078ec0ff */
[----:B------:R-:W-:Y:S02]  /*6270*/  FMUL.FTZ R146, R5, R209 ;  /* 0x000000d105927220 */ /* 0x000fe40000410000 */
        /* <DEDUP_REMOVED lines=65> */
.L_x_1955:
        /* <DEDUP_REMOVED lines=15> */
[----:B------:R-:W2:Y:S04]  /*6780*/  @P1 LDG.E R222, [R222.64] ;  /* 0x00000024dede1981 */ /* 0x000ea8000c1e1900 */
[----:B------:R-:W3:Y:S01]  /*6790*/  @P3 LDG.E R146, [R146.64] ;  /* 0x0000002492923981 */ /* 0x000ee2000c1e1900 */
[C---:B------:R-:W-:Y:S02]  /*67a0*/  @P1 ISETP.GE.AND P4, PT, R213.reuse, R216, PT ;  /* 0x000000d8d500120c */ /* 0x040fe40003f86270 */
[----:B0-----:R-:W-:Y:S02]  /*67b0*/  @P1 IADD3 R225, R213, 0x1, -R24 ;  /* 0x00000001d5e11810 */ /* 0x001fe40007ffe818 */
[----:B------:R-:W-:-:S05]  /*67c0*/  @P1 SEL R220, R19, RZ, !P4 ;  /* 0x000000ff13dc1207 */ /* 0x000fca0006000000 */
[----:B------:R-:W-:-:S06]  /*67d0*/  @P1 IMAD.IADD R220, R220, 0x1, R225 ;  /* 0x00000001dcdc1824 */ /* 0x000fcc00078e02e1 */
[----:B------:R-:W2:Y:S01]  /*67e0*/  @P1 I2F R220, R220 ;  /* 0x000000dc00dc1306 */ /* 0x000ea20000201400 */
[----:B------:R-:W-:Y:S02]  /*67f0*/  FMUL.FTZ R219, R219, c[0x0][0x1f0] ;  /* 0x00007c00dbdb7a20 */ /* 0x000fe40000410000 */
[----:B------:R-:W-:Y:S02]  /*6800*/  IMAD.IADD R224, R213, 0x1, -R29 ;  /* 0x00000001d5e07824 */ /* 0x000fe400078e0a1d */
[----:B---3--:R-:W-:-:S04]  /*6810*/  @P3 FADD.FTZ R219, R219, R146 ;  /* 0x00000092dbdb3221 */ /* 0x008fc80000010000 */
[----:B--2---:R-:W-:-:S05]  /*6820*/  @P1 FFMA.FTZ R219, R220, R222, R219 ;  /* 0x000000dedcdb1223 */ /* 0x004fca00000100db */
[----:B------:R0:W-:Y:S01]  /*6830*/  STS [R224.X4+0x420], R219 ;  /* 0x000420dbe0007388 */ /* 0x0001e20000004800 */
[----:B------:R-:W-:-:S03]  /*6840*/  @!P0 FMNMX.FTZ R0, R0, R219, !PT ;  /* 0x000000db00008209 */ /* 0x000fc60007810000 */
.L_x_1892:
[----:B------:R-:W-:Y:S05]  /*6850*/  BSYNC B1 ;  /* 0x0000000000017941 */ /* 0x000fea0003800000 */
.L_x_1891:
[----:B------:R-:W-:-:S04]  /*6860*/  IADD3 R213, R213, 0x40, RZ ;  /* 0x00000040d5d57810 */ /* 0x000fc80007ffe0ff */
[----:B------:R-:W-:-:S13]  /*6870*/  ISETP.GE.AND P0, PT, R213, R210, PT ;  /* 0x000000d2d500720c */ /* 0x000fda0003f06270 */
[----:B0-----:R-:W-:Y:S01]  /*6880*/  @P0 CALL.REL.NOINC `(.L_x_1761) ;  /* 0x0000001000000944 */ /* 0x001fe20003c00000 */
[----:B------:R-:W-:Y:S05]  /*6890*/  BRA `(.L_x_1893) ;  /* 0xffffbb4000007947 */ /* 0x000fea000383ffff */
.L_x_1761:
[----:B------:R-:W-:Y:S05]  /*68a0*/  BSYNC B0 ;  /* 0x0000000000007941 */ /* 0x000fea0003800000 */
.L_x_1760:
[----:B------:R-:W-:Y:S05]  /*68b0*/  BRA.DIV ~URZ, `(.L_x_1894) ;  /* 0x00002e827f007947 */ /* 0x000fea000b800000 */
[----:B------:R1:W2:Y:S02]  /*68c0*/  SHFL.BFLY PT, R3, R0, 0x10, 0x1f ;  /* 0x0e001f0000037f89 */ /* 0x0002a400000e0000 */
.L_x_1956:
[----:B--2---:R-:W-:Y:S01]  /*68d0*/  FMNMX.FTZ R4, R3, R0, !PT ;  /* 0x0000000003047209 */ /* 0x004fe20007810000 */
[----:B------:R-:W-:Y:S05]  /*68e0*/  BRA.DIV ~URZ, `(.L_x_1895) ;  /* 0x00002ed27f007947 */ /* 0x000fea000b800000 */
[----:B-1----:R-:W1:Y:S02]  /*68f0*/  SHFL.BFLY PT, R0, R4, 0x8, 0x1f ;  /* 0x0d001f0004007f89 */ /* 0x002e6400000e0000 */
[----:B-1----:R-:W-:-:S05]  /*6900*/  FMNMX.FTZ R0, R4, R0, !PT ;  /* 0x0000000004007209 */ /* 0x002fca0007810000 */
[----:B------:R-:W1:Y:S02]  /*6910*/  SHFL.BFLY PT, R3, R0, 0x4, 0x1f ;  /* 0x0c801f0000037f89 */ /* 0x000e6400000e0000 */
[----:B-1----:R-:W-:-:S05]  /*6920*/  FMNMX.FTZ R3, R0, R3, !PT ;  /* 0x0000000300037209 */ /* 0x002fca0007810000 */
[----:B------:R1:W2:Y:S02]  /*6930*/  SHFL.BFLY PT, R2, R3, 0x2, 0x1f ;  /* 0x0c401f0003027f89 */ /* 0x0002a400000e0000 */
.L_x_1957:
[----:B------:R-:W-:Y:S01]  /*6940*/  SHF.R.S32.HI R0, RZ, 0x1f, R23 ;  /* 0x0000001fff007819 */ /* 0x000fe20000011417 */
[----:B------:R-:W-:Y:S01]  /*6950*/  WARPSYNC 0xffffffff ;  /* 0xffffffff00007948 */ /* 0x000fe20003800000 */
[----:B-12---:R-:W-:Y:S02]  /*6960*/  FMNMX.FTZ R3, R2, R3, !PT ;  /* 0x0000000302037209 */ /* 0x006fe40007810000 */
        /* <DEDUP_REMOVED lines=8> */
[----:B-1----:R-:W-:Y:S01]  /*69f0*/  IMAD.MOV.U32 R2, RZ, RZ, -0x800001 ;  /* 0xff7fffffff027424 */ /* 0x002fe200078e00ff */
[----:B------:R-:W-:Y:S01]  /*6a00*/  IADD3 R7, R23, R29, RZ ;  /* 0x0000001d17077210 */ /* 0x000fe20007ffe0ff */
[----:B------:R-:W-:Y:S02]  /*6a10*/  IMAD.MOV.U32 R5, RZ, RZ, RZ ;  /* 0x000000ffff057224 */ /* 0x000fe400078e00ff */
[----:B------:R-:W-:Y:S01]  /*6a20*/  BSSY B0, `(.L_x_1896) ;  /* 0x0000079000007945 */ /* 0x000fe20003800000 */
[----:B------:R-:W-:-:S07]  /*6a30*/  ISETP.GE.AND P1, PT, R7, R24, PT ;  /* 0x000000180700720c */ /* 0x000fce0003f26270 */
[----:B------:R-:W1:Y:S04]  /*6a40*/  @!P0 LDS R2, [R0.X4] ;  /* 0x0000000000028984 */ /* 0x000e680000004800 */
[----:B-1----:R-:W1:Y:S02]  /*6a50*/  SHFL.BFLY PT, R3, R2, 0x2, 0x1f ;  /* 0x0c401f0002037f89 */ /* 0x002e6400000e0000 */
[----:B-1----:R-:W-:-:S05]  /*6a60*/  FMNMX.FTZ R3, R3, R2, !PT ;  /* 0x0000000203037209 */ /* 0x002fca0007810000 */
[----:B------:R-:W1:Y:S02]  /*6a70*/  SHFL.BFLY PT, R4, R3, 0x1, 0x1f ;  /* 0x0c201f0003047f89 */ /* 0x000e6400000e0000 */
[----:B-1----:R-:W-:-:S05]  /*6a80*/  FMNMX.FTZ R4, R3, R4, !PT ;  /* 0x0000000403047209 */ /* 0x002fca0007810000 */
[----:B0-----:R0:W1:Y:S01]  /*6a90*/  SHFL.IDX PT, R14, R4, RZ, 0x1f ;  /* 0x00001fff040e7589 */ /* 0x00106200000e0000 */
        /* <DEDUP_REMOVED lines=11> */
[----:B------:R-:W-:Y:S01]  /*6b50*/  IMAD.MOV.U32 R8, RZ, RZ, R2 ;  /* 0x000000ffff087224 */ /* 0x000fe200078e0002 */
[----:B------:R-:W-:Y:S01]  /*6b60*/  ISETP.NE.U32.AND P0, PT, RZ, c[0x0][0x200], PT ;  /* 0x00008000ff007a0c */ /* 0x000fe20003f05070 */
[----:B------:R-:W-:Y:S01]  /*6b70*/  IMAD.MOV.U32 R5, RZ, RZ, RZ ;  /* 0x000000ffff057224 */ /* 0x000fe200078e00ff */
[----:B------:R-:W-:Y:S01]  /*6b80*/  SHF.R.S32.HI R10, RZ, 0x1f, R12 ;  /* 0x0000001fff0a7819 */ /* 0x000fe2000001140c */
[--C-:B------:R-:W-:Y:S01]  /*6b90*/  IMAD.MOV.U32 R9, RZ, RZ, R7.reuse ;  /* 0x000000ffff097224 */ /* 0x100fe200078e0007 */
[----:B------:R-:W-:Y:S02]  /*6ba0*/  IADD3 R12, P3, P4, R12, c[0x0][0x200], R7 ;  /* 0x000080000c0c7a10 */ /* 0x000fe40007c7e007 */
[----:B------:R-:W-:Y:S02]  /*6bb0*/  ISETP.NE.AND.EX P0, PT, RZ, c[0x0][0x204], PT, P0 ;  /* 0x00008100ff007a0c */ /* 0x000fe40003f05300 */
[----:B------:R-:W-:-:S02]  /*6bc0*/  IADD3.X R3, R10, c[0x0][0x204], R3, P3, P4 ;  /* 0x000081000a037a10 */ /* 0x000fc40001fe8403 */
[----:B------:R-:W-:-:S08]  /*6bd0*/  IADD3 R10, R17, 0x420, RZ ;  /* 0x00000420110a7810 */ /* 0x000fd00007ffe0ff */
.L_x_1903:
[----:B------:R-:W-:Y:S01]  /*6be0*/  BSSY B2, `(.L_x_1900) ;  /* 0x000000b000027945 */ /* 0x000fe20003800000 */
[----:B0-----:R-:W-:Y:S05]  /*6bf0*/  @!P0 BRA `(.L_x_1901) ;  /* 0x0000005000008947 */ /* 0x001fea0003800000 */
[----:B------:R-:W-:-:S06]  /*6c00*/  MOV R2, R12 ;  /* 0x0000000c00027202 */ /* 0x000fcc0000000f00 */
[----:B------:R-:W2:Y:S01]  /*6c10*/  LDG.E.U8 R2, [R2.64] ;  /* 0x0000002402027981 */ /* 0x000ea2000c1e1100 */
[----:B------:R-:W-:Y:S01]  /*6c20*/  IMAD.MOV.U32 R11, RZ, RZ, RZ ;  /* 0x000000ffff0b7224 */ /* 0x000fe200078e00ff */
[----:B--2---:R-:W-:-:S13]  /*6c30*/  ISETP.NE.AND P3, PT, R2, RZ, PT ;  /* 0x000000ff0200720c */ /* 0x004fda0003f65270 */
[----:B------:R-:W-:Y:S05]  /*6c40*/  @P3 BRA `(.L_x_1902) ;  /* 0x0000004000003947 */ /* 0x000fea0003800000 */
.L_x_1901:
[----:B------:R-:W0:Y:S02]  /*6c50*/  LDS R2, [R10] ;  /* 0x000000000a027984 */ /* 0x000e240000000800 */
[----:B01----:R-:W-:-:S04]  /*6c60*/  FADD.FTZ R2, -R14, R2 ;  /* 0x000000020e027221 */ /* 0x003fc80000010100 */
[----:B------:R-:W-:-:S04]  /*6c70*/  FMUL.FTZ R2, R2, 1.4426950216293334961 ;  /* 0x3fb8aa3b02027820 */ /* 0x000fc80000410000 */
[----:B------:R0:W1:Y:S03]  /*6c80*/  MUFU.EX2 R11, R2 ;  /* 0x00000002000b7308 */ /* 0x0000660000000800 */
.L_x_1902:
[----:B------:R-:W-:Y:S05]  /*6c90*/  BSYNC B2 ;  /* 0x0000000000027941 */ /* 0x000fea0003800000 */
.L_x_1900:
        /* <DEDUP_REMOVED lines=9> */
.L_x_1899:
[----:B------:R-:W-:Y:S05]  /*6d30*/  BSYNC B1 ;  /* 0x0000000000017941 */ /* 0x000fea0003800000 */
.L_x_1898:
[----:B------:R-:W-:-:S13]  /*6d40*/  ISETP.GE.U32.AND P0, PT, R4, 0x180, PT ;  /* 0x000001800400780c */ /* 0x000fda0003f06070 */
[----:B------:R-:W-:Y:S05]  /*6d50*/  @!P0 BRA `(.L_x_1897) ;  /* 0x0000045000008947 */ /* 0x000fea0003800000 */
[----:B------:R-:W-:Y:S01]  /*6d60*/  IMAD R8, R27, c[0x0][0x1d4], RZ ;  /* 0x000075001b087a24 */ /* 0x000fe200078e02ff */
[----:B0-----:R-:W-:Y:S02]  /*6d70*/  LEA R2, R9, 0x400, 0x2 ;  /* 0x0000040009027811 */ /* 0x001fe400078e10ff */
[----:B------:R-:W-:Y:S02]  /*6d80*/  SHF.R.S32.HI R3, RZ, 0x1f, R9 ;  /* 0x0000001fff037819 */ /* 0x000fe40000011409 */
[----:B------:R-:W-:Y:S01]  /*6d90*/  SHF.R.S32.HI R4, RZ, 0x1f, R8 ;  /* 0x0000001fff047819 */ /* 0x000fe20000011408 */
[----:B------:R-:W-:Y:S01]  /*6da0*/  IMAD R2, R29, -0x4, R2 ;  /* 0xfffffffc1d027824 */ /* 0x000fe200078e0202 */
[----:B------:R-:W-:Y:S02]  /*6db0*/  IADD3 R8, P3, P4, R9, c[0x0][0x200], R8 ;  /* 0x0000800009087a10 */ /* 0x000fe40007c7e008 */
[----:B------:R-:W-:Y:S02]  /*6dc0*/  ISETP.NE.U32.AND P0, PT, RZ, c[0x0][0x200], PT ;  /* 0x00008000ff007a0c */ /* 0x000fe40003f05070 */
[----:B------:R-:W-:-:S02]  /*6dd0*/  IADD3.X R3, R3, c[0x0][0x204], R4, P3, P4 ;  /* 0x0000810003037a10 */ /* 0x000fc40001fe8404 */
[----:B------:R-:W-:Y:S02]  /*6de0*/  ISETP.NE.AND.EX P0, PT, RZ, c[0x0][0x204], PT, P0 ;  /* 0x00008100ff007a0c */ /* 0x000fe40003f05300 */
[----:B------:R-:W-:-:S09]  /*6df0*/  IADD3 R4, R2, 0x420, RZ ;  /* 0x0000042002047810 */ /* 0x000fd20007ffe0ff */
.L_x_1916:
[----:B------:R-:W-:Y:S01]  /*6e00*/  BSSY B1, `(.L_x_1904) ;  /* 0x000000b000017945 */ /* 0x000fe20003800000 */
[----:B------:R-:W-:Y:S01]  /*6e10*/  IMAD.MOV.U32 R2, RZ, RZ, R8 ;  /* 0x000000ffff027224 */ /* 0x000fe200078e0008 */
[----:B------:R-:W-:Y:S05]  /*6e20*/  @!P0 BRA `(.L_x_1905) ;  /* 0x0000004000008947 */ /* 0x000fea0003800000 */
[----:B------:R-:W2:Y:S02]  /*6e30*/  LDG.E.U8 R8, [R2.64] ;  /* 0x0000002402087981 */ /* 0x000ea4000c1e1100 */
[----:B--2---:R-:W-:-:S13]  /*6e40*/  ISETP.NE.AND P3, PT, R8, RZ, PT ;  /* 0x000000ff0800720c */ /* 0x004fda0003f65270 */
[----:B------:R-:W-:Y:S01]  /*6e50*/  @P3 IMAD.MOV.U32 R8, RZ, RZ, RZ ;  /* 0x000000ffff083224 */ /* 0x000fe200078e00ff */
[----:B------:R-:W-:Y:S05]  /*6e60*/  @P3 BRA `(.L_x_1906) ;  /* 0x0000004000003947 */ /* 0x000fea0003800000 */
.L_x_1905:
[----:B------:R-:W0:Y:S02]  /*6e70*/  LDS R8, [R4+-0x400] ;  /* 0xfffc000004087984 */ /* 0x000e240000000800 */
[----:B01----:R-:W-:-:S04]  /*6e80*/  FADD.FTZ R8, -R14, R8 ;  /* 0x000000080e087221 */ /* 0x003fc80000010100 */
[----:B------:R-:W-:-:S06]  /*6e90*/  FMUL.FTZ R8, R8, 1.4426950216293334961 ;  /* 0x3fb8aa3b08087820 */ /* 0x000fcc0000410000 */
[----:B------:R-:W0:Y:S02]  /*6ea0*/  MUFU.EX2 R8, R8 ;  /* 0x0000000800087308 */ /* 0x000e240000000800 */
.L_x_1906:
[----:B------:R-:W-:Y:S05]  /*6eb0*/  BSYNC B1 ;  /* 0x0000000000017941 */ /* 0x000fea0003800000 */
.L_x_1904:
        /* <DEDUP_REMOVED lines=8> */
.L_x_1908:
[----:B------:R-:W2:Y:S02]  /*6f40*/  LDS R5, [R4+-0x200] ;  /* 0xfffe000004057984 */ /* 0x000ea40000000800 */
[----:B-12---:R-:W-:-:S04]  /*6f50*/  FADD.FTZ R5, -R14, R5 ;  /* 0x000000050e057221 */ /* 0x006fc80000010100 */
[----:B------:R-:W-:-:S06]  /*6f60*/  FMUL.FTZ R5, R5, 1.4426950216293334961 ;  /* 0x3fb8aa3b05057820 */ /* 0x000fcc0000410000 */
[----:B------:R-:W1:Y:S02]  /*6f70*/  MUFU.EX2 R5, R5 ;  /* 0x0000000500057308 */ /* 0x000e640000000800 */
.L_x_1909:
[----:B------:R-:W-:Y:S05]  /*6f80*/  BSYNC B1 ;  /* 0x0000000000017941 */ /* 0x000fea0003800000 */
.L_x_1907:
        /* <DEDUP_REMOVED lines=8> */
.L_x_1911:
[----:B-1----:R-:W1:Y:S02]  /*7010*/  LDS R5, [R4] ;  /* 0x0000000004057984 */ /* 0x002e640000000800 */
[----:B-1----:R-:W-:-:S04]  /*7020*/  FADD.FTZ R5, -R14, R5 ;  /* 0x000000050e057221 */ /* 0x002fc80000010100 */
[----:B------:R-:W-:-:S06]  /*7030*/  FMUL.FTZ R5, R5, 1.4426950216293334961 ;  /* 0x3fb8aa3b05057820 */ /* 0x000fcc0000410000 */
[----:B------:R-:W1:Y:S02]  /*7040*/  MUFU.EX2 R5, R5 ;  /* 0x0000000500057308 */ /* 0x000e640000000800 */
.L_x_1912:
[----:B------:R-:W-:Y:S05]  /*7050*/  BSYNC B1 ;  /* 0x0000000000017941 */ /* 0x000fea0003800000 */
.L_x_1910:
[----:B-1----:R1:W-:Y:S01]  /*7060*/  STS [R4], R5 ;  /* 0x0000000504007388 */ /* 0x0023e20000000800 */
[----:B------:R-:W-:Y:S01]  /*7070*/  BSSY B1, `(.L_x_1913) ;  /* 0x000000b000017945 */ /* 0x000fe20003800000 */
[----:B------:R-:W-:Y:S01]  /*7080*/  FADD.FTZ R10, R10, R5 ;  /* 0x000000050a0a7221 */ /* 0x000fe20000010000 */
[----:B------:R-:W-:Y:S05]  /*7090*/  @!P0 BRA `(.L_x_1914) ;  /* 0x0000004000008947 */ /* 0x000fea0003800000 */
[----:B-1----:R-:W2:Y:S02]  /*70a0*/  LDG.E.U8 R5, [R2.64+0x180] ;  /* 0x0001802402057981 */ /* 0x002ea4000c1e1100 */
[----:B--2---:R-:W-:-:S13]  /*70b0*/  ISETP.NE.AND P3, PT, R5, RZ, PT ;  /* 0x000000ff0500720c */ /* 0x004fda0003f65270 */
[----:B------:R-:W-:Y:S01]  /*70c0*/  @P3 MOV R11, RZ ;  /* 0x000000ff000b3202 */ /* 0x000fe20000000f00 */
[----:B------:R-:W-:Y:S05]  /*70d0*/  @P3 BRA `(.L_x_1915) ;  /* 0x0000004000003947 */ /* 0x000fea0003800000 */
.L_x_1914:
[----:B-1----:R-:W1:Y:S02]  /*70e0*/  LDS R5, [R4+0x200] ;  /* 0x0002000004057984 */ /* 0x002e640000000800 */
[----:B-1----:R-:W-:-:S04]  /*70f0*/  FADD.FTZ R5, -R14, R5 ;  /* 0x000000050e057221 */ /* 0x002fc80000010100 */
[----:B------:R-:W-:-:S04]  /*7100*/  FMUL.FTZ R5, R5, 1.4426950216293334961 ;  /* 0x3fb8aa3b05057820 */ /* 0x000fc80000410000 */
[----:B------:R1:W2:Y:S03]  /*7110*/  MUFU.EX2 R11, R5 ;  /* 0x00000005000b7308 */ /* 0x0002a60000000800 */
.L_x_1915:
[----:B------:R-:W-:Y:S05]  /*7120*/  BSYNC B1 ;  /* 0x0000000000017941 */ /* 0x000fea0003800000 */
.L_x_1913:
        /* <DEDUP_REMOVED lines=8> */
.L_x_1897:
[----:B------:R-:W-:Y:S05]  /*71b0*/  BSYNC B0 ;  /* 0x0000000000007941 */ /* 0x000fea0003800000 */
.L_x_1896:
        /* <DEDUP_REMOVED lines=26> */
[----:B------:R-:W-:-:S04]  /*7360*/  @P0 IMAD.MOV.U32 R3, RZ, RZ, c[0x0][0x268] ;  /* 0x00009a00ff030624 */ /* 0x000fc800078e00ff */
        /* <DEDUP_REMOVED lines=19> */
[----:B------:R-:W-:-:S04]  /*74a0*/  LEA.HI.X R10, R10, c[0x0][0x264], R5, 0x2, P4 ;  /* 0x000099000a0a7a11 */ /* 0x000fc800020f1405 */
.L_x_1921:
[----:B--2---:R-:W0:Y:S01]  /*74b0*/  LDS R4, [R17] ;  /* 0x0000000011047984 */ /* 0x004e220000000800 */
        /* <DEDUP_REMOVED lines=12> */
.L_x_1920:
[----:B0-2---:R-:W-:Y:S05]  /*7580*/  BSYNC B1 ;  /* 0x0000000000017941 */ /* 0x005fea0003800000 */
.L_x_1919:
[----:B------:R-:W-:Y:S05]  /*7590*/  @!P1 BRA `(.L_x_1918) ;  /* 0x0000021000009947 */ /* 0x000fea0003800000 */
[----:B------:R-:W-:Y:S02]  /*75a0*/  IADD3 R11, P0, R7, R2, RZ ;  /* 0x00000002070b7210 */ /* 0x000fe40007f1e0ff */
[----:B------:R-:W-:Y:S02]  /*75b0*/  SHF.L.U32 R2, R29, 0x2, RZ ;  /* 0x000000021d027819 */ /* 0x000fe400000006ff */
[----:B------:R-:W-:-:S02]  /*75c0*/  LEA R10, P1, R11, c[0x0][0x260], 0x2 ;  /* 0x000098000b0a7a11 */ /* 0x000fc400078210ff */
[C---:B------:R-:W-:Y:S01]  /*75d0*/  LEA.HI.X.SX32 R4, R7.reuse, R3, 0x1, P0 ;  /* 0x0000000307047211 */ /* 0x040fe200000f0eff */
[----:B------:R-:W-:Y:S01]  /*75e0*/  IMAD R2, R7, 0x4, -R2 ;  /* 0x0000000407027824 */ /* 0x000fe200078e0a02 */
[----:B------:R-:W-:Y:S02]  /*75f0*/  ISETP.NE.AND P3, PT, R12, RZ, PT ;  /* 0x000000ff0c00720c */ /* 0x000fe40003f65270 */
[----:B------:R-:W-:Y:S02]  /*7600*/  LEA.HI.X R11, R11, c[0x0][0x264], R4, 0x2, P1 ;  /* 0x000099000b0b7a11 */ /* 0x000fe400008f1404 */
[----:B------:R-:W-:-:S05]  /*7610*/  IADD3 R4, R2, 0x420, RZ ;  /* 0x0000042002047810 */ /* 0x000fca0007ffe0ff */
.L_x_1922:
        /* <DEDUP_REMOVED lines=15> */
[----:B----4-:R-:W-:-:S03]  /*7710*/  FMUL.FTZ R9, R9, R13 ;  /* 0x0000000d09097220 */ /* 0x010fc60000410000 */
[----:B------:R-:W-:Y:S01]  /*7720*/  @P3 STG.E [R2.64], R15 ;  /* 0x0000000f02003986 */ /* 0x000fe2000c101924 */
[----:B------:R-:W-:-:S03]  /*7730*/  IMAD.X R11, RZ, RZ, R3, P1 ;  /* 0x000000ffff0b7224 */ /* 0x000fc600008e0603 */
[----:B------:R-:W-:Y:S04]  /*7740*/  @P3 STG.E [R2.64+0x200], R17 ;  /* 0x0002001102003986 */ /* 0x000fe8000c101924 */
[----:B------:R-:W-:Y:S04]  /*7750*/  @P3 STG.E [R2.64+0x400], R9 ;  /* 0x0004000902003986 */ /* 0x000fe8000c101924 */
[----:B------:R-:W-:Y:S04]  /*7760*/  STS [R4], R15 ;  /* 0x0000000f04007388 */ /* 0x000fe80000000800 */
[----:B------:R-:W-:Y:S04]  /*7770*/  STS [R4+0x200], R17 ;  /* 0x0002001104007388 */ /* 0x000fe80000000800 */
[----:B------:R0:W-:Y:S02]  /*7780*/  STS [R4+0x400], R9 ;  /* 0x0004000904007388 */ /* 0x0001e40000000800 */
[----:B0-----:R-:W-:Y:S01]  /*7790*/  IMAD.MOV.U32 R4, RZ, RZ, R5 ;  /* 0x000000ffff047224 */ /* 0x001fe200078e0005 */
[----:B------:R-:W-:Y:S05]  /*77a0*/  @!P0 BRA `(.L_x_1922) ;  /* 0xfffffe7000008947 */ /* 0x000fea000383ffff */
.L_x_1918:
[----:B------:R-:W-:Y:S05]  /*77b0*/  BSYNC B0 ;  /* 0x0000000000007941 */ /* 0x000fea0003800000 */
.L_x_1917:
[----:B-1----:R-:W1:Y:S01]  /*77c0*/  S2R R14, SR_CTAID.X ;  /* 0x00000000000e7919 */ /* 0x002e620000002500 */
[----:B------:R-:W-:Y:S01]  /*77d0*/  SHF.R.S32.HI R3, RZ, 0x1f, R16 ;  /* 0x0000001fff037819 */ /* 0x000fe20000011410 */
[----:B------:R-:W-:Y:S01]  /*77e0*/  ULDC UR4, c[0x0][0x1d4] ;  /* 0x0000750000047ab9 */ /* 0x000fe20000000800 */
[C---:B------:R-:W-:Y:S01]  /*77f0*/  ISETP.GT.OR P1, PT, R0.reuse, 0x1b, P2 ;  /* 0x0000001b0000780c */ /* 0x040fe20001724670 */
[----:B------:R-:W-:Y:S01]  /*7800*/  UIMAD UR4, UR4, 0x70, URZ ;  /* 0x00000070040478a4 */ /* 0x000fe2000f8e023f */
[----:B------:R-:W-:Y:S01]  /*7810*/  LEA.HI R3, R3, R16, RZ, 0x2 ;  /* 0x0000001003037211 */ /* 0x000fe200078f10ff */
[----:B------:R-:W-:Y:S01]  /*7820*/  BSSY B0, `(.L_x_1923) ;  /* 0x000001d000007945 */ /* 0x000fe20003800000 */
[----:B------:R-:W-:Y:S01]  /*7830*/  ISETP.GT.AND P3, PT, R0, 0x1b, PT ;  /* 0x0000001b0000780c */ /* 0x000fe20003f64270 */
[----:B------:R-:W-:Y:S01]  /*7840*/  IMAD.MOV.U32 R11, RZ, RZ, RZ ;  /* 0x000000ffff0b7224 */ /* 0x000fe200078e00ff */
[----:B------:R-:W-:-:S02]  /*7850*/  LOP3.LUT R5, R3, 0xfffffffc, RZ, 0xc0, !PT ;  /* 0xfffffffc03057812 */ /* 0x000fc400078ec0ff */
[----:B------:R-:W-:Y:S02]  /*7860*/  SHF.R.S32.HI R3, RZ, 0x5, R6 ;  /* 0x00000005ff037819 */ /* 0x000fe40000011406 */
[----:B------:R-:W-:Y:S01]  /*7870*/  CS2R R6, SRZ ;  /* 0x0000000000067805 */ /* 0x000fe2000001ff00 */
[----:B0-----:R-:W-:Y:S02]  /*7880*/  IMAD.IADD R2, R16, 0x1, -R5 ;  /* 0x0000000110027824 */ /* 0x001fe400078e0a05 */
[----:B------:R-:W-:-:S03]  /*7890*/  IMAD R5, R26, c[0x0][0x1d8], RZ ;  /* 0x000076001a057a24 */ /* 0x000fc600078e02ff */
[CC--:B------:R-:W-:Y:S02]  /*78a0*/  ISETP.NE.OR P1, PT, R3.reuse, R2.reuse, P1 ;  /* 0x000000020300720c */ /* 0x0c0fe40000f25670 */
[----:B------:R-:W-:Y:S02]  /*78b0*/  ISETP.NE.AND P0, PT, R3, R2, PT ;  /* 0x000000020300720c */ /* 0x000fe40003f05270 */
[----:B------:R-:W-:Y:S01]  /*78c0*/  SHF.L.U32 R2, R0, 0x2, RZ ;  /* 0x0000000200027819 */ /* 0x000fe200000006ff */
[--C-:B-1----:R-:W-:Y:S02]  /*78d0*/  IMAD R27, R27, c[0x0][0x1d8], R14.reuse ;  /* 0x000076001b1b7a24 */ /* 0x102fe400078e020e */
[----:B------:R-:W-:Y:S02]  /*78e0*/  IMAD R5, R5, c[0x0][0x1d0], R14 ;  /* 0x0000740005057a24 */ /* 0x000fe400078e020e */
[--C-:B------:R-:W-:Y:S02]  /*78f0*/  IMAD R12, R27, UR4, R2.reuse ;  /* 0x000000041b0c7c24 */ /* 0x100fe4000f8e0202 */
[----:B------:R-:W-:-:S02]  /*7900*/  IMAD R48, R5, UR4, R2 ;  /* 0x0000000405307c24 */ /* 0x000fc4000f8e0202 */
[----:B--2---:R-:W-:Y:S01]  /*7910*/  CS2R R4, SRZ ;  /* 0x0000000000047805 */ /* 0x004fe2000001ff00 */
        /* <DEDUP_REMOVED lines=12> */
.L_x_1925:
[----:B-----5:R0:W-:Y:S02]  /*79e0*/  STS.128 [R0.X16+0x220], R4 ;  /* 0x0002200400007388 */ /* 0x0201e4000000cc00 */
.L_x_1924:
[----:B------:R-:W-:Y:S05]  /*79f0*/  BSYNC B0 ;  /* 0x0000000000007941 */ /* 0x000fea0003800000 */
.L_x_1923:
        /* <DEDUP_REMOVED lines=10> */
[----:B------:R-:W-:Y:S02]  /*7aa0*/  SHF.R.S32.HI R26, RZ, 0x1f, R17 ;  /* 0x0000001fff1a7819 */ /* 0x000fe40000011411 */
[----:B------:R-:W-:-:S04]  /*7ab0*/  IADD3 R8, P1, R12, R17, RZ ;  /* 0x000000110c087210 */ /* 0x000fc80007f3e0ff */
[----:B------:R-:W-:Y:S01]  /*7ac0*/  LEA R18, P4, R8, c[0x0][0x1a0], 0x2 ;  /* 0x0000680008127a11 */ /* 0x000fe200078810ff */
[----:B------:R-:W-:Y:S01]  /*7ad0*/  IMAD.X R9, R13, 0x1, R26, P1 ;  /* 0x000000010d097824 */ /* 0x000fe200008e061a */
[----:B------:R-:W-:-:S04]  /*7ae0*/  ISETP.GE.AND P1, PT, R35, R15, PT ;  /* 0x0000000f2300720c */ /* 0x000fc80003f26270 */
[----:B------:R-:W-:Y:S02]  /*7af0*/  LEA.HI.X R19, R8, c[0x0][0x1a4], R9, 0x2, P4 ;  /* 0x0000690008137a11 */ /* 0x000fe400020f1409 */
[----:B------:R-:W-:-:S07]  /*7b00*/  CS2R R8, SRZ ;  /* 0x0000000000087805 */ /* 0x000fce000001ff00 */
        /* <DEDUP_REMOVED lines=17> */
[----:B------:R-:W-:-:S05]  /*7c20*/  IADD3 R17, P1, R48, R17, RZ ;  /* 0x0000001130117210 */ /* 0x000fca0007f3e0ff */
[----:B------:R-:W-:Y:S01]  /*7c30*/  IMAD.X R26, R49, 0x1, R26, P1 ;  /* 0x00000001311a7824 */ /* 0x000fe200008e061a */
        /* <DEDUP_REMOVED lines=20> */
.L_x_1932:
[----:B-12--5:R-:W-:Y:S01]  /*7d80*/  FFMA.FTZ R8, R17, R8, RZ ;  /* 0x0000000811087223 */ /* 0x026fe200000100ff */
[----:B------:R-:W-:Y:S01]  /*7d90*/  IADD3 R22, R35, 0x4, RZ ;  /* 0x0000000423167810 */ /* 0x000fe20007ffe0ff */
[C---:B------:R-:W-:Y:S02]  /*7da0*/  FFMA.FTZ R9, R17.reuse, R9, RZ ;  /* 0x0000000911097223 */ /* 0x040fe400000100ff */
[C---:B------:R-:W-:Y:S02]  /*7db0*/  FFMA.FTZ R10, R17.reuse, R10, RZ ;  /* 0x0000000a110a7223 */ /* 0x040fe400000100ff */
[----:B------:R-:W-:Y:S02]  /*7dc0*/  FFMA.FTZ R11, R17, R11, RZ ;  /* 0x0000000b110b7223 */ /* 0x000fe400000100ff */
.L_x_1931:
[----:B------:R-:W-:Y:S05]  /*7dd0*/  BSYNC B2 ;  /* 0x0000000000027941 */ /* 0x000fea0003800000 */
.L_x_1930:
        /* <DEDUP_REMOVED lines=10> */
[----:B------:R-:W-:Y:S01]  /*7e80*/  PLOP3.LUT P2, PT, PT, PT, UP0, 0x80, 0x0 ;  /* 0x000000000000781c */ /* 0x000fe20003f4f008 */
[--C-:B------:R-:W-:Y:S01]  /*7e90*/  IMAD.X R36, R13, 0x1, R26.reuse, P4 ;  /* 0x000000010d247824 */ /* 0x100fe200020e061a */
[----:B------:R-:W-:Y:S01]  /*7ea0*/  LEA R30, P5, R17, c[0x0][0x1a0], 0x2 ;  /* 0x00006800111e7a11 */ /* 0x000fe200078a10ff */
[----:B------:R-:W-:Y:S01]  /*7eb0*/  IMAD.X R26, R49, 0x1, R26, P1 ;  /* 0x00000001311a7824 */ /* 0x000fe200008e061a */
[----:B------:R-:W-:-:S04]  /*7ec0*/  LEA R34, P4, R21, c[0x0][0x1a0], 0x2 ;  /* 0x0000680015227a11 */ /* 0x000fc800078810ff */
[----:B------:R-:W-:Y:S02]  /*7ed0*/  LEA.HI.X R31, R17, c[0x0][0x1a4], R26, 0x2, P5 ;  /* 0x00006900111f7a11 */ /* 0x000fe400028f141a */
[----:B------:R-:W-:Y:S02]  /*7ee0*/  LEA.HI.X R21, R21, c[0x0][0x1a4], R36, 0x2, P4 ;  /* 0x0000690015157a11 */ /* 0x000fe400020f1424 */
[----:B------:R-:W-:Y:S02]  /*7ef0*/  IADD3 R17, R20, 0x420, RZ ;  /* 0x0000042014117810 */ /* 0x000fe40007ffe0ff */
.L_x_1935:
[----:B------:R1:W5:Y:S01]  /*7f00*/  LDG.E.128 R36, [R30.64] ;  /* 0x000000241e247981 */ /* 0x000362000c1e1d00 */
[----:B------:R-:W-:Y:S01]  /*7f10*/  ISETP.NE.AND P1, PT, R221, RZ, PT ;  /* 0x000000ffdd00720c */ /* 0x000fe20003f25270 */
[----:B------:R-:W-:Y:S01]  /*7f20*/  IMAD.MOV.U32 R20, RZ, RZ, R34 ;  /* 0x000000ffff147224 */ /* 0x000fe200078e0022 */
[----:B------:R-:W-:Y:S11]  /*7f30*/  @P2 BRA `(.L_x_1933) ;  /* 0x000000b000002947 */ /* 0x000ff60003800000 */
[----:B------:R-:W2:Y:S04]  /*7f40*/  @P1 LDG.E.128 R44, [R32.64] ;  /* 0x00000024202c1981 */ /* 0x000ea8000c1e1d00 */
[----:B------:R-:W3:Y:S02]  /*7f50*/  LDS.128 R40, [R0.X16+0x220] ;  /* 0x0002200000287984 */ /* 0x000ee4000000cc00 */
[----:B---3-5:R-:W-:-:S02]  /*7f60*/  FADD.FTZ R36, R36, R40 ;  /* 0x0000002824247221 */ /* 0x028fc40000010000 */
[----:B------:R-:W-:Y:S02]  /*7f70*/  FADD.FTZ R37, R37, R41 ;  /* 0x0000002925257221 */ /* 0x000fe40000010000 */
[----:B------:R-:W-:Y:S02]  /*7f80*/  FADD.FTZ R38, R38, R42 ;  /* 0x0000002a26267221 */ /* 0x000fe40000010000 */
[----:B------:R-:W-:Y:S02]  /*7f90*/  FADD.FTZ R39, R39, R43 ;  /* 0x0000002b27277221 */ /* 0x000fe40000010000 */
[----:B--2---:R-:W-:Y:S02]  /*7fa0*/  @P1 FMUL.FTZ R36, R36, R44 ;  /* 0x0000002c24241220 */ /* 0x004fe40000410000 */
[----:B------:R-:W-:Y:S02]  /*7fb0*/  @P1 FMUL.FTZ R37, R37, R45 ;  /* 0x0000002d25251220 */ /* 0x000fe40000410000 */
[----:B------:R-:W-:-:S02]  /*7fc0*/  @P1 FMUL.FTZ R38, R38, R46 ;  /* 0x0000002e26261220 */ /* 0x000fc40000410000 */
[----:B------:R-:W-:-:S05]  /*7fd0*/  @P1 FMUL.FTZ R39, R39, R47 ;  /* 0x0000002f27271220 */ /* 0x000fca0000410000 */
[----:B------:R2:W-:Y:S02]  /*7fe0*/  STG.E.128 [R20.64], R36 ;  /* 0x0000002414007986 */ /* 0x0005e4000c101d24 */
.L_x_1933:
[----:B------:R3:W5:Y:S04]  /*7ff0*/  LDG.E.128 R40, [R30.64+0x700] ;  /* 0x000700241e287981 */ /* 0x000768000c1e1d00 */
[----:B------:R-:W4:Y:S02]  /*8000*/  LDS R26, [R17+-0x10] ;  /* 0xfffff000111a7984 */ /* 0x000f240000000800 */
[C---:B--2-45:R-:W-:Y:S02]  /*8010*/  FFMA.FTZ R36, R26.reuse, R36, R8 ;  /* 0x000000241a247223 */ /* 0x074fe40000010008 */
[C---:B------:R-:W-:Y:S02]  /*8020*/  FFMA.FTZ R44, R26.reuse, R37, R9 ;  /* 0x000000251a2c7223 */ /* 0x040fe40000010009 */
[----:B------:R-:W-:-:S02]  /*8030*/  FFMA.FTZ R38, R26, R38, R10 ;  /* 0x000000261a267223 */ /* 0x000fc4000001000a */
        /* <DEDUP_REMOVED lines=13> */
.L_x_1934:
[----:B---3--:R3:W4:Y:S01]  /*8110*/  LDS R11, [R17] ;  /* 0x00000000110b7984 */ /* 0x0087220000000800 */
[----:B------:R-:W-:Y:S02]  /*8120*/  IADD3 R34, P1, R20, 0xe00, RZ ;  /* 0x00000e0014227810 */ /* 0x000fe40007f3e0ff */
[----:B------:R-:W-:Y:S02]  /*8130*/  IADD3 R22, R22, 0x8, RZ ;  /* 0x0000000816167810 */ /* 0x000fe40007ffe0ff */
[----:B--2---:R-:W-:Y:S02]  /*8140*/  IADD3.X R21, RZ, R21, RZ, P1, !PT ;  /* 0x00000015ff157210 */ /* 0x004fe40000ffe4ff */
[----:B------:R-:W-:Y:S02]  /*8150*/  ISETP.GE.AND P1, PT, R22, R15, PT ;  /* 0x0000000f1600720c */ /* 0x000fe40003f26270 */
[----:B-1----:R-:W-:Y:S02]  /*8160*/  IADD3 R30, P4, R30, 0xe00, RZ ;  /* 0x00000e001e1e7810 */ /* 0x002fe40007f9e0ff */
[----:B---3--:R-:W-:-:S03]  /*8170*/  IADD3 R17, R17, 0x20, RZ ;  /* 0x0000002011117810 */ /* 0x008fc60007ffe0ff */
[----:B------:R-:W-:Y:S02]  /*8180*/  IMAD.X R31, RZ, RZ, R31, P4 ;  /* 0x000000ffff1f7224 */ /* 0x000fe400020e061f */
[C---:B----4-:R-:W-:Y:S02]  /*8190*/  FFMA.FTZ R8, R11.reuse, R40, R36 ;  /* 0x000000280b087223 */ /* 0x050fe40000010024 */
[C---:B------:R-:W-:Y:S02]  /*81a0*/  FFMA.FTZ R9, R11.reuse, R41, R44 ;  /* 0x000000290b097223 */ /* 0x040fe4000001002c */
[C---:B------:R-:W-:Y:S02]  /*81b0*/  FFMA.FTZ R10, R11.reuse, R42, R38 ;  /* 0x0000002a0b0a7223 */ /* 0x040fe40000010026 */
[----:B------:R-:W-:Y:S01]  /*81c0*/  FFMA.FTZ R11, R11, R43, R26 ;  /* 0x0000002b0b0b7223 */ /* 0x000fe2000001001a */
[----:B------:R-:W-:Y:S05]  /*81d0*/  @!P1 BRA `(.L_x_1935) ;  /* 0xfffffd2000009947 */ /* 0x000fea000383ffff */
.L_x_1929:
[----:B------:R-:W-:Y:S05]  /*81e0*/  BSYNC B1 ;  /* 0x0000000000017941 */ /* 0x000fea0003800000 */
.L_x_1928:
        /* <DEDUP_REMOVED lines=39> */
[C---:B------:R-:W-:Y:S01]  /*8460*/  LEA R20, P1, R21.reuse, c[0x0][0x1a0], 0x2 ;  /* 0x0000680015147a11 */ /* 0x040fe200078210ff */
[----:B------:R1:W2:Y:S03]  /*8470*/  LDS R17, [R3.X4+0x420] ;  /* 0x0004200003117984 */ /* 0x0002a60000004800 */
[----:B------:R-:W-:-:S05]  /*8480*/  LEA.HI.X R21, R21, c[0x0][0x1a4], R22, 0x2, P1 ;  /* 0x0000690015157a11 */ /* 0x000fca00008f1416 */
        /* <DEDUP_REMOVED lines=17> */
.L_x_1940:
[C---:B-12--5:R-:W-:Y:S02]  /*85a0*/  FFMA.FTZ R8, R17.reuse, R36, R8 ;  /* 0x0000002411087223 */ /* 0x066fe40000010008 */
[C---:B------:R-:W-:Y:S02]  /*85b0*/  FFMA.FTZ R9, R17.reuse, R37, R9 ;  /* 0x0000002511097223 */ /* 0x040fe40000010009 */
[C---:B------:R-:W-:Y:S02]  /*85c0*/  FFMA.FTZ R10, R17.reuse, R38, R10 ;  /* 0x00000026110a7223 */ /* 0x040fe4000001000a */
[----:B------:R-:W-:Y:S02]  /*85d0*/  FFMA.FTZ R11, R17, R39, R11 ;  /* 0x00000027110b7223 */ /* 0x000fe4000001000b */
.L_x_1939:
[----:B------:R-:W-:Y:S05]  /*85e0*/  BSYNC B2 ;  /* 0x0000000000027941 */ /* 0x000fea0003800000 */
.L_x_1938:
[----:B------:R-:W-:Y:S02]  /*85f0*/  IADD3 R35, R35, 0x4, RZ ;  /* 0x0000000423237810 */ /* 0x000fe40007ffe0ff */
.L_x_1937:
[----:B------:R-:W-:Y:S05]  /*8600*/  BSYNC B1 ;  /* 0x0000000000017941 */ /* 0x000fea0003800000 */
.L_x_1936:
[----:B------:R-:W-:-:S13]  /*8610*/  LOP3.LUT P1, RZ, R15, 0xfffffffc, RZ, 0xc0, !PT ;  /* 0xfffffffc0fff7812 */ /* 0x000fda000782c0ff */
[----:B------:R-:W-:Y:S05]  /*8620*/  @!P1 BRA `(.L_x_1927) ;  /* 0x000007b000009947 */ /* 0x000fea0003800000 */
[----:B------:R-:W-:Y:S02]  /*8630*/  IMAD.SHL.U32 R26, R29, 0x4, RZ ;  /* 0x000000041d1a7824 */ /* 0x000fe400078e00ff */
[----:B------:R-:W-:Y:S02]  /*8640*/  IMAD.MOV.U32 R18, RZ, RZ, 0x70 ;  /* 0x00000070ff127424 */ /* 0x000fe400078e00ff */
[----:B------:R-:W-:Y:S01]  /*8650*/  IMAD.MOV.U32 R17, RZ, RZ, RZ ;  /* 0x000000ffff117224 */ /* 0x000fe200078e00ff */
[C---:B------:R-:W-:Y:S01]  /*8660*/  LEA R26, R35.reuse, -R26, 0x2 ;  /* 0x8000001a231a7211 */ /* 0x040fe200078e10ff */
[----:B------:R-:W-:-:S05]  /*8670*/  IMAD R15, R35, R18, 0x1c0 ;  /* 0x000001c0230f7424 */ /* 0x000fca00078e0212 */
.L_x_1947:
        /* <DEDUP_REMOVED lines=54> */
.L_x_1943:
[C---:B-12--5:R-:W-:Y:S02]  /*89e0*/  FFMA.FTZ R8, R22.reuse, R36, R8 ;  /* 0x0000002416087223 */ /* 0x066fe40000010008 */
[C---:B------:R-:W-:Y:S02]  /*89f0*/  FFMA.FTZ R9, R22.reuse, R37, R9 ;  /* 0x0000002516097223 */ /* 0x040fe40000010009 */
[C---:B------:R-:W-:Y:S02]  /*8a00*/  FFMA.FTZ R10, R22.reuse, R38, R10 ;  /* 0x00000026160a7223 */ /* 0x040fe4000001000a */
[----:B------:R-:W-:Y:S02]  /*8a10*/  FFMA.FTZ R11, R22, R39, R11 ;  /* 0x00000027160b7223 */ /* 0x000fe4000001000b */
.L_x_1942:
[----:B------:R-:W-:Y:S05]  /*8a20*/  BSYNC B1 ;  /* 0x0000000000017941 */ /* 0x000fea0003800000 */
.L_x_1941:
        /* <DEDUP_REMOVED lines=49> */
.L_x_1946:
[C---:B-12--5:R-:W-:Y:S02]  /*8d40*/  FFMA.FTZ R8, R22.reuse, R36, R8 ;  /* 0x0000002416087223 */ /* 0x066fe40000010008 */
[C---:B------:R-:W-:Y:S02]  /*8d50*/  FFMA.FTZ R9, R22.reuse, R37, R9 ;  /* 0x0000002516097223 */ /* 0x040fe40000010009 */
[C---:B------:R-:W-:Y:S02]  /*8d60*/  FFMA.FTZ R10, R22.reuse, R38, R10 ;  /* 0x00000026160a7223 */ /* 0x040fe4000001000a */
[----:B------:R-:W-:Y:S02]  /*8d70*/  FFMA.FTZ R11, R22, R39, R11 ;  /* 0x00000027160b7223 */ /* 0x000fe4000001000b */
.L_x_1945:
[----:B------:R-:W-:Y:S05]  /*8d80*/  BSYNC B1 ;  /* 0x0000000000017941 */ /* 0x000fea0003800000 */
.L_x_1944:
[----:B------:R-:W-:Y:S02]  /*8d90*/  IADD3 R35, R35, 0x8, RZ ;  /* 0x0000000823237810 */ /* 0x000fe40007ffe0ff */
[----:B------:R-:W-:Y:S02]  /*8da0*/  IADD3 R17, R17, 0x20, RZ ;  /* 0x0000002011117810 */ /* 0x000fe40007ffe0ff */
[----:B------:R-:W-:-:S02]  /*8db0*/  ISETP.GE.AND P1, PT, R35, R16, PT ;  /* 0x000000102300720c */ /* 0x000fc40003f26270 */
[----:B------:R-:W-:-:S11]  /*8dc0*/  IADD3 R15, R15, 0x380, RZ ;  /* 0x000003800f0f7810 */ /* 0x000fd60007ffe0ff */
[----:B------:R-:W-:Y:S05]  /*8dd0*/  @!P1 BRA `(.L_x_1947) ;  /* 0xfffff8a000009947 */ /* 0x000fea000383ffff */
.L_x_1927:
[----:B------:R-:W-:Y:S05]  /*8de0*/  BSYNC B0 ;  /* 0x0000000000007941 */ /* 0x000fea0003800000 */
.L_x_1926:
        /* <DEDUP_REMOVED lines=8> */
[----:B------:R-:W-:-:S05]  /*8e70*/  LEA.HI.X R19, R0, c[0x0][0x1a4], R15, 0x2, P0 ;  /* 0x0000690000137a11 */ /* 0x000fca00000f140f */
[----:B------:R0:W5:Y:S01]  /*8e80*/  LDG.E.128 R32, [R18.64] ;  /* 0x0000002412207981 */ /* 0x000162000c1e1d00 */
[----:B------:R-:W-:Y:S01]  /*8e90*/  IMAD.IADD R16, R16, 0x1, -R29 ;  /* 0x0000000110107824 */ /* 0x000fe200078e0a1d */
[----:B------:R-:W-:Y:S04]  /*8ea0*/  BSSY B1, `(.L_x_1950) ;  /* 0x0000017000017945 */ /* 0x000fe80003800000 */
[----:B------:R0:W1:Y:S01]  /*8eb0*/  LDS R0, [R16.X4+0x420] ;  /* 0x0004200010007984 */ /* 0x0000620000004800 */
[----:B------:R-:W-:Y:S05]  /*8ec0*/  @P2 BRA `(.L_x_1951) ;  /* 0x0000014000002947 */ /* 0x000fea0003800000 */
[----:B------:R-:W-:-:S13]  /*8ed0*/  ISETP.NE.AND P1, PT, R221, RZ, PT ;  /* 0x000000ffdd00720c */ /* 0x000fda0003f25270 */
[----:B------:R-:W-:Y:S02]  /*8ee0*/  @P1 IMAD R25, R25, c[0x0][0x1d8], R14 ;  /* 0x0000760019191a24 */ /* 0x000fe400078e020e */
[----:B------:R-:W-:Y:S02]  /*8ef0*/  @P1 IMAD.MOV.U32 R15, RZ, RZ, 0x4 ;  /* 0x00000004ff0f1424 */ /* 0x000fe400078e00ff */
[----:B------:R-:W-:-:S04]  /*8f00*/  @P1 IMAD R14, R25, 0x70, R2 ;  /* 0x00000070190e1824 */ /* 0x000fc800078e0202 */
[----:B------:R-:W-:-:S05]  /*8f10*/  @P1 IMAD.WIDE R14, R14, R15, c[0x0][0x238] ;  /* 0x00008e000e0e1625 */ /* 0x000fca00078e020f */
[----:B0-----:R-:W2:Y:S01]  /*8f20*/  @P1 LDG.E.128 R16, [R14.64] ;  /* 0x000000240e101981 */ /* 0x001ea2000c1e1d00 */
        /* <DEDUP_REMOVED lines=14> */
.L_x_1951:
[----:B------:R-:W-:Y:S05]  /*9010*/  BSYNC B1 ;  /* 0x0000000000017941 */ /* 0x000fea0003800000 */
.L_x_1950:
[C---:B-1---5:R-:W-:Y:S02]  /*9020*/  FFMA.FTZ R8, R0.reuse, R32, R8 ;  /* 0x0000002000087223 */ /* 0x062fe40000010008 */
[C---:B------:R-:W-:Y:S02]  /*9030*/  FFMA.FTZ R9, R0.reuse, R33, R9 ;  /* 0x0000002100097223 */ /* 0x040fe40000010009 */
[C---:B------:R-:W-:Y:S02]  /*9040*/  FFMA.FTZ R10, R0.reuse, R34, R10 ;  /* 0x00000022000a7223 */ /* 0x040fe4000001000a */
[----:B------:R-:W-:Y:S02]  /*9050*/  FFMA.FTZ R11, R0, R35, R11 ;  /* 0x00000023000b7223 */ /* 0x000fe4000001000b */
.L_x_1949:
[----:B------:R-:W-:Y:S05]  /*9060*/  BSYNC B0 ;  /* 0x0000000000007941 */ /* 0x000fea0003800000 */
.L_x_1948:
[----:B0-----:R-:W-:Y:S01]  /*9070*/  IADD3 R0, R23, 0x1f, RZ ;  /* 0x0000001f17007810 */ /* 0x001fe20007ffe0ff */
[----:B------:R-:W-:Y:S03]  /*9080*/  BAR.SYNC.DEFER_BLOCKING 0x0 ;  /* 0x0000000000007b1d */ /* 0x000fe60000010000 */
[----:B------:R-:W-:-:S03]  /*9090*/  ISETP.GT.U32.OR P0, PT, R0, 0x3e, P3 ;  /* 0x0000003e0000780c */ /* 0x000fc60001f04470 */
[----:B------:R-:W-:Y:S10]  /*90a0*/  @P3 BRA `(.L_x_1952) ;  /* 0x0000018000003947 */ /* 0x000ff40003800000 */
[----:B------:R-:W-:Y:S01]  /*90b0*/  LOP3.LUT R0, R23, 0xffffffc0, RZ, 0xc0, !PT ;  /* 0xffffffc017007812 */ /* 0x000fe200078ec0ff */
[----:B------:R-:W-:Y:S01]  /*90c0*/  IMAD R3, R3, 0x70, R2 ;  /* 0x0000007003037824 */ /* 0x000fe200078e0202 */
[----:B------:R-:W-:Y:S01]  /*90d0*/  WARPSYNC 0xffffffff ;  /* 0xffffffff00007948 */ /* 0x000fe20003800000 */
[C---:B------:R-:W-:Y:S02]  /*90e0*/  ISETP.GT.AND P2, PT, R23.reuse, 0x3f, PT ;  /* 0x0000003f1700780c */ /* 0x040fe40003f44270 */
        /* <DEDUP_REMOVED lines=20> */
.L_x_1952:
        /* <DEDUP_REMOVED lines=11> */
[----:B------:R-:W-:-:S05]  /*92e0*/  IMAD R27, R27, 0x70, R2 ;  /* 0x000000701b1b7824 */ /* 0x000fca00078e0202 */
[----:B------:R-:W-:Y:S01]  /*92f0*/  IADD3 R2, P0, R27, c[0x0][0x160], RZ ;  /* 0x000058001b027a10 */ /* 0x000fe20007f1e0ff */
        /* <DEDUP_REMOVED lines=16> */
[----:B0-----:R-:W-:-:S04]  /*9400*/  PRMT R5, R11, 0x8880, RZ ;  /* 0x000088800b057816 */ /* 0x001fc800000000ff */
[----:B------:R-:W-:Y:S02]  /*9410*/  PRMT R4, R5, 0x7710, RZ ;  /* 0x0000771005047816 */ /* 0x000fe400000000ff */
[----:B------:R-:W-:Y:S02]  /*9420*/  PRMT R5, R0, 0x7054, R3 ;  /* 0x0000705400057816 */ /* 0x000fe40000000003 */
[----:B------:R-:W-:Y:S02]  /*9430*/  LEA.HI.X.SX32 R3, R27, c[0x0][0x164], 0x1, P0 ;  /* 0x000059001b037a11 */ /* 0x000fe400000f0eff */
[----:B------:R-:W-:-:S05]  /*9440*/  PRMT R5, R4, 0x654, R5 ;  /* 0x0000065404057816 */ /* 0x000fca0000000005 */
[----:B------:R-:W-:Y:S01]  /*9450*/  STG.E [R2.64], R5 ;  /* 0x0000000502007986 */ /* 0x000fe2000c101924 */
[----:B------:R-:W-:Y:S05]  /*9460*/  EXIT ;  /* 0x000000000000794d */ /* 0x000fea0003800000 */
.L_x_1756:
[----:B------:R-:W-:Y:S01]  /*9470*/  IMAD.MOV.U32 R219, RZ, RZ, R5 ;  /* 0x000000ffffdb7224 */ /* 0x000fe200078e0005 */
[----:B------:R-:W-:Y:S01]  /*9480*/  MOV R146, 0x94d0 ;  /* 0x000094d000927802 */ /* 0x000fe20000000f00 */
[----:B------:R-:W-:Y:S02]  /*9490*/  IMAD.MOV.U32 R220, RZ, RZ, 0x10 ;  /* 0x00000010ffdc7424 */ /* 0x000fe400078e00ff */
[----:B------:R-:W-:Y:S02]  /*94a0*/  IMAD.MOV.U32 R222, RZ, RZ, 0x1f ;  /* 0x0000001fffde7424 */ /* 0x000fe400078e00ff */
[----:B------:R-:W-:Y:S02]  /*94b0*/  IMAD.MOV.U32 R223, RZ, RZ, -0x1 ;  /* 0xffffffffffdf7424 */ /* 0x000fe400078e00ff */
[----:B01----:R-:W-:Y:S05]  /*94c0*/  CALL.REL.NOINC `($__internal_10_$__cuda_sm70_shflsync_bfly_p) ;  /* 0x0000045000007944 */ /* 0x003fea0003c00000 */
[----:B-1----:R-:W-:Y:S01]  /*94d0*/  IMAD.MOV.U32 R0, RZ, RZ, R219 ;  /* 0x000000ffff007224 */ /* 0x002fe200078e00db */
[----:B0-----:R-:W-:Y:S05]  /*94e0*/  BRA `(.L_x_1953) ;  /* 0xffff872000007947 */ /* 0x001fea000383ffff */
.L_x_1757:
[----:B------:R-:W-:Y:S01]  /*94f0*/  MOV R219, R4 ;  /* 0x0000000400db7202 */ /* 0x000fe20000000f00 */
[----:B------:R-:W-:Y:S01]  /*9500*/  IMAD.MOV.U32 R220, RZ, RZ, 0x8 ;  /* 0x00000008ffdc7424 */ /* 0x000fe200078e00ff */
[----:B------:R-:W-:Y:S01]  /*9510*/  MOV R146, 0x9550 ;  /* 0x0000955000927802 */ /* 0x000fe20000000f00 */
[----:B------:R-:W-:-:S02]  /*9520*/  IMAD.MOV.U32 R222, RZ, RZ, 0x1f ;  /* 0x0000001fffde7424 */ /* 0x000fc400078e00ff */
[----:B------:R-:W-:Y:S02]  /*9530*/  IMAD.MOV.U32 R223, RZ, RZ, -0x1 ;  /* 0xffffffffffdf7424 */ /* 0x000fe400078e00ff */
[----:B012---:R-:W-:Y:S05]  /*9540*/  CALL.REL.NOINC `($__internal_10_$__cuda_sm70_shflsync_bfly_p) ;  /* 0x000003d000007944 */ /* 0x007fea0003c00000 */
[----:B-1----:R-:W-:Y:S01]  /*9550*/  FADD.FTZ R4, R4, R219 ;  /* 0x000000db04047221 */ /* 0x002fe20000010000 */
[----:B------:R-:W-:Y:S01]  /*9560*/  MOV R146, 0x95c0 ;  /* 0x000095c000927802 */ /* 0x000fe20000000f00 */
[----:B0-----:R-:W-:Y:S02]  /*9570*/  IMAD.MOV.U32 R220, RZ, RZ, 0x4 ;  /* 0x00000004ffdc7424 */ /* 0x001fe400078e00ff */
[----:B------:R-:W-:Y:S01]  /*9580*/  IMAD.MOV.U32 R222, RZ, RZ, 0x1f ;  /* 0x0000001fffde7424 */ /* 0x000fe200078e00ff */
[----:B------:R-:W-:Y:S01]  /*9590*/  MOV R219, R4 ;  /* 0x0000000400db7202 */ /* 0x000fe20000000f00 */
[----:B------:R-:W-:Y:S02]  /*95a0*/  IMAD.MOV.U32 R223, RZ, RZ, -0x1 ;  /* 0xffffffffffdf7424 */ /* 0x000fe400078e00ff */
[----:B------:R-:W-:Y:S05]  /*95b0*/  CALL.REL.NOINC `($__internal_10_$__cuda_sm70_shflsync_bfly_p) ;  /* 0x0000036000007944 */ /* 0x000fea0003c00000 */
[----:B-1----:R-:W-:Y:S01]  /*95c0*/  FADD.FTZ R2, R4, R219 ;  /* 0x000000db04027221 */ /* 0x002fe20000010000 */
[----:B------:R-:W-:Y:S01]  /*95d0*/  MOV R146, 0x9630 ;  /* 0x0000963000927802 */ /* 0x000fe20000000f00 */
[----:B0-----:R-:W-:Y:S02]  /*95e0*/  IMAD.MOV.U32 R220, RZ, RZ, 0x2 ;  /* 0x00000002ffdc7424 */ /* 0x001fe400078e00ff */
[----:B------:R-:W-:-:S02]  /*95f0*/  IMAD.MOV.U32 R222, RZ, RZ, 0x1f ;  /* 0x0000001fffde7424 */ /* 0x000fc400078e00ff */
[----:B------:R-:W-:Y:S02]  /*9600*/  IMAD.MOV.U32 R223, RZ, RZ, -0x1 ;  /* 0xffffffffffdf7424 */ /* 0x000fe400078e00ff */
[----:B------:R-:W-:Y:S02]  /*9610*/  IMAD.MOV.U32 R219, RZ, RZ, R2 ;  /* 0x000000ffffdb7224 */ /* 0x000fe400078e0002 */
[----:B------:R-:W-:Y:S05]  /*9620*/  CALL.REL.NOINC `($__internal_10_$__cuda_sm70_shflsync_bfly_p) ;  /* 0x000002f000007944 */ /* 0x000fea0003c00000 */
[----:B-1----:R-:W-:Y:S01]  /*9630*/  FADD.FTZ R2, R2, R219 ;  /* 0x000000db02027221 */ /* 0x002fe20000010000 */
[----:B0-----:R-:W-:Y:S01]  /*9640*/  MOV R223, 0xffffffff ;  /* 0xffffffff00df7802 */ /* 0x001fe20000000f00 */
[----:B------:R-:W-:Y:S01]  /*9650*/  IMAD.MOV.U32 R220, RZ, RZ, 0x1 ;  /* 0x00000001ffdc7424 */ /* 0x000fe200078e00ff */
[----:B------:R-:W-:Y:S01]  /*9660*/  MOV R146, 0x96a0 ;  /* 0x000096a000927802 */ /* 0x000fe20000000f00 */
[----:B------:R-:W-:Y:S02]  /*9670*/  IMAD.MOV.U32 R222, RZ, RZ, 0x1f ;  /* 0x0000001fffde7424 */ /* 0x000fe400078e00ff */
[----:B------:R-:W-:Y:S02]  /*9680*/  IMAD.MOV.U32 R219, RZ, RZ, R2 ;  /* 0x000000ffffdb7224 */ /* 0x000fe400078e0002 */
[----:B------:R-:W-:Y:S05]  /*9690*/  CALL.REL.NOINC `($__internal_10_$__cuda_sm70_shflsync_bfly_p) ;  /* 0x0000028000007944 */ /* 0x000fea0003c00000 */
[----:B-1----:R-:W-:Y:S01]  /*96a0*/  IMAD.MOV.U32 R5, RZ, RZ, R219 ;  /* 0x000000ffff057224 */ /* 0x002fe200078e00db */
[----:B0-----:R-:W-:Y:S05]  /*96b0*/  BRA `(.L_x_1954) ;  /* 0xffff85e000007947 */ /* 0x001fea000383ffff */
.L_x_1890:
[----:B------:R-:W-:Y:S01]  /*96c0*/  IMAD.MOV.U32 R219, RZ, RZ, R225 ;  /* 0x000000ffffdb7224 */ /* 0x000fe200078e00e1 */
[----:B------:R-:W-:Y:S01]  /*96d0*/  MOV R146, 0x9720 ;  /* 0x0000972000927802 */ /* 0x000fe20000000f00 */
[----:B------:R-:W-:-:S02]  /*96e0*/  IMAD.MOV.U32 R220, RZ, RZ, 0x1 ;  /* 0x00000001ffdc7424 */ /* 0x000fc400078e00ff */
[----:B------:R-:W-:Y:S02]  /*96f0*/  IMAD.MOV.U32 R222, RZ, RZ, 0x1f ;  /* 0x0000001fffde7424 */ /* 0x000fe400078e00ff */
[----:B------:R-:W-:Y:S02]  /*9700*/  IMAD.MOV.U32 R223, RZ, RZ, -0x1 ;  /* 0xffffffffffdf7424 */ /* 0x000fe400078e00ff */
[----:B------:R-:W-:Y:S05]  /*9710*/  CALL.REL.NOINC `($__internal_10_$__cuda_sm70_shflsync_bfly_p) ;  /* 0x0000020000007944 */ /* 0x000fea0003c00000 */
[----:B-1----:R-:W-:Y:S01]  /*9720*/  MOV R146, R219 ;  /* 0x000000db00927202 */ /* 0x002fe20000000f00 */
[----:B0-----:R-:W-:Y:S05]  /*9730*/  BRA `(.L_x_1955) ;  /* 0xffffcf5000007947 */ /* 0x001fea000383ffff */
.L_x_1894:
[----:B------:R-:W-:Y:S01]  /*9740*/  IMAD.MOV.U32 R219, RZ, RZ, R0 ;  /* 0x000000ffffdb7224 */ /* 0x000fe200078e0000 */
[----:B------:R-:W-:Y:S01]  /*9750*/  MOV R146, 0x97a0 ;  /* 0x000097a000927802 */ /* 0x000fe20000000f00 */
[----:B------:R-:W-:Y:S02]  /*9760*/  IMAD.MOV.U32 R220, RZ, RZ, 0x10 ;  /* 0x00000010ffdc7424 */ /* 0x000fe400078e00ff */
[----:B------:R-:W-:Y:S02]  /*9770*/  IMAD.MOV.U32 R222, RZ, RZ, 0x1f ;  /* 0x0000001fffde7424 */ /* 0x000fe400078e00ff */
[----:B------:R-:W-:Y:S02]  /*9780*/  IMAD.MOV.U32 R223, RZ, RZ, -0x1 ;  /* 0xffffffffffdf7424 */ /* 0x000fe400078e00ff */
[----:B0-----:R-:W-:Y:S05]  /*9790*/  CALL.REL.NOINC `($__internal_10_$__cuda_sm70_shflsync_bfly_p) ;  /* 0x0000018000007944 */ /* 0x001fea0003c00000 */
[----:B-1----:R-:W-:Y:S01]  /*97a0*/  IMAD.MOV.U32 R3, RZ, RZ, R219 ;  /* 0x000000ffff037224 */ /* 0x002fe200078e00db */
[----:B0-----:R-:W-:Y:S05]  /*97b0*/  BRA `(.L_x_1956) ;  /* 0xffffd11000007947 */ /* 0x001fea000383ffff */
.L_x_1895:
[----:B------:R-:W-:Y:S01]  /*97c0*/  HFMA2.MMA R220, -RZ, RZ, 0, 4.76837158203125e-07 ;  /* 0x00000008ffdc7435 */ /* 0x000fe200000001ff */
[----:B------:R-:W-:Y:S01]  /*97d0*/  IMAD.MOV.U32 R219, RZ, RZ, R4 ;  /* 0x000000ffffdb7224 */ /* 0x000fe200078e0004 */
[----:B------:R-:W-:Y:S01]  /*97e0*/  MOV R146, 0x9820 ;  /* 0x0000982000927802 */ /* 0x000fe20000000f00 */
[----:B------:R-:W-:-:S02]  /*97f0*/  IMAD.MOV.U32 R222, RZ, RZ, 0x1f ;  /* 0x0000001fffde7424 */ /* 0x000fc400078e00ff */
[----:B------:R-:W-:Y:S02]  /*9800*/  IMAD.MOV.U32 R223, RZ, RZ, -0x1 ;  /* 0xffffffffffdf7424 */ /* 0x000fe400078e00ff */
[----:B01----:R-:W-:Y:S05]  /*9810*/  CALL.REL.NOINC `($__internal_10_$__cuda_sm70_shflsync_bfly_p) ;  /* 0x0000010000007944 */ /* 0x003fea0003c00000 */
[----:B-1----:R-:W-:Y:S01]  /*9820*/  FMNMX.FTZ R4, R4, R219, !PT ;  /* 0x000000db04047209 */ /* 0x002fe20007810000 */
[----:B0-----:R-:W-:Y:S01]  /*9830*/  IMAD.MOV.U32 R220, RZ, RZ, 0x4 ;  /* 0x00000004ffdc7424 */ /* 0x001fe200078e00ff */
[----:B------:R-:W-:Y:S01]  /*9840*/  MOV R146, 0x9890 ;  /* 0x0000989000927802 */ /* 0x000fe20000000f00 */
[----:B------:R-:W-:Y:S02]  /*9850*/  IMAD.MOV.U32 R222, RZ, RZ, 0x1f ;  /* 0x0000001fffde7424 */ /* 0x000fe400078e00ff */
[----:B------:R-:W-:Y:S02]  /*9860*/  IMAD.MOV.U32 R223, RZ, RZ, -0x1 ;  /* 0xffffffffffdf7424 */ /* 0x000fe400078e00ff */
[----:B------:R-:W-:Y:S02]  /*9870*/  IMAD.MOV.U32 R219, RZ, RZ, R4 ;  /* 0x000000ffffdb7224 */ /* 0x000fe400078e0004 */
[----:B------:R-:W-:Y:S05]  /*9880*/  CALL.REL.NOINC `($__internal_10_$__cuda_sm70_shflsync_bfly_p) ;  /* 0x0000009000007944 */ /* 0x000fea0003c00000 */
[----:B-1----:R-:W-:Y:S01]  /*9890*/  FMNMX.FTZ R3, R4, R219, !PT ;  /* 0x000000db04037209 */ /* 0x002fe20007810000 */
[----:B0-----:R-:W-:Y:S01]  /*98a0*/  IMAD.MOV.U32 R222, RZ, RZ, 0x1f ;  /* 0x0000001fffde7424 */ /* 0x001fe200078e00ff */
[----:B------:R-:W-:Y:S01]  /*98b0*/  MOV R220, 0x2 ;  /* 0x0000000200dc7802 */ /* 0x000fe20000000f00 */
[----:B------:R-:W-:Y:S01]  /*98c0*/  IMAD.MOV.U32 R223, RZ, RZ, -0x1 ;  /* 0xffffffffffdf7424 */ /* 0x000fe200078e00ff */
[----:B------:R-:W-:Y:S01]  /*98d0*/  MOV R146, 0x9900 ;  /* 0x0000990000927802 */ /* 0x000fe20000000f00 */
[----:B------:R-:W-:-:S02]  /*98e0*/  IMAD.MOV.U32 R219, RZ, RZ, R3 ;  /* 0x000000ffffdb7224 */ /* 0x000fc400078e0003 */
[----:B------:R-:W-:Y:S05]  /*98f0*/  CALL.REL.NOINC `($__internal_10_$__cuda_sm70_shflsync_bfly_p) ;  /* 0x0000002000007944 */ /* 0x000fea0003c00000 */
[----:B-1----:R-:W-:Y:S01]  /*9900*/  IMAD.MOV.U32 R2, RZ, RZ, R219 ;  /* 0x000000ffff027224 */ /* 0x002fe200078e00db */
[----:B0-----:R-:W-:Y:S05]  /*9910*/  BRA `(.L_x_1957) ;  /* 0xffffd02000007947 */ /* 0x001fea000383ffff */
        .weak           $__internal_10_$__cuda_sm70_shflsync_bfly_p
        .type           $__internal_10_$__cuda_sm70_shflsync_bfly_p,@function
        .size           $__internal_10_$__cuda_sm70_shflsync_bfly_p,(.L_x_3261 - $__internal_10_$__cuda_sm70_shflsync_bfly_p)
$__internal_10_$__cuda_sm70_shflsync_bfly_p:
[----:B------:R-:W-:Y:S01]  /*9920*/  IMAD.MOV.U32 R147, RZ, RZ, 0x0 ;  /* 0x00000000ff937424 */ /* 0x000fe200078e00ff */
[----:B------:R-:W-:Y:S04]  /*9930*/  WARPSYNC R223 ;  /* 0x000000df00007348 */ /* 0x000fe80003800000 */
[----:B------:R0:W1:Y:S01]  /*9940*/  SHFL.BFLY PT, R219, R219, R220, R222 ;  /* 0x0c0000dcdbdb7389 */ /* 0x00006200000e00de */
[----:B------:R-:W-:Y:S05]  /*9950*/  RET.REL.NODEC R146 `(_ZN4mmha33masked_multihead_attention_kernelIfLi112ELi128ELi2ELi32ELi128ELb1ELb0EEEv26Multihead_attention_paramsIT_XT5_EE) ;  /* 0xffff66a092007950 */ /* 0x000fea0003c3ffff */
.L_x_1958:
        /* <DEDUP_REMOVED lines=10> */
.L_x_3261:


//--------------------- .text._ZN4mmha33masked_multihead_attention_kernelIfLi112ELi128ELi4ELi32ELi64ELb1ELb0EEEv26Multihead_attention_paramsIT_XT5_EE --------------------------
	.section	.text._ZN4mmha33masked_multihead_attention_kernelIfLi112ELi128ELi4ELi32ELi64ELb1ELb0EEEv26Multihead_attention_paramsIT_XT5_EE,"ax",@progbits
	.sectioninfo	@"SHI_REGISTERS=134"
	.align	128
        .global         _ZN4mmha33masked_multihead_attention_kernelIfLi112ELi128ELi4ELi32ELi64ELb1ELb0EEEv26Multihead_attention_paramsIT_XT5_EE
        .type           _ZN4mmha33masked_multihead_attention_kernelIfLi112ELi128ELi4ELi32ELi64ELb1ELb0EEEv26Multihead_attention_paramsIT_XT5_EE,@function
        .size           _ZN4mmha33masked_multihead_attention_kernelIfLi112ELi128ELi4ELi32ELi64ELb1ELb0EEEv26Multihead_attention_paramsIT_XT5_EE,(.L_x_3262 - _ZN4mmha33masked_multihead_attention_kernelIfLi112ELi128ELi4ELi32ELi64ELb1ELb0EEEv26Multihead_attention_paramsIT_XT5_EE)
        .other          _ZN4mmha33masked_multihead_attention_kernelIfLi112ELi128ELi4ELi32ELi64ELb1ELb0EEEv26Multihead_attention_paramsIT_XT5_EE,@"STO_CUDA_ENTRY STV_DEFAULT"
_ZN4mmha33masked_multihead_attention_kernelIfLi112ELi128ELi4ELi32ELi64ELb1ELb0EEEv26Multihead_attention_paramsIT_XT5_EE:
.text._ZN4mmha33masked_multihead_attention_kernelIfLi112ELi128ELi4ELi32ELi64ELb1ELb0EEEv26Multihead_attention_paramsIT_XT5_EE:
        /* <DEDUP_REMOVED lines=11> */
.L_x_1959:
        /* <DEDUP_REMOVED lines=75> */
[----:B------:R-:W-:-:S04]  /*0560*/  IMAD.HI.U32 R37, R37, R16, RZ ;  /* 0x0000001025257227 */ /* 0x000fc800078e00ff */
[----:B------:R-:W-:-:S04]  /*0570*/  IMAD.MOV R37, RZ, RZ, -R37 ;  /* 0x000000ffff257224 */ /* 0x000fc800078e0a25 */
        /* <DEDUP_REMOVED lines=37> */
.L_x_1961:
[----:B01----:R-:W-:Y:S05]  /*07d0*/  BSYNC B0 ;  /* 0x0000000000007941 */ /* 0x003fea0003800000 */
.L_x_1960:
        /* <DEDUP_REMOVED lines=11> */
.L_x_1963:
[----:B------:R-:W-:Y:S05]  /*0890*/  BSYNC B0 ;  /* 0x0000000000007941 */ /* 0x000fea0003800000 */
.L_x_1962:
        /* <DEDUP_REMOVED lines=80> */
.L_x_1966:
        /* <DEDUP_REMOVED lines=9> */
.L_x_1967:
        /* <DEDUP_REMOVED lines=54> */
.L_x_1971:
[C---:B------:R-:W-:Y:S01]  /*1190*/  IMAD R29, R5.reuse, 0x4, R21 ;  /* 0x00000004051d7824 */ /* 0x040fe200078e0215 */
[----:B0-----:R-:W-:Y:S01]  /*11a0*/  LEA.HI R0, R0, R0, RZ, 0x1 ;  /* 0x0000000000007211 */ /* 0x001fe200078f08ff */
[----:B------:R-:W-:Y:S01]  /*11b0*/  IMAD R44, R5, 0x4, R20 ;  /* 0x00000004052c7824 */ /* 0x000fe200078e0214 */
[----:B------:R-:W-:Y:S02]  /*11c0*/  BSSY B2, `(.L_x_1973) ;  /* 0x0000030000027945 */ /* 0x000fe40003800000 */
[----:B------:R0:W4:Y:S01]  /*11d0*/  LDS R32, [R29] ;  /* 0x000000001d207984 */ /* 0x0001220000000800 */
[----:B------:R-:W-:-:S03]  /*11e0*/  IMAD.SHL.U32 R0, R0, 0x2, RZ ;  /* 0x0000000200007824 */ /* 0x000fc600078e00ff */
[----:B------:R0:W3:Y:S02]  /*11f0*/  LDS R34, [R29+0x4] ;  /* 0x000004001d227984 */ /* 0x0000e40000000800 */
[----:B------:R-:W-:Y:S02]  /*1200*/  LOP3.LUT R7, R0, 0xfffffffc, RZ, 0xc0, !PT ;  /* 0xfffffffc00077812 */ /* 0x000fe400078ec0ff */
[----:B------:R0:W2:Y:S02]  /*1210*/  LDS R33, [R44] ;  /* 0x000000002c217984 */ /* 0x0000a40000000800 */
[----:B------:R-:W-:Y:S02]  /*1220*/  ISETP.GE.AND P0, PT, R7, c[0x0][0x1e0], PT ;  /* 0x0000780007007a0c */ /* 0x000fe40003f06270 */
[----:B------:R0:W1:Y:S11]  /*1230*/  LDS R35, [R44+0x4] ;  /* 0x000004002c237984 */ /* 0x0000760000000800 */
[----:B------:R-:W-:Y:S05]  /*1240*/  @P0 BRA `(.L_x_1974) ;  /* 0x0000027000000947 */ /* 0x000fea0003800000 */
[----:B0-----:R-:W0:Y:S01]  /*1250*/  I2F R6, c[0x0][0x1e0] ;  /* 0x0000780000067b06 */ /* 0x001e220000201400 */
[----:B------:R-:W-:-:S02]  /*1260*/  IADD3 R4, R7, 0x2, RZ ;  /* 0x0000000207047810 */ /* 0x000fc40007ffe0ff */
        /* <DEDUP_REMOVED lines=37> */
.L_x_1974:
[----:B0-----:R-:W-:Y:S05]  /*14c0*/  BSYNC B2 ;  /* 0x0000000000027941 */ /* 0x001fea0003800000 */
.L_x_1973:
[----:B----4-:R0:W-:Y:S04]  /*14d0*/  STS [R29], R32 ;  /* 0x000000201d007388 */ /* 0x0101e80000000800 */
[----:B---3--:R0:W-:Y:S04]  /*14e0*/  STS [R29+0x4], R34 ;  /* 0x000004221d007388 */ /* 0x0081e80000000800 */
[----:B--2---:R0:W-:Y:S04]  /*14f0*/  STS [R44], R33 ;  /* 0x000000212c007388 */ /* 0x0041e80000000800 */
[----:B-1----:R0:W-:Y:S02]  /*1500*/  STS [R44+0x4], R35 ;  /* 0x000004232c007388 */ /* 0x0021e40000000800 */
.L_x_1972:
[----:B------:R-:W-:Y:S05]  /*1510*/  BSYNC B1 ;  /* 0x0000000000017941 */ /* 0x000fea0003800000 */
.L_x_1970:
[----:B-1----:R1:W-:Y:S04]  /*1520*/  STS [R21], R40 ;  /* 0x0000002815007388 */ /* 0x0023e80000000800 */
[----:B--2---:R1:W-:Y:S04]  /*1530*/  STS [R21+0x4], R42 ;  /* 0x0000042a15007388 */ /* 0x0043e80000000800 */
[----:B---3--:R1:W-:Y:S04]  /*1540*/  STS [R20], R41 ;  /* 0x0000002914007388 */ /* 0x0083e80000000800 */
[----:B----4-:R1:W-:Y:S02]  /*1550*/  STS [R20+0x4], R43 ;  /* 0x0000042b14007388 */ /* 0x0103e40000000800 */
.L_x_1969:
[----:B------:R-:W-:Y:S05]  /*1560*/  BSYNC B0 ;  /* 0x0000000000007941 */ /* 0x000fea0003800000 */
.L_x_1968:
[----:B------:R-:W-:Y:S06]  /*1570*/  BAR.SYNC.DEFER_BLOCKING 0x0 ;  /* 0x0000000000007b1d */ /* 0x000fec0000010000 */
[----:B------:R-:W-:Y:S01]  /*1580*/  BSSY B0, `(.L_x_1975) ;  /* 0x0000005000007945 */ /* 0x000fe20003800000 */
[----:B------:R-:W-:Y:S05]  /*1590*/  @!P6 BRA `(.L_x_1976) ;  /* 0x000000300000e947 */ /* 0x000fea0003800000 */
[----:B------:R-:W-:Y:S01]  /*15a0*/  ISETP.NE.AND P0, PT, RZ, c[0x0][0x1ec], PT ;  /* 0x00007b00ff007a0c */ /* 0x000fe20003f05270 */
[----:B01----:R0:W1:-:S12]  /*15b0*/  LDS.128 R40, [R14] ;  /* 0x000000000e287984 */ /* 0x0030580000000c00 */
[----:B------:R0:W2:Y:S02]  /*15c0*/  @!P0 LDS.128 R32, [R15] ;  /* 0x000000000f208984 */ /* 0x0000a40000000c00 */
.L_x_1976:
[----:B------:R-:W-:Y:S05]  /*15d0*/  BSYNC B0 ;  /* 0x0000000000007941 */ /* 0x000fea0003800000 */
.L_x_1975:
[----:B------:R-:W-:Y:S06]  /*15e0*/  BAR.SYNC.DEFER_BLOCKING 0x0 ;  /* 0x0000000000007b1d */ /* 0x000fec0000010000 */
[----:B------:R-:W-:Y:S05]  /*15f0*/  BRA `(.L_x_1965) ;  /* 0x000004c000007947 */ /* 0x000fea0003800000 */
.L_x_1964:
        /* <DEDUP_REMOVED lines=35> */
.L_x_1977:
        /* <DEDUP_REMOVED lines=40> */
.L_x_1978:
[----:B------:R-:W-:Y:S05]  /*1ab0*/  BSYNC B0 ;  /* 0x0000000000007941 */ /* 0x000fea0003800000 */
.L_x_1965:
        /* <DEDUP_REMOVED lines=21> */
.L_x_2179:
        /* <DEDUP_REMOVED lines=9> */
.L_x_2180:
[----:B--2---:R-:W-:Y:S02]  /*1ca0*/  FADD.FTZ R0, R5, R6 ;  /* 0x0000000605007221 */ /* 0x004fe40000010000 */
.L_x_1980:
[----:B------:R-:W-:Y:S05]  /*1cb0*/  BSYNC B0 ;  /* 0x0000000000007941 */ /* 0x000fea0003800000 */
.L_x_1979:
[----:B------:R-:W-:Y:S02]  /*1cc0*/  ISETP.NE.AND P0, PT, R24, RZ, PT ;  /* 0x000000ff1800720c */ /* 0x000fe40003f05270 */
[----:B------:R-:W-:-:S04]  /*1cd0*/  SHF.R.S32.HI R3, RZ, 0x1f, R24 ;  /* 0x0000001fff037819 */ /* 0x000fc80000011418 */
[----:B------:R-:W-:-:S04]  /*1ce0*/  LEA.HI R81, R3, R24, RZ, 0x2 ;  /* 0x0000001803517211 */ /* 0x000fc800078f10ff */
[----:B------:R-:W-:-:S05]  /*1cf0*/  LOP3.LUT R3, R81, 0xfffffffc, RZ, 0xc0, !PT ;  /* 0xfffffffc51037812 */ /* 0x000fca00078ec0ff */
[----:B------:R-:W-:Y:S02]  /*1d00*/  IMAD.IADD R82, R24, 0x1, -R3 ;  /* 0x0000000118527824 */ /* 0x000fe400078e0a03 */
        /* <DEDUP_REMOVED lines=16> */
.L_x_1983:
        /* <DEDUP_REMOVED lines=70> */
.L_x_1984:
        /* <DEDUP_REMOVED lines=24> */
.L_x_2119:
        /* <DEDUP_REMOVED lines=43> */
.L_x_1990:
[----:B------:R-:W-:Y:S05]  /*26a0*/  BSYNC B2 ;  /* 0x0000000000027941 */ /* 0x000fea0003800000 */
.L_x_1989:
        /* <DEDUP_REMOVED lines=13> */
.L_x_1988:
[----:B------:R-:W-:Y:S05]  /*2780*/  BSYNC B1 ;  /* 0x0000000000017941 */ /* 0x000fea0003800000 */
.L_x_1987:
[----:B------:R-:W-:Y:S01]  /*2790*/  BSSY B1, `(.L_x_1991) ;  /* 0x000001e000017945 */ /* 0x000fe20003800000 */
[----:B------:R-:W-:Y:S05]  /*27a0*/  @P2 BRA `(.L_x_1992) ;  /* 0x000001c000002947 */ /* 0x000fea0003800000 */
[----:B-1----:R-:W-:Y:S01]  /*27b0*/  IADD3 R84, R94, c[0x0][0x1d4], RZ ;  /* 0x000075005e547a10 */ /* 0x002fe20007ffe0ff */
        /* <DEDUP_REMOVED lines=10> */
.L_x_1994:
[----:B------:R-:W-:Y:S05]  /*2860*/  BSYNC B2 ;  /* 0x0000000000027941 */ /* 0x000fea0003800000 */
.L_x_1993:
        /* <DEDUP_REMOVED lines=16> */
.L_x_1992:
[----:B------:R-:W-:Y:S05]  /*2970*/  BSYNC B1 ;  /* 0x0000000000017941 */ /* 0x000fea0003800000 */
.L_x_1991:
        /* <DEDUP_REMOVED lines=14> */
.L_x_1998:
[----:B------:R-:W-:Y:S05]  /*2a60*/  BSYNC B2 ;  /* 0x0000000000027941 */ /* 0x000fea0003800000 */
.L_x_1997:
        /* <DEDUP_REMOVED lines=13> */
.L_x_1996:
[----:B------:R-:W-:Y:S05]  /*2b40*/  BSYNC B1 ;  /* 0x0000000000017941 */ /* 0x000fea0003800000 */
.L_x_1995:
        /* <DEDUP_REMOVED lines=14> */
.L_x_2002:
[----:B------:R-:W-:Y:S05]  /*2c30*/  BSYNC B2 ;  /* 0x0000000000027941 */ /* 0x000fea0003800000 */
.L_x_2001:
        /* <DEDUP_REMOVED lines=13> */
.L_x_2000:
[----:B------:R-:W-:Y:S05]  /*2d10*/  BSYNC B1 ;  /* 0x0000000000017941 */ /* 0x000fea0003800000 */
.L_x_1999:
        /* <DEDUP_REMOVED lines=13> */
.L_x_2006:
[----:B------:R-:W-:Y:S05]  /*2df0*/  BSYNC B2 ;  /* 0x0000000000027941 */ /* 0x000fea0003800000 */
.L_x_2005:
        /* <DEDUP_REMOVED lines=13> */
.L_x_2004:
[----:B------:R-:W-:Y:S05]  /*2ed0*/  BSYNC B1 ;  /* 0x0000000000017941 */ /* 0x000fea0003800000 */
.L_x_2003:
        /* <DEDUP_REMOVED lines=13> */
.L_x_2010:
[----:B------:R-:W-:Y:S05]  /*2fb0*/  BSYNC B2 ;  /* 0x0000000000027941 */ /* 0x000fea0003800000 */
.L_x_2009:
        /* <DEDUP_REMOVED lines=13> */
.L_x_2008:
[----:B------:R-:W-:Y:S05]  /*3090*/  BSYNC B1 ;  /* 0x0000000000017941 */ /* 0x000fea0003800000 */
.L_x_2007:
        /* <DEDUP_REMOVED lines=13> */
.L_x_2014:
[----:B------:R-:W-:Y:S05]  /*3170*/  BSYNC B2 ;  /* 0x0000000000027941 */ /* 0x000fea0003800000 */
.L_x_2013:
        /* <DEDUP_REMOVED lines=13> */
.L_x_2012:
[----:B------:R-:W-:Y:S05]  /*3250*/  BSYNC B1 ;  /* 0x0000000000017941 */ /* 0x000fea0003800000 */
.L_x_2011:
        /* <DEDUP_REMOVED lines=13> */
.L_x_2018:
[----:B------:R-:W-:Y:S05]  /*3330*/  BSYNC B2 ;  /* 0x0000000000027941 */ /* 0x000fea0003800000 */
.L_x_2017:
        /* <DEDUP_REMOVED lines=13> */
.L_x_2016:
[----:B------:R-:W-:Y:S05]  /*3410*/  BSYNC B1 ;  /* 0x0000000000017941 */ /* 0x000fea0003800000 */
.L_x_2015:
        /* <DEDUP_REMOVED lines=13> */
.L_x_2022:
[----:B------:R-:W-:Y:S05]  /*34f0*/  BSYNC B2 ;  /* 0x0000000000027941 */ /* 0x000fea0003800000 */
.L_x_2021:
        /* <DEDUP_REMOVED lines=13> */
.L_x_2020:
[----:B------:R-:W-:Y:S05]  /*35d0*/  BSYNC B1 ;  /* 0x0000000000017941 */ /* 0x000fea0003800000 */
.L_x_2019:
        /* <DEDUP_REMOVED lines=13> */
.L_x_2026:
[----:B------:R-:W-:Y:S05]  /*36b0*/  BSYNC B2 ;  /* 0x0000000000027941 */ /* 0x000fea0003800000 */
.L_x_2025:
        /* <DEDUP_REMOVED lines=13> */
.L_x_2024:
[----:B------:R-:W-:Y:S05]  /*3790*/  BSYNC B1 ;  /* 0x0000000000017941 */ /* 0x000fea0003800000 */
.L_x_2023:
        /* <DEDUP_REMOVED lines=9> */
[----:B01----:R-:W-:Y:S02]  /*3830*/  LEA.HI.X.SX32 R85, R126, R93, 0x1, P1 ;  /* 0x0000005d7e557211 */ /* 0x003fe400008f0eff */
[----:B------:R-:W-:-:S04]  /*3840*/  LEA R84, P1, R0, c[0x0][0x198], 0x2 ;  /* 0x0000660000547a11 */ /* 0x000fc800078210ff */
[----:B------:R-:W-:-:S05]  /*3850*/  LEA.HI.X R85, R0, c[0x0][0x19c], R85, 0x2, P1 ;  /* 0x0000670000557a11 */ /* 0x000fca00008f1455 */
[----:B------:R0:W5:Y:S04]  /*3860*/  LDG.E R0, [R84.64] ;  /* 0x0000002454007981 */ /* 0x000168000c1e1900 */
.L_x_2030:
[----:B------:R-:W-:Y:S05]  /*3870*/  BSYNC B2 ;  /* 0x0000000000027941 */ /* 0x000fea0003800000 */
.L_x_2029:
        /* <DEDUP_REMOVED lines=13> */
.L_x_2028:
[----:B------:R-:W-:Y:S05]  /*3950*/  BSYNC B1 ;  /* 0x0000000000017941 */ /* 0x000fea0003800000 */
.L_x_2027:
        /* <DEDUP_REMOVED lines=13> */
.L_x_2034:
[----:B------:R-:W-:Y:S05]  /*3a30*/  BSYNC B2 ;  /* 0x0000000000027941 */ /* 0x000fea0003800000 */
.L_x_2033:
        /* <DEDUP_REMOVED lines=13> */
.L_x_2032:
[----:B------:R-:W-:Y:S05]  /*3b10*/  BSYNC B1 ;  /* 0x0000000000017941 */ /* 0x000fea0003800000 */
.L_x_2031:
        /* <DEDUP_REMOVED lines=13> */
.L_x_2038:
[----:B------:R-:W-:Y:S05]  /*3bf0*/  BSYNC B2 ;  /* 0x0000000000027941 */ /* 0x000fea0003800000 */
.L_x_2037:
        /* <DEDUP_REMOVED lines=13> */
.L_x_2036:
[----:B------:R-:W-:Y:S05]  /*3cd0*/  BSYNC B1 ;  /* 0x0000000000017941 */ /* 0x000fea0003800000 */
.L_x_2035:
        /* <DEDUP_REMOVED lines=13> */
.L_x_2042:
[----:B------:R-:W-:Y:S05]  /*3db0*/  BSYNC B2 ;  /* 0x0000000000027941 */ /* 0x000fea0003800000 */
.L_x_2041:
        /* <DEDUP_REMOVED lines=13> */
.L_x_2040:
[----:B------:R-:W-:Y:S05]  /*3e90*/  BSYNC B1 ;  /* 0x0000000000017941 */ /* 0x000fea0003800000 */
.L_x_2039:
        /* <DEDUP_REMOVED lines=13> */
.L_x_2046:
[----:B------:R-:W-:Y:S05]  /*3f70*/  BSYNC B2 ;  /* 0x0000000000027941 */ /* 0x000fea0003800000 */
.L_x_2045:
        /* <DEDUP_REMOVED lines=13> */
.L_x_2044:
[----:B------:R-:W-:Y:S05]  /*4050*/  BSYNC B1 ;  /* 0x0000000000017941 */ /* 0x000fea0003800000 */
.L_x_2043:
        /* <DEDUP_REMOVED lines=13> */
.L_x_2050:
[----:B------:R-:W-:Y:S05]  /*4130*/  BSYNC B2 ;  /* 0x0000000000027941 */ /* 0x000fea0003800000 */
.L_x_2049:
        /* <DEDUP_REMOVED lines=13> */
.L_x_2048:
[----:B------:R-:W-:Y:S05]  /*4210*/  BSYNC B1 ;  /* 0x0000000000017941 */ /* 0x000fea0003800000 */
.L_x_2047:
        /* <DEDUP_REMOVED lines=13> */
.L_x_2054:
[----:B------:R-:W-:Y:S05]  /*42f0*/  BSYNC B2 ;  /* 0x0000000000027941 */ /* 0x000fea0003800000 */
.L_x_2053:
        /* <DEDUP_REMOVED lines=13> */
.L_x_2052:
[----:B------:R-:W-:Y:S05]  /*43d0*/  BSYNC B1 ;  /* 0x0000000000017941 */ /* 0x000fea0003800000 */
.L_x_2051:
        /* <DEDUP_REMOVED lines=13> */
.L_x_2058:
[----:B------:R-:W-:Y:S05]  /*44b0*/  BSYNC B2 ;  /* 0x0000000000027941 */ /* 0x000fea0003800000 */
.L_x_2057:
        /* <DEDUP_REMOVED lines=13> */
.L_x_2056:
[----:B------:R-:W-:Y:S05]  /*4590*/  BSYNC B1 ;  /* 0x0000000000017941 */ /* 0x000fea0003800000 */
.L_x_2055:
        /* <DEDUP_REMOVED lines=13> */
.L_x_2062:
[----:B------:R-:W-:Y:S05]  /*4670*/  BSYNC B2 ;  /* 0x0000000000027941 */ /* 0x000fea0003800000 */
.L_x_2061:
        /* <DEDUP_REMOVED lines=13> */
.L_x_2060:
[----:B------:R-:W-:Y:S05]  /*4750*/  BSYNC B1 ;  /* 0x0000000000017941 */ /* 0x000fea0003800000 */
.L_x_2059:
        /* <DEDUP_REMOVED lines=13> */
.L_x_2066:
[----:B------:R-:W-:Y:S05]  /*4830*/  BSYNC B2 ;  /* 0x0000000000027941 */ /* 0x000fea0003800000 */
.L_x_2065:
        /* <DEDUP_REMOVED lines=13> */
.L_x_2064:
[----:B------:R-:W-:Y:S05]  /*4910*/  BSYNC B1 ;  /* 0x0000000000017941 */ /* 0x000fea0003800000 */
.L_x_2063:
        /* <DEDUP_REMOVED lines=13> */
.L_x_2070:
[----:B------:R-:W-:Y:S05]  /*49f0*/  BSYNC B2 ;  /* 0x0000000000027941 */ /* 0x000fea0003800000 */
.L_x_2069:
        /* <DEDUP_REMOVED lines=13> */
.L_x_2068:
[----:B------:R-:W-:Y:S05]  /*4ad0*/  BSYNC B1 ;  /* 0x0000000000017941 */ /* 0x000fea0003800000 */
.L_x_2067:
        /* <DEDUP_REMOVED lines=13> */
.L_x_2074:
[----:B------:R-:W-:Y:S05]  /*4bb0*/  BSYNC B2 ;  /* 0x0000000000027941 */ /* 0x000fea0003800000 */
.L_x_2073:
        /* <DEDUP_REMOVED lines=13> */
.L_x_2072:
[----:B------:R-:W-:Y:S05]  /*4c90*/  BSYNC B1 ;  /* 0x0000000000017941 */ /* 0x000fea0003800000 */
.L_x_2071:
        /* <DEDUP_REMOVED lines=13> */
.L_x_2078:
[----:B------:R-:W-:Y:S05]  /*4d70*/  BSYNC B2 ;  /* 0x0000000000027941 */ /* 0x000fea0003800000 */
.L_x_2077:
        /* <DEDUP_REMOVED lines=13> */
.L_x_2076:
[----:B------:R-:W-:Y:S05]  /*4e50*/  BSYNC B1 ;  /* 0x0000000000017941 */ /* 0x000fea0003800000 */
.L_x_2075:
        /* <DEDUP_REMOVED lines=13> */
.L_x_2082:
[----:B------:R-:W-:Y:S05]  /*4f30*/  BSYNC B2 ;  /* 0x0000000000027941 */ /* 0x000fea0003800000 */
.L_x_2081:
        /* <DEDUP_REMOVED lines=13> */
.L_x_2080:
[----:B------:R-:W-:Y:S05]  /*5010*/  BSYNC B1 ;  /* 0x0000000000017941 */ /* 0x000fea0003800000 */
.L_x_2079:
        /* <DEDUP_REMOVED lines=13> */
.L_x_2086:
[----:B------:R-:W-:Y:S05]  /*50f0*/  BSYNC B2 ;  /* 0x0000000000027941 */ /* 0x000fea0003800000 */
.L_x_2085:
        /* <DEDUP_REMOVED lines=13> */
.L_x_2084:
[----:B------:R-:W-:Y:S05]  /*51d0*/  BSYNC B1 ;  /* 0x0000000000017941 */ /* 0x000fea0003800000 */
.L_x_2083:
        /* <DEDUP_REMOVED lines=13> */
.L_x_2090:
[----:B------:R-:W-:Y:S05]  /*52b0*/  BSYNC B2 ;  /* 0x0000000000027941 */ /* 0x000fea0003800000 */
.L_x_2089:
        /* <DEDUP_REMOVED lines=13> */
.L_x_2088:
[----:B------:R-:W-:Y:S05]  /*5390*/  BSYNC B1 ;  /* 0x0000000000017941 */ /* 0x000fea0003800000 */
.L_x_2087:
        /* <DEDUP_REMOVED lines=13> */
.L_x_2094:
[----:B------:R-:W-:Y:S05]  /*5470*/  BSYNC B2 ;  /* 0x0000000000027941 */ /* 0x000fea0003800000 */
.L_x_2093:
        /* <DEDUP_REMOVED lines=13> */
.L_x_2092:
[----:B------:R-:W-:Y:S05]  /*5550*/  BSYNC B1 ;  /* 0x0000000000017941 */ /* 0x000fea0003800000 */
.L_x_2091:
        /* <DEDUP_REMOVED lines=13> */
.L_x_2098:
[----:B------:R-:W-:Y:S05]  /*5630*/  BSYNC B2 ;  /* 0x0000000000027941 */ /* 0x000fea0003800000 */
.L_x_2097:
        /* <DEDUP_REMOVED lines=13> */
.L_x_2096:
[----:B------:R-:W-:Y:S05]  /*5710*/  BSYNC B1 ;  /* 0x0000000000017941 */ /* 0x000fea0003800000 */
.L_x_2095:
        /* <DEDUP_REMOVED lines=13> */
.L_x_2102:
[----:B------:R-:W-:Y:S05]  /*57f0*/  BSYNC B2 ;  /* 0x0000000000027941 */ /* 0x000fea0003800000 */
.L_x_2101:
        /* <DEDUP_REMOVED lines=13> */
.L_x_2100:
[----:B------:R-:W-:Y:S05]  /*58d0*/  BSYNC B1 ;  /* 0x0000000000017941 */ /* 0x000fea0003800000 */
.L_x_2099:
        /* <DEDUP_REMOVED lines=13> */
.L_x_2106:
[----:B------:R-:W-:Y:S05]  /*59b0*/  BSYNC B2 ;  /* 0x0000000000027941 */ /* 0x000fea0003800000 */
.L_x_2105:
        /* <DEDUP_REMOVED lines=13> */
.L_x_2104:
[----:B------:R-:W-:Y:S05]  /*5a90*/  BSYNC B1 ;  /* 0x0000000000017941 */ /* 0x000fea0003800000 */
.L_x_2103:
        /* <DEDUP_REMOVED lines=13> */
.L_x_2110:
[----:B------:R-:W-:Y:S05]  /*5b70*/  BSYNC B2 ;  /* 0x0000000000027941 */ /* 0x000fea0003800000 */
.L_x_2109:
        /* <DEDUP_REMOVED lines=13> */
.L_x_2108:
[----:B------:R-:W-:Y:S05]  /*5c50*/  BSYNC B1 ;  /* 0x0000000000017941 */ /* 0x000fea0003800000 */
.L_x_2107:
        /* <DEDUP_REMOVED lines=8> */
[----:B01----:R-:W-:-:S04]  /*5ce0*/  IADD3 R85, P1, R88, R126, RZ ;  /* 0x0000007e58557210 */ /* 0x003fc80007f3e0ff */
[----:B------:R-:W-:Y:S02]  /*5cf0*/  LEA.HI.X.SX32 R94, R126, R93, 0x1, P1 ;  /* 0x0000005d7e5e7211 */ /* 0x000fe400008f0eff */
[----:B------:R-:W-:-:S04]  /*5d00*/  LEA R84, P1, R85, c[0x0][0x198], 0x2 ;  /* 0x0000660055547a11 */ /* 0x000fc800078210ff */
[----:B------:R-:W-:-:S05]  /*5d10*/  LEA.HI.X R85, R85, c[0x0][0x19c], R94, 0x2, P1 ;  /* 0x0000670055557a11 */ /* 0x000fca00008f145e */
[----:B------:R0:W5:Y:S04]  /*5d20*/  LDG.E R124, [R84.64] ;  /* 0x00000024547c7981 */ /* 0x000168000c1e1900 */
.L_x_2114:
[----:B------:R-:W-:Y:S05]  /*5d30*/  BSYNC B2 ;  /* 0x0000000000027941 */ /* 0x000fea0003800000 */
.L_x_2113:
        /* <DEDUP_REMOVED lines=13> */
.L_x_2112:
[----:B------:R-:W-:Y:S05]  /*5e10*/  BSYNC B1 ;  /* 0x0000000000017941 */ /* 0x000fea0003800000 */
.L_x_2111:
[----:B01---5:R-:W-:Y:S01]  /*5e20*/  FMUL.FTZ R84, R6, R96 ;  /* 0x0000006006547220 */ /* 0x023fe20000410000 */
        /* <DEDUP_REMOVED lines=33> */
[----:B------:R0:W1:Y:S02]  /*6040*/  SHFL.BFLY PT, R84, R131, 0x2, 0x1f ;  /* 0x0c401f0083547f89 */ /* 0x00006400000e0000 */
.L_x_2181:
[----:B01----:R-:W-:Y:S01]  /*6050*/  FADD.FTZ R131, R131, R84 ;  /* 0x0000005483837221 */ /* 0x003fe20000010000 */
[----:B------:R-:W-:Y:S05]  /*6060*/  BRA.DIV ~URZ, `(.L_x_2116) ;  /* 0x00002f727f007947 */ /* 0x000fea000b800000 */
[----:B------:R0:W1:Y:S02]  /*6070*/  SHFL.BFLY PT, R84, R131, 0x1, 0x1f ;  /* 0x0c201f0083547f89 */ /* 0x00006400000e0000 */
.L_x_2182:
        /* <DEDUP_REMOVED lines=21> */
[----:B------:R-:W-:-:S05]  /*61d0*/  @P2 SEL R99, R22, RZ, !P4 ;  /* 0x000000ff16632207 */ /* 0x000fca0006000000 */
[----:B------:R-:W-:-:S06]  /*61e0*/  @P2 IMAD.IADD R99, R99, 0x1, R126 ;  /* 0x0000000163632824 */ /* 0x000fcc00078e027e */
[----:B------:R-:W3:Y:S01]  /*61f0*/  @P2 I2F R99, R99 ;  /* 0x0000006300632306 */ /* 0x000ee20000201400 */
[----:B--2---:R-:W-:-:S04]  /*6200*/  @P3 FADD.FTZ R94, R94, R129 ;  /* 0x000000815e5e3221 */ /* 0x004fc80000010000 */
[----:B---3--:R-:W-:-:S05]  /*6210*/  @P2 FFMA.FTZ R94, R99, R84, R94 ;  /* 0x00000054635e2223 */ /* 0x008fca000001005e */
[----:B------:R0:W-:Y:S01]  /*6220*/  STS [R131.X4+0x410], R94 ;  /* 0x0004105e83007388 */ /* 0x0001e20000004800 */
[----:B------:R-:W-:-:S03]  /*6230*/  @!P0 FMNMX.FTZ R3, R3, R94, !PT ;  /* 0x0000005e03038209 */ /* 0x000fc60007810000 */
.L_x_2118:
[----:B------:R-:W-:Y:S05]  /*6240*/  BSYNC B1 ;  /* 0x0000000000017941 */ /* 0x000fea0003800000 */
.L_x_2117:
[----:B------:R-:W-:-:S04]  /*6250*/  IADD3 R90, R90, 0x10, RZ ;  /* 0x000000105a5a7810 */ /* 0x000fc80007ffe0ff */
[----:B------:R-:W-:-:S13]  /*6260*/  ISETP.GE.AND P0, PT, R90, R86, PT ;  /* 0x000000565a00720c */ /* 0x000fda0003f06270 */
[----:B0-----:R-:W-:Y:S01]  /*6270*/  @P0 CALL.REL.NOINC `(.L_x_1986) ;  /* 0x0000001000000944 */ /* 0x001fe20003c00000 */
[----:B------:R-:W-:Y:S05]  /*6280*/  BRA `(.L_x_2119) ;  /* 0xffffc16000007947 */ /* 0x000fea000383ffff */
.L_x_1986:
[----:B------:R-:W-:Y:S05]  /*6290*/  BSYNC B0 ;  /* 0x0000000000007941 */ /* 0x000fea0003800000 */
.L_x_1985:
[----:B------:R-:W-:Y:S01]  /*62a0*/  SHF.R.S32.HI R7, RZ, 0x1f, R24 ;  /* 0x0000001fff077819 */ /* 0x000fe20000011418 */
[----:B------:R-:W-:Y:S05]  /*62b0*/  BRA.DIV ~URZ, `(.L_x_2120) ;  /* 0x00002da27f007947 */ /* 0x000fea000b800000 */
[----:B------:R1:W2:Y:S02]  /*62c0*/  SHFL.BFLY PT, R0, R3, 0x10, 0x1f ;  /* 0x0e001f0003007f89 */ /* 0x0002a400000e0000 */
.L_x_2183:
[----:B--2---:R-:W-:Y:S01]  /*62d0*/  FMNMX.FTZ R5, R0, R3, !PT ;  /* 0x0000000300057209 */ /* 0x004fe20007810000 */
[----:B------:R-:W-:Y:S05]  /*62e0*/  BRA.DIV ~URZ, `(.L_x_2121) ;  /* 0x00002df27f007947 */ /* 0x000fea000b800000 */
[----:B------:R-:W2:Y:S02]  /*62f0*/  SHFL.BFLY PT, R0, R5, 0x8, 0x1f ;  /* 0x0d001f0005007f89 */ /* 0x000ea400000e0000 */
[----:B-12---:R-:W-:-:S05]  /*6300*/  FMNMX.FTZ R3, R5, R0, !PT ;  /* 0x0000000005037209 */ /* 0x006fca0007810000 */
[----:B------:R1:W2:Y:S02]  /*6310*/  SHFL.BFLY PT, R6, R3, 0x4, 0x1f ;  /* 0x0c801f0003067f89 */ /* 0x0002a400000e0000 */
.L_x_2184:
        /* <DEDUP_REMOVED lines=22> */
[----:B------:R-:W-:Y:S02]  /*6480*/  IMAD.MOV.U32 R8, RZ, RZ, RZ ;  /* 0x000000ffff087224 */ /* 0x000fe400078e00ff */
[----:B------:R-:W-:Y:S01]  /*6490*/  IADD3 R3, -R24, R25, R3 ;  /* 0x0000001918037210 */ /* 0x000fe20007ffe103 */
[----:B------:R-:W-:-:S03]  /*64a0*/  IMAD.MOV.U32 R10, RZ, RZ, R11 ;  /* 0x000000ffff0a7224 */ /* 0x000fc600078e000b */
        /* <DEDUP_REMOVED lines=14> */
.L_x_2129:
[----:B------:R-:W-:Y:S01]  /*6590*/  BSSY B2, `(.L_x_2126) ;  /* 0x000000b000027945 */ /* 0x000fe20003800000 */
[----:B0-----:R-:W-:Y:S05]  /*65a0*/  @!P0 BRA `(.L_x_2127) ;  /* 0x0000005000008947 */ /* 0x001fea0003800000 */
[----:B------:R-:W-:-:S06]  /*65b0*/  IMAD.MOV.U32 R6, RZ, RZ, R14 ;  /* 0x000000ffff067224 */ /* 0x000fcc00078e000e */
[----:B------:R-:W2:Y:S01]  /*65c0*/  LDG.E.U8 R6, [R6.64] ;  /* 0x0000002406067981 */ /* 0x000ea2000c1e1100 */
[----:B------:R-:W-:Y:S01]  /*65d0*/  IMAD.MOV.U32 R13, RZ, RZ, RZ ;  /* 0x000000ffff0d7224 */ /* 0x000fe200078e00ff */
[----:B--2---:R-:W-:-:S13]  /*65e0*/  ISETP.NE.AND P3, PT, R6, RZ, PT ;  /* 0x000000ff0600720c */ /* 0x004fda0003f65270 */
[----:B------:R-:W-:Y:S05]  /*65f0*/  @P3 BRA `(.L_x_2128) ;  /* 0x0000004000003947 */ /* 0x000fea0003800000 */
.L_x_2127:
[----:B------:R-:W0:Y:S02]  /*6600*/  LDS R6, [R12] ;  /* 0x000000000c067984 */ /* 0x000e240000000800 */
[----:B01----:R-:W-:-:S04]  /*6610*/  FADD.FTZ R6, -R15, R6 ;  /* 0x000000060f067221 */ /* 0x003fc80000010100 */
[----:B------:R-:W-:-:S04]  /*6620*/  FMUL.FTZ R6, R6, 1.4426950216293334961 ;  /* 0x3fb8aa3b06067820 */ /* 0x000fc80000410000 */
[----:B------:R0:W1:Y:S03]  /*6630*/  MUFU.EX2 R13, R6 ;  /* 0x00000006000d7308 */ /* 0x0000660000000800 */
.L_x_2128:
[----:B------:R-:W-:Y:S05]  /*6640*/  BSYNC B2 ;  /* 0x0000000000027941 */ /* 0x000fea0003800000 */
.L_x_2126:
        /* <DEDUP_REMOVED lines=9> */
.L_x_2125:
[----:B------:R-:W-:Y:S05]  /*66e0*/  BSYNC B1 ;  /* 0x0000000000017941 */ /* 0x000fea0003800000 */
.L_x_2124:
        /* <DEDUP_REMOVED lines=12> */
.L_x_2142:
[----:B------:R-:W-:Y:S01]  /*67b0*/  BSSY B1, `(.L_x_2130) ;  /* 0x000000b000017945 */ /* 0x000fe20003800000 */
[----:B------:R-:W-:Y:S01]  /*67c0*/  IMAD.MOV.U32 R6, RZ, RZ, R9 ;  /* 0x000000ffff067224 */ /* 0x000fe200078e0009 */
[----:B------:R-:W-:Y:S05]  /*67d0*/  @!P0 BRA `(.L_x_2131) ;  /* 0x0000004000008947 */ /* 0x000fea0003800000 */
[----:B------:R-:W2:Y:S02]  /*67e0*/  LDG.E.U8 R9, [R6.64] ;  /* 0x0000002406097981 */ /* 0x000ea4000c1e1100 */
[----:B--2---:R-:W-:-:S13]  /*67f0*/  ISETP.NE.AND P3, PT, R9, RZ, PT ;  /* 0x000000ff0900720c */ /* 0x004fda0003f65270 */
[----:B------:R-:W-:Y:S01]  /*6800*/  @P3 IMAD.MOV.U32 R9, RZ, RZ, RZ ;  /* 0x000000ffff093224 */ /* 0x000fe200078e00ff */
[----:B------:R-:W-:Y:S05]  /*6810*/  @P3 BRA `(.L_x_2132) ;  /* 0x0000004000003947 */ /* 0x000fea0003800000 */
.L_x_2131:
[----:B------:R-:W0:Y:S02]  /*6820*/  LDS R9, [R3+-0x200] ;  /* 0xfffe000003097984 */ /* 0x000e240000000800 */
[----:B01----:R-:W-:-:S04]  /*6830*/  FADD.FTZ R9, -R15, R9 ;  /* 0x000000090f097221 */ /* 0x003fc80000010100 */
[----:B------:R-:W-:-:S06]  /*6840*/  FMUL.FTZ R9, R9, 1.4426950216293334961 ;  /* 0x3fb8aa3b09097820 */ /* 0x000fcc0000410000 */
[----:B------:R-:W0:Y:S02]  /*6850*/  MUFU.EX2 R9, R9 ;  /* 0x0000000900097308 */ /* 0x000e240000000800 */
.L_x_2132:
[----:B------:R-:W-:Y:S05]  /*6860*/  BSYNC B1 ;  /* 0x0000000000017941 */ /* 0x000fea0003800000 */
.L_x_2130:
        /* <DEDUP_REMOVED lines=8> */
.L_x_2134:
[----:B------:R-:W2:Y:S02]  /*68f0*/  LDS R8, [R3+-0x100] ;  /* 0xffff000003087984 */ /* 0x000ea40000000800 */
[----:B-12---:R-:W-:-:S04]  /*6900*/  FADD.FTZ R8, -R15, R8 ;  /* 0x000000080f087221 */ /* 0x006fc80000010100 */
[----:B------:R-:W-:-:S06]  /*6910*/  FMUL.FTZ R8, R8, 1.4426950216293334961 ;  /* 0x3fb8aa3b08087820 */ /* 0x000fcc0000410000 */
[----:B------:R-:W1:Y:S02]  /*6920*/  MUFU.EX2 R8, R8 ;  /* 0x0000000800087308 */ /* 0x000e640000000800 */
.L_x_2135:
[----:B------:R-:W-:Y:S05]  /*6930*/  BSYNC B1 ;  /* 0x0000000000017941 */ /* 0x000fea0003800000 */
.L_x_2133:
        /* <DEDUP_REMOVED lines=8> */
.L_x_2137:
[----:B-1----:R-:W1:Y:S02]  /*69c0*/  LDS R8, [R3] ;  /* 0x0000000003087984 */ /* 0x002e640000000800 */
[----:B-1----:R-:W-:-:S04]  /*69d0*/  FADD.FTZ R8, -R15, R8 ;  /* 0x000000080f087221 */ /* 0x002fc80000010100 */
[----:B------:R-:W-:-:S06]  /*69e0*/  FMUL.FTZ R8, R8, 1.4426950216293334961 ;  /* 0x3fb8aa3b08087820 */ /* 0x000fcc0000410000 */
[----:B------:R-:W1:Y:S02]  /*69f0*/  MUFU.EX2 R8, R8 ;  /* 0x0000000800087308 */ /* 0x000e640000000800 */
.L_x_2138:
[----:B------:R-:W-:Y:S05]  /*6a00*/  BSYNC B1 ;  /* 0x0000000000017941 */ /* 0x000fea0003800000 */
.L_x_2136:
        /* <DEDUP_REMOVED lines=8> */
.L_x_2140:
[----:B-1----:R-:W1:Y:S02]  /*6a90*/  LDS R8, [R3+0x100] ;  /* 0x0001000003087984 */ /* 0x002e640000000800 */
[----:B-1----:R-:W-:-:S04]  /*6aa0*/  FADD.FTZ R8, -R15, R8 ;  /* 0x000000080f087221 */ /* 0x002fc80000010100 */
[----:B------:R-:W-:-:S04]  /*6ab0*/  FMUL.FTZ R8, R8, 1.4426950216293334961 ;  /* 0x3fb8aa3b08087820 */ /* 0x000fc80000410000 */
[----:B------:R1:W2:Y:S03]  /*6ac0*/  MUFU.EX2 R12, R8 ;  /* 0x00000008000c7308 */ /* 0x0002a60000000800 */
.L_x_2141:
[----:B------:R-:W-:Y:S05]  /*6ad0*/  BSYNC B1 ;  /* 0x0000000000017941 */ /* 0x000fea0003800000 */
.L_x_2139:
        /* <DEDUP_REMOVED lines=8> */
.L_x_2123:
[----:B------:R-:W-:Y:S05]  /*6b60*/  BSYNC B0 ;  /* 0x0000000000007941 */ /* 0x000fea0003800000 */
.L_x_2122:
        /* <DEDUP_REMOVED lines=46> */
.L_x_2147:
        /* <DEDUP_REMOVED lines=13> */
.L_x_2146:
[----:B01----:R-:W-:Y:S05]  /*6f20*/  BSYNC B1 ;  /* 0x0000000000017941 */ /* 0x003fea0003800000 */
.L_x_2145:
        /* <DEDUP_REMOVED lines=9> */
.L_x_2148:
[----:B------:R-:W0:Y:S01]  /*6fc0*/  LDS R6, [R3+0x300] ;  /* 0x0003000003067984 */ /* 0x000e220000000800 */
[----:B------:R-:W-:Y:S01]  /*6fd0*/  IMAD.MOV.U32 R7, RZ, RZ, R13 ;  /* 0x000000ffff077224 */ /* 0x000fe200078e000d */
[----:B------:R-:W-:Y:S02]  /*6fe0*/  IADD3 R11, R11, 0x100, RZ ;  /* 0x000001000b0b7810 */ /* 0x000fe40007ffe0ff */
[----:B------:R-:W1:Y:S02]  /*6ff0*/  LDS R8, [R3] ;  /* 0x0000000003087984 */ /* 0x000e640000000800 */
[----:B------:R-:W-:Y:S02]  /*7000*/  ISETP.GE.AND P0, PT, R11, R25, PT ;  /* 0x000000190b00720c */ /* 0x000fe40003f06270 */
[----:B------:R-:W2:Y:S04]  /*7010*/  LDS R9, [R3+0x100] ;  /* 0x0001000003097984 */ /* 0x000ea80000000800 */
[----:B------:R-:W3:Y:S01]  /*7020*/  LDS R10, [R3+0x200] ;  /* 0x00020000030a7984 */ /* 0x000ee20000000800 */
[----:B0-----:R-:W-:-:S02]  /*7030*/  FMUL.FTZ R18, R6, R15 ;  /* 0x0000000f06127220 */ /* 0x001fc40000410000 */
[----:B------:R-:W-:Y:S02]  /*7040*/  IMAD.MOV.U32 R6, RZ, RZ, R12 ;  /* 0x000000ffff067224 */ /* 0x000fe400078e000c */
[-C--:B-1----:R-:W-:Y:S01]  /*7050*/  FMUL.FTZ R14, R8, R15.reuse ;  /* 0x0000000f080e7220 */ /* 0x082fe20000410000 */
[----:B------:R-:W-:Y:S01]  /*7060*/  IADD3 R8, R3, 0x400, RZ ;  /* 0x0000040003087810 */ /* 0x000fe20007ffe0ff */
[----:B------:R-:W-:Y:S01]  /*7070*/  STS [R3+0x300], R18 ;  /* 0x0003001203007388 */ /* 0x000fe20000000800 */
[----:B------:R-:W-:Y:S01]  /*7080*/  IADD3 R12, P2, R6, 0x400, RZ ;  /* 0x00000400060c7810 */ /* 0x000fe20007f5e0ff */
[-C--:B--2---:R-:W-:Y:S02]  /*7090*/  FMUL.FTZ R9, R9, R15.reuse ;  /* 0x0000000f09097220 */ /* 0x084fe40000410000 */
[----:B------:R-:W-:Y:S01]  /*70a0*/  @P3 STG.E [R6.64+0x300], R18 ;  /* 0x0003001206003986 */ /* 0x000fe2000c101924 */
[----:B---3--:R-:W-:-:S03]  /*70b0*/  FMUL.FTZ R10, R10, R15 ;  /* 0x0000000f0a0a7220 */ /* 0x008fc60000410000 */
        /* <DEDUP_REMOVED lines=9> */
.L_x_2144:
[----:B------:R-:W-:Y:S05]  /*7150*/  BSYNC B0 ;  /* 0x0000000000007941 */ /* 0x000fea0003800000 */
.L_x_2143:
        /* <DEDUP_REMOVED lines=33> */
.L_x_2151:
[----:B-----5:R0:W-:Y:S02]  /*7370*/  STS.128 [R0.X16+0x210], R12 ;  /* 0x0002100c00007388 */ /* 0x0201e4000000cc00 */
.L_x_2150:
[----:B------:R-:W-:Y:S05]  /*7380*/  BSYNC B0 ;  /* 0x0000000000007941 */ /* 0x000fea0003800000 */
.L_x_2149:
        /* <DEDUP_REMOVED lines=28> */
[----:B------:R-:W-:-:S02]  /*7550*/  IMAD.MOV.U32 R38, RZ, RZ, R30 ;  /* 0x000000ffff267224 */ /* 0x000fc400078e001e */
[----:B------:R-:W-:Y:S02]  /*7560*/  IMAD.IADD R29, R8, 0x1, -R9 ;  /* 0x00000001081d7824 */ /* 0x000fe400078e0a09 */
[----:B------:R-:W-:Y:S01]  /*7570*/  CS2R R8, SRZ ;  /* 0x0000000000087805 */ /* 0x000fe2000001ff00 */
[----:B------:R-:W-:Y:S02]  /*7580*/  IMAD.WIDE R36, R36, R37, c[0x0][0x238] ;  /* 0x00008e0024247625 */ /* 0x000fe400078e0225 */
[----:B------:R-:W-:-:S13]  /*7590*/  LOP3.LUT P2, RZ, R29, 0x2, RZ, 0xc0, !PT ;  /* 0x000000021dff7812 */ /* 0x000fda000784c0ff */
        /* <DEDUP_REMOVED lines=23> */
.L_x_2158:
[C---:B-12--5:R-:W-:Y:S01]  /*7710*/  FFMA.FTZ R8, R27.reuse, R8, RZ ;  /* 0x000000081b087223 */ /* 0x066fe200000100ff */
[----:B------:R-:W-:Y:S01]  /*7720*/  IADD3 R38, R30, 0x2, RZ ;  /* 0x000000021e267810 */ /* 0x000fe20007ffe0ff */
[C---:B------:R-:W-:Y:S02]  /*7730*/  FFMA.FTZ R9, R27.reuse, R9, RZ ;  /* 0x000000091b097223 */ /* 0x040fe400000100ff */
[C---:B------:R-:W-:Y:S02]  /*7740*/  FFMA.FTZ R10, R27.reuse, R10, RZ ;  /* 0x0000000a1b0a7223 */ /* 0x040fe400000100ff */
[----:B------:R-:W-:Y:S02]  /*7750*/  FFMA.FTZ R11, R27, R11, RZ ;  /* 0x0000000b1b0b7223 */ /* 0x000fe400000100ff */
.L_x_2157:
[----:B------:R-:W-:Y:S05]  /*7760*/  BSYNC B2 ;  /* 0x0000000000027941 */ /* 0x000fea0003800000 */
.L_x_2156:
        /* <DEDUP_REMOVED lines=14> */
[----:B------:R-:W-:-:S02]  /*7850*/  LEA R34, P5, R27, c[0x0][0x1a0], 0x2 ;  /* 0x000068001b227a11 */ /* 0x000fc400078a10ff */
[----:B------:R-:W-:Y:S02]  /*7860*/  LEA.HI.X R33, R33, c[0x0][0x1a4], R42, 0x2, P4 ;  /* 0x0000690021217a11 */ /* 0x000fe400020f142a */
[----:B------:R-:W-:Y:S02]  /*7870*/  LEA.HI.X R35, R27, c[0x0][0x1a4], R40, 0x2, P5 ;  /* 0x000069001b237a11 */ /* 0x000fe400028f1428 */
[----:B------:R-:W-:-:S03]  /*7880*/  IADD3 R29, R29, 0x410, RZ ;  /* 0x000004101d1d7810 */ /* 0x000fc60007ffe0ff */
.L_x_2161:
[----:B------:R1:W5:Y:S01]  /*7890*/  LDG.E.128 R40, [R34.64] ;  /* 0x0000002422287981 */ /* 0x000362000c1e1d00 */
[----:B------:R-:W-:Y:S01]  /*78a0*/  ISETP.NE.AND P2, PT, R2, RZ, PT ;  /* 0x000000ff0200720c */ /* 0x000fe20003f45270 */
[----:B------:R-:W-:-:S12]  /*78b0*/  @P1 BRA `(.L_x_2159) ;  /* 0x000000b000001947 */ /* 0x000fd80003800000 */
        /* <DEDUP_REMOVED lines=11> */
.L_x_2159:
        /* <DEDUP_REMOVED lines=18> */
.L_x_2160:
[----:B---3--:R3:W4:Y:S01]  /*7a90*/  LDS R11, [R29] ;  /* 0x000000001d0b7984 */ /* 0x0087220000000800 */
[----:B--2---:R-:W-:Y:S02]  /*7aa0*/  IADD3 R32, P2, R32, 0x700, RZ ;  /* 0x0000070020207810 */ /* 0x004fe40007f5e0ff */
[----:B------:R-:W-:Y:S02]  /*7ab0*/  IADD3 R38, R38, 0x4, RZ ;  /* 0x0000000426267810 */ /* 0x000fe40007ffe0ff */
[----:B-1----:R-:W-:Y:S01]  /*7ac0*/  IADD3 R34, P4, R34, 0x700, RZ ;  /* 0x0000070022227810 */ /* 0x002fe20007f9e0ff */
[----:B------:R-:W-:Y:S01]  /*7ad0*/  IMAD.X R33, RZ, RZ, R33, P2 ;  /* 0x000000ffff217224 */ /* 0x000fe200010e0621 */
[----:B------:R-:W-:Y:S02]  /*7ae0*/  ISETP.GE.AND P2, PT, R38, R21, PT ;  /* 0x000000152600720c */ /* 0x000fe40003f46270 */
[----:B---3--:R-:W-:Y:S01]  /*7af0*/  IADD3 R29, R29, 0x10, RZ ;  /* 0x000000101d1d7810 */ /* 0x008fe20007ffe0ff */
[----:B------:R-:W-:-:S02]  /*7b00*/  IMAD.X R35, RZ, RZ, R35, P4 ;  /* 0x000000ffff237224 */ /* 0x000fc400020e0623 */
[C---:B----4-:R-:W-:Y:S02]  /*7b10*/  FFMA.FTZ R8, R11.reuse, R44, R40 ;  /* 0x0000002c0b087223 */ /* 0x050fe40000010028 */
[C---:B------:R-:W-:Y:S02]  /*7b20*/  FFMA.FTZ R9, R11.reuse, R45, R48 ;  /* 0x0000002d0b097223 */ /* 0x040fe40000010030 */
[C---:B------:R-:W-:Y:S02]  /*7b30*/  FFMA.FTZ R10, R11.reuse, R46, R42 ;  /* 0x0000002e0b0a7223 */ /* 0x040fe4000001002a */
[----:B------:R-:W-:Y:S02]  /*7b40*/  FFMA.FTZ R11, R11, R47, R50 ;  /* 0x0000002f0b0b7223 */ /* 0x000fe40000010032 */
[----:B------:R-:W-:Y:S05]  /*7b50*/  @!P2 BRA `(.L_x_2161) ;  /* 0xfffffd300000a947 */ /* 0x000fea000383ffff */
.L_x_2155:
[----:B------:R-:W-:Y:S05]  /*7b60*/  BSYNC B1 ;  /* 0x0000000000017941 */ /* 0x000fea0003800000 */
.L_x_2154:
        /* <DEDUP_REMOVED lines=58> */
.L_x_2166:
[C---:B-12--5:R-:W-:Y:S02]  /*7f10*/  FFMA.FTZ R8, R27.reuse, R36, R8 ;  /* 0x000000241b087223 */ /* 0x066fe40000010008 */
[C---:B------:R-:W-:Y:S02]  /*7f20*/  FFMA.FTZ R9, R27.reuse, R37, R9 ;  /* 0x000000251b097223 */ /* 0x040fe40000010009 */
[C---:B------:R-:W-:Y:S02]  /*7f30*/  FFMA.FTZ R10, R27.reuse, R38, R10 ;  /* 0x000000261b0a7223 */ /* 0x040fe4000001000a */
[----:B------:R-:W-:Y:S02]  /*7f40*/  FFMA.FTZ R11, R27, R39, R11 ;  /* 0x000000271b0b7223 */ /* 0x000fe4000001000b */
.L_x_2165:
[----:B------:R-:W-:Y:S05]  /*7f50*/  BSYNC B2 ;  /* 0x0000000000027941 */ /* 0x000fea0003800000 */
.L_x_2164:
[----:B------:R-:W-:Y:S02]  /*7f60*/  IADD3 R30, R30, 0x2, RZ ;  /* 0x000000021e1e7810 */ /* 0x000fe40007ffe0ff */
.L_x_2163:
[----:B------:R-:W-:Y:S05]  /*7f70*/  BSYNC B1 ;  /* 0x0000000000017941 */ /* 0x000fea0003800000 */
.L_x_2162:
[----:B------:R-:W-:-:S13]  /*7f80*/  LOP3.LUT P2, RZ, R21, 0xfffffffe, RZ, 0xc0, !PT ;  /* 0xfffffffe15ff7812 */ /* 0x000fda000784c0ff */
[----:B------:R-:W-:Y:S05]  /*7f90*/  @!P2 BRA `(.L_x_2153) ;  /* 0x000007900000a947 */ /* 0x000fea0003800000 */
[----:B------:R-:W-:Y:S02]  /*7fa0*/  IMAD.SHL.U32 R21, R4, 0x4, RZ ;  /* 0x0000000404157824 */ /* 0x000fe400078e00ff */
[----:B------:R-:W-:Y:S02]  /*7fb0*/  IMAD.MOV.U32 R23, RZ, RZ, 0x70 ;  /* 0x00000070ff177424 */ /* 0x000fe400078e00ff */
[C---:B------:R-:W-:Y:S02]  /*7fc0*/  IMAD R48, R30.reuse, 0x4, -R21 ;  /* 0x000000041e307824 */ /* 0x040fe400078e0a15 */
[----:B------:R-:W-:Y:S02]  /*7fd0*/  IMAD.MOV.U32 R27, RZ, RZ, RZ ;  /* 0x000000ffff1b7224 */ /* 0x000fe400078e00ff */
[----:B------:R-:W-:-:S05]  /*7fe0*/  IMAD R21, R30, R23, 0xe0 ;  /* 0x000000e01e157424 */ /* 0x000fca00078e0217 */
.L_x_2173:
[----:B------:R-:W-:Y:S01]  /*7ff0*/  IADD3 R22, R21, -0xe0, RZ ;  /* 0xffffff2015167810 */ /* 0x000fe20007ffe0ff */
[----:B------:R-:W-:Y:S01]  /*8000*/  BSSY B1, `(.L_x_2167) ;  /* 0x0000038000017945 */ /* 0x000fe20003800000 */
[----:B------:R-:W-:-:S02]  /*8010*/  IMAD.IADD R49, R48, 0x1, R27 ;  /* 0x0000000130317824 */ /* 0x000fc400078e021b */
        /* <DEDUP_REMOVED lines=31> */
[----:B------:R1:W2:Y:S03]  /*8210*/  LDS R29, [R49+0x410] ;  /* 0x00041000311d7984 */ /* 0x0002a60000000800 */
        /* <DEDUP_REMOVED lines=18> */
.L_x_2169:
[C---:B-12--5:R-:W-:Y:S02]  /*8340*/  FFMA.FTZ R8, R29.reuse, R36, R8 ;  /* 0x000000241d087223 */ /* 0x066fe40000010008 */
[C---:B------:R-:W-:Y:S02]  /*8350*/  FFMA.FTZ R9, R29.reuse, R37, R9 ;  /* 0x000000251d097223 */ /* 0x040fe40000010009 */
[C---:B------:R-:W-:Y:S02]  /*8360*/  FFMA.FTZ R10, R29.reuse, R38, R10 ;  /* 0x000000261d0a7223 */ /* 0x040fe4000001000a */
[----:B------:R-:W-:Y:S02]  /*8370*/  FFMA.FTZ R11, R29, R39, R11 ;  /* 0x000000271d0b7223 */ /* 0x000fe4000001000b */
.L_x_2168:
[----:B------:R-:W-:Y:S05]  /*8380*/  BSYNC B1 ;  /* 0x0000000000017941 */ /* 0x000fea0003800000 */
.L_x_2167:
        /* <DEDUP_REMOVED lines=48> */
.L_x_2172:
[C---:B-12--5:R-:W-:Y:S02]  /*8690*/  FFMA.FTZ R8, R29.reuse, R36, R8 ;  /* 0x000000241d087223 */ /* 0x066fe40000010008 */
[C---:B------:R-:W-:Y:S02]  /*86a0*/  FFMA.FTZ R9, R29.reuse, R37, R9 ;  /* 0x000000251d097223 */ /* 0x040fe40000010009 */
[C---:B------:R-:W-:Y:S02]  /*86b0*/  FFMA.FTZ R10, R29.reuse, R38, R10 ;  /* 0x000000261d0a7223 */ /* 0x040fe4000001000a */
[----:B------:R-:W-:Y:S02]  /*86c0*/  FFMA.FTZ R11, R29, R39, R11 ;  /* 0x000000271d0b7223 */ /* 0x000fe4000001000b */
.L_x_2171:
[----:B------:R-:W-:Y:S05]  /*86d0*/  BSYNC B1 ;  /* 0x0000000000017941 */ /* 0x000fea0003800000 */
.L_x_2170:
[----:B------:R-:W-:Y:S02]  /*86e0*/  IADD3 R30, R30, 0x4, RZ ;  /* 0x000000041e1e7810 */ /* 0x000fe40007ffe0ff */
[----:B------:R-:W-:Y:S02]  /*86f0*/  IADD3 R27, R27, 0x10, RZ ;  /* 0x000000101b1b7810 */ /* 0x000fe40007ffe0ff */
[----:B------:R-:W-:-:S02]  /*8700*/  ISETP.GE.AND P2, PT, R30, R17, PT ;  /* 0x000000111e00720c */ /* 0x000fc40003f46270 */
[----:B------:R-:W-:-:S11]  /*8710*/  IADD3 R21, R21, 0x1c0, RZ ;  /* 0x000001c015157810 */ /* 0x000fd60007ffe0ff */
[----:B------:R-:W-:Y:S05]  /*8720*/  @!P2 BRA `(.L_x_2173) ;  /* 0xfffff8c00000a947 */ /* 0x000fea000383ffff */
.L_x_2153:
[----:B------:R-:W-:Y:S05]  /*8730*/  BSYNC B0 ;  /* 0x0000000000007941 */ /* 0x000fea0003800000 */
.L_x_2152:
        /* <DEDUP_REMOVED lines=11> */
[----:B------:R-:W-:Y:S05]  /*87f0*/  BSSY B1, `(.L_x_2176) ;  /* 0x0000017000017945 */ /* 0x000fea0003800000 */
[----:B------:R-:W0:Y:S01]  /*8800*/  LDS R4, [R4.X4+0x410] ;  /* 0x0004100004047984 */ /* 0x000e220000004800 */
        /* <DEDUP_REMOVED lines=21> */
.L_x_2177:
[----:B------:R-:W-:Y:S05]  /*8960*/  BSYNC B1 ;  /* 0x0000000000017941 */ /* 0x000fea0003800000 */
.L_x_2176:
[C---:B0----5:R-:W-:Y:S02]  /*8970*/  FFMA.FTZ R8, R4.reuse, R20, R8 ;  /* 0x0000001404087223 */ /* 0x061fe40000010008 */
[C---:B------:R-:W-:Y:S02]  /*8980*/  FFMA.FTZ R9, R4.reuse, R21, R9 ;  /* 0x0000001504097223 */ /* 0x040fe40000010009 */
[C---:B------:R-:W-:Y:S02]  /*8990*/  FFMA.FTZ R10, R4.reuse, R22, R10 ;  /* 0x00000016040a7223 */ /* 0x040fe4000001000a */
[----:B------:R-:W-:Y:S02]  /*89a0*/  FFMA.FTZ R11, R4, R23, R11 ;  /* 0x00000017040b7223 */ /* 0x000fe4000001000b */
.L_x_2175:
[----:B------:R-:W-:Y:S05]  /*89b0*/  BSYNC B0 ;  /* 0x0000000000007941 */ /* 0x000fea0003800000 */
.L_x_2174:
        /* <DEDUP_REMOVED lines=17> */
.L_x_2178:
        /* <DEDUP_REMOVED lines=36> */
.L_x_1981:
[----:B------:R-:W-:Y:S01]  /*8d10*/  IMAD.MOV.U32 R94, RZ, RZ, R3 ;  /* 0x000000ffff5e7224 */ /* 0x000fe200078e0003 */
[----:B------:R-:W-:Y:S01]  /*8d20*/  MOV R84, 0x8d70 ;  /* 0x00008d7000547802 */ /* 0x000fe20000000f00 */
[----:B------:R-:W-:Y:S02]  /*8d30*/  IMAD.MOV.U32 R99, RZ, RZ, 0x10 ;  /* 0x00000010ff637424 */ /* 0x000fe400078e00ff */
[----:B------:R-:W-:Y:S02]  /*8d40*/  IMAD.MOV.U32 R126, RZ, RZ, 0x1f ;  /* 0x0000001fff7e7424 */ /* 0x000fe400078e00ff */
[----:B------:R-:W-:Y:S02]  /*8d50*/  IMAD.MOV.U32 R129, RZ, RZ, -0x1 ;  /* 0xffffffffff817424 */ /* 0x000fe400078e00ff */
[----:B01----:R-:W-:Y:S05]  /*8d60*/  CALL.REL.NOINC `($__internal_11_$__cuda_sm70_shflsync_bfly_p) ;  /* 0x0000046000007944 */ /* 0x003fea0003c00000 */
[----:B-1----:R-:W-:Y:S01]  /*8d70*/  IMAD.MOV.U32 R0, RZ, RZ, R94 ;  /* 0x000000ffff007224 */ /* 0x002fe200078e005e */
[----:B0-----:R-:W-:Y:S05]  /*8d80*/  BRA `(.L_x_2179) ;  /* 0xffff8e8000007947 */ /* 0x001fea000383ffff */
.L_x_1982:
[----:B------:R-:W-:Y:S01]  /*8d90*/  IMAD.MOV.U32 R94, RZ, RZ, R7 ;  /* 0x000000ffff5e7224 */ /* 0x000fe200078e0007 */
[----:B------:R-:W-:Y:S01]  /*8da0*/  MOV R84, 0x8df0 ;  /* 0x00008df000547802 */ /* 0x000fe20000000f00 */
[----:B------:R-:W-:-:S02]  /*8db0*/  IMAD.MOV.U32 R99, RZ, RZ, 0x8 ;  /* 0x00000008ff637424 */ /* 0x000fc400078e00ff */
[----:B------:R-:W-:Y:S02]  /*8dc0*/  IMAD.MOV.U32 R126, RZ, RZ, 0x1f ;  /* 0x0000001fff7e7424 */ /* 0x000fe400078e00ff */
[----:B------:R-:W-:Y:S02]  /*8dd0*/  IMAD.MOV.U32 R129, RZ, RZ, -0x1 ;  /* 0xffffffffff817424 */ /* 0x000fe400078e00ff */
[----:B0-2---:R-:W-:Y:S05]  /*8de0*/  CALL.REL.NOINC `($__internal_11_$__cuda_sm70_shflsync_bfly_p) ;  /* 0x000003e000007944 */ /* 0x005fea0003c00000 */
[----:B-1----:R-:W-:Y:S01]  /*8df0*/  FADD.FTZ R7, R7, R94 ;  /* 0x0000005e07077221 */ /* 0x002fe20000010000 */
[----:B------:R-:W-:Y:S01]  /*8e00*/  MOV R84, 0x8e60 ;  /* 0x00008e6000547802 */ /* 0x000fe20000000f00 */
[----:B0-----:R-:W-:Y:S02]  /*8e10*/  IMAD.MOV.U32 R99, RZ, RZ, 0x4 ;  /* 0x00000004ff637424 */ /* 0x001fe400078e00ff */
[----:B------:R-:W-:Y:S02]  /*8e20*/  IMAD.MOV.U32 R126, RZ, RZ, 0x1f ;  /* 0x0000001fff7e7424 */ /* 0x000fe400078e00ff */
[----:B------:R-:W-:Y:S02]  /*8e30*/  IMAD.MOV.U32 R129, RZ, RZ, -0x1 ;  /* 0xffffffffff817424 */ /* 0x000fe400078e00ff */
[----:B------:R-:W-:-:S02]  /*8e40*/  IMAD.MOV.U32 R94, RZ, RZ, R7 ;  /* 0x000000ffff5e7224 */ /* 0x000fc400078e0007 */
[----:B------:R-:W-:Y:S05]  /*8e50*/  CALL.REL.NOINC `($__internal_11_$__cuda_sm70_shflsync_bfly_p) ;  /* 0x0000037000007944 */ /* 0x000fea0003c00000 */
[----:B-1----:R-:W-:Y:S01]  /*8e60*/  FADD.FTZ R7, R7, R94 ;  /* 0x0000005e07077221 */ /* 0x002fe20000010000 */
[----:B------:R-:W-:Y:S01]  /*8e70*/  MOV R84, 0x8ed0 ;  /* 0x00008ed000547802 */ /* 0x000fe20000000f00 */
[----:B0-----:R-:W-:-:S02]  /*8e80*/  IMAD.MOV.U32 R99, RZ, RZ, 0x2 ;  /* 0x00000002ff637424 */ /* 0x001fc400078e00ff */
[----:B------:R-:W-:Y:S02]  /*8e90*/  IMAD.MOV.U32 R126, RZ, RZ, 0x1f ;  /* 0x0000001fff7e7424 */ /* 0x000fe400078e00ff */
[----:B------:R-:W-:Y:S02]  /*8ea0*/  IMAD.MOV.U32 R129, RZ, RZ, -0x1 ;  /* 0xffffffffff817424 */ /* 0x000fe400078e00ff */
[----:B------:R-:W-:Y:S02]  /*8eb0*/  IMAD.MOV.U32 R94, RZ, RZ, R7 ;  /* 0x000000ffff5e7224 */ /* 0x000fe400078e0007 */
[----:B------:R-:W-:Y:S05]  /*8ec0*/  CALL.REL.NOINC `($__internal_11_$__cuda_sm70_shflsync_bfly_p) ;  /* 0x0000030000007944 */ /* 0x000fea0003c00000 */
[----:B-1----:R-:W-:Y:S01]  /*8ed0*/  FADD.FTZ R6, R7, R94 ;  /* 0x0000005e07067221 */ /* 0x002fe20000010000 */
[----:B------:R-:W-:Y:S01]  /*8ee0*/  MOV R84, 0x8f40 ;  /* 0x00008f4000547802 */ /* 0x000fe20000000f00 */
[----:B0-----:R-:W-:Y:S02]  /*8ef0*/  IMAD.MOV.U32 R99, RZ, RZ, 0x1 ;  /* 0x00000001ff637424 */ /* 0x001fe400078e00ff */
[----:B------:R-:W-:Y:S02]  /*8f00*/  IMAD.MOV.U32 R126, RZ, RZ, 0x1f ;  /* 0x0000001fff7e7424 */ /* 0x000fe400078e00ff */
[----:B------:R-:W-:-:S02]  /*8f10*/  IMAD.MOV.U32 R129, RZ, RZ, -0x1 ;  /* 0xffffffffff817424 */ /* 0x000fc400078e00ff */
[----:B------:R-:W-:Y:S02]  /*8f20*/  IMAD.MOV.U32 R94, RZ, RZ, R6 ;  /* 0x000000ffff5e7224 */ /* 0x000fe400078e0006 */
[----:B------:R-:W-:Y:S05]  /*8f30*/  CALL.REL.NOINC `($__internal_11_$__cuda_sm70_shflsync_bfly_p) ;  /* 0x0000029000007944 */ /* 0x000fea0003c00000 */
[----:B-1----:R-:W-:Y:S01]  /*8f40*/  IMAD.MOV.U32 R5, RZ, RZ, R94 ;  /* 0x000000ffff057224 */ /* 0x002fe200078e005e */
[----:B0-----:R-:W-:Y:S05]  /*8f50*/  BRA `(.L_x_2180) ;  /* 0xffff8d4000007947 */ /* 0x001fea000383ffff */
.L_x_2115:
[----:B------:R-:W-:Y:S01]  /*8f60*/  IMAD.MOV.U32 R94, RZ, RZ, R131 ;  /* 0x000000ffff5e7224 */ /* 0x000fe200078e0083 */
[----:B------:R-:W-:Y:S01]  /*8f70*/  MOV R84, 0x8fc0 ;  /* 0x00008fc000547802 */ /* 0x000fe20000000f00 */
[----:B------:R-:W-:Y:S02]  /*8f80*/  IMAD.MOV.U32 R99, RZ, RZ, 0x2 ;  /* 0x00000002ff637424 */ /* 0x000fe400078e00ff */
[----:B------:R-:W-:Y:S02]  /*8f90*/  IMAD.MOV.U32 R126, RZ, RZ, 0x1f ;  /* 0x0000001fff7e7424 */ /* 0x000fe400078e00ff */
[----:B------:R-:W-:Y:S02]  /*8fa0*/  IMAD.MOV.U32 R129, RZ, RZ, -0x1 ;  /* 0xffffffffff817424 */ /* 0x000fe400078e00ff */
[----:B------:R-:W-:Y:S05]  /*8fb0*/  CALL.REL.NOINC `($__internal_11_$__cuda_sm70_shflsync_bfly_p) ;  /* 0x0000021000007944 */ /* 0x000fea0003c00000 */
[----:B-1----:R-:W-:Y:S01]  /*8fc0*/  IMAD.MOV.U32 R84, RZ, RZ, R94 ;  /* 0x000000ffff547224 */ /* 0x002fe200078e005e */
[----:B0-----:R-:W-:Y:S05]  /*8fd0*/  BRA `(.L_x_2181) ;  /* 0xffffd07000007947 */ /* 0x001fea000383ffff */
.L_x_2116:
[----:B------:R-:W-:Y:S01]  /*8fe0*/  IMAD.MOV.U32 R94, RZ, RZ, R131 ;  /* 0x000000ffff5e7224 */ /* 0x000fe200078e0083 */
[----:B------:R-:W-:Y:S01]  /*8ff0*/  MOV R84, 0x9040 ;  /* 0x0000904000547802 */ /* 0x000fe20000000f00 */
[----:B------:R-:W-:-:S02]  /*9000*/  IMAD.MOV.U32 R99, RZ, RZ, 0x1 ;  /* 0x00000001ff637424 */ /* 0x000fc400078e00ff */
[----:B------:R-:W-:Y:S02]  /*9010*/  IMAD.MOV.U32 R126, RZ, RZ, 0x1f ;  /* 0x0000001fff7e7424 */ /* 0x000fe400078e00ff */
[----:B------:R-:W-:Y:S02]  /*9020*/  IMAD.MOV.U32 R129, RZ, RZ, -0x1 ;  /* 0xffffffffff817424 */ /* 0x000fe400078e00ff */
[----:B------:R-:W-:Y:S05]  /*9030*/  CALL.REL.NOINC `($__internal_11_$__cuda_sm70_shflsync_bfly_p) ;  /* 0x0000019000007944 */ /* 0x000fea0003c00000 */
[----:B-1----:R-:W-:Y:S01]  /*9040*/  IMAD.MOV.U32 R84, RZ, RZ, R94 ;  /* 0x000000ffff547224 */ /* 0x002fe200078e005e */
[----:B0-----:R-:W-:Y:S05]  /*9050*/  BRA `(.L_x_2182) ;  /* 0xffffd02000007947 */ /* 0x001fea000383ffff */
.L_x_2120:
[----:B------:R-:W-:Y:S01]  /*9060*/  IMAD.MOV.U32 R94, RZ, RZ, R3 ;  /* 0x000000ffff5e7224 */ /* 0x000fe200078e0003 */
[----:B------:R-:W-:Y:S01]  /*9070*/  MOV R84, 0x90c0 ;  /* 0x000090c000547802 */ /* 0x000fe20000000f00 */
[----:B------:R-:W-:Y:S02]  /*9080*/  IMAD.MOV.U32 R99, RZ, RZ, 0x10 ;  /* 0x00000010ff637424 */ /* 0x000fe400078e00ff */
[----:B------:R-:W-:Y:S02]  /*9090*/  IMAD.MOV.U32 R126, RZ, RZ, 0x1f ;  /* 0x0000001fff7e7424 */ /* 0x000fe400078e00ff */
[----:B------:R-:W-:Y:S02]  /*90a0*/  IMAD.MOV.U32 R129, RZ, RZ, -0x1 ;  /* 0xffffffffff817424 */ /* 0x000fe400078e00ff */
[----:B0-----:R-:W-:Y:S05]  /*90b0*/  CALL.REL.NOINC `($__internal_11_$__cuda_sm70_shflsync_bfly_p) ;  /* 0x0000011000007944 */ /* 0x001fea0003c00000 */
[----:B-1----:R-:W-:Y:S01]  /*90c0*/  IMAD.MOV.U32 R0, RZ, RZ, R94 ;  /* 0x000000ffff007224 */ /* 0x002fe200078e005e */
[----:B0-----:R-:W-:Y:S05]  /*90d0*/  BRA `(.L_x_2183) ;  /* 0xffffd1f000007947 */ /* 0x001fea000383ffff */
.L_x_2121:
[----:B------:R-:W-:Y:S01]  /*90e0*/  IMAD.MOV.U32 R94, RZ, RZ, R5 ;  /* 0x000000ffff5e7224 */ /* 0x000fe200078e0005 */
[----:B------:R-:W-:Y:S01]  /*90f0*/  MOV R84, 0x9140 ;  /* 0x0000914000547802 */ /* 0x000fe20000000f00 */
[----:B------:R-:W-:-:S02]  /*9100*/  IMAD.MOV.U32 R99, RZ, RZ, 0x8 ;  /* 0x00000008ff637424 */ /* 0x000fc400078e00ff */
[----:B------:R-:W-:Y:S02]  /*9110*/  IMAD.MOV.U32 R126, RZ, RZ, 0x1f ;  /* 0x0000001fff7e7424 */ /* 0x000fe400078e00ff */
[----:B------:R-:W-:Y:S02]  /*9120*/  IMAD.MOV.U32 R129, RZ, RZ, -0x1 ;  /* 0xffffffffff817424 */ /* 0x000fe400078e00ff */
[----:B01----:R-:W-:Y:S05]  /*9130*/  CALL.REL.NOINC `($__internal_11_$__cuda_sm70_shflsync_bfly_p) ;  /* 0x0000009000007944 */ /* 0x003fea0003c00000 */
[----:B-1----:R-:W-:Y:S01]  /*9140*/  FMNMX.FTZ R3, R5, R94, !PT ;  /* 0x0000005e05037209 */ /* 0x002fe20007810000 */
[----:B0-----:R-:W-:Y:S01]  /*9150*/  IMAD.MOV.U32 R99, RZ, RZ, 0x4 ;  /* 0x00000004ff637424 */ /* 0x001fe200078e00ff */
[----:B------:R-:W-:Y:S01]  /*9160*/  MOV R84, 0x91b0 ;  /* 0x000091b000547802 */ /* 0x000fe20000000f00 */
[----:B------:R-:W-:Y:S02]  /*9170*/  IMAD.MOV.U32 R126, RZ, RZ, 0x1f ;  /* 0x0000001fff7e7424 */ /* 0x000fe400078e00ff */
[----:B------:R-:W-:Y:S02]  /*9180*/  IMAD.MOV.U32 R129, RZ, RZ, -0x1 ;  /* 0xffffffffff817424 */ /* 0x000fe400078e00ff */
[----:B------:R-:W-:Y:S02]  /*9190*/  IMAD.MOV.U32 R94, RZ, RZ, R3 ;  /* 0x000000ffff5e7224 */ /* 0x000fe400078e0003 */
[----:B------:R-:W-:Y:S05]  /*91a0*/  CALL.REL.NOINC `($__internal_11_$__cuda_sm70_shflsync_bfly_p) ;  /* 0x0000002000007944 */ /* 0x000fea0003c00000 */
[----:B-1----:R-:W-:Y:S01]  /*91b0*/  IMAD.MOV.U32 R6, RZ, RZ, R94 ;  /* 0x000000ffff067224 */ /* 0x002fe200078e005e */
[----:B0-----:R-:W-:Y:S05]  /*91c0*/  BRA `(.L_x_2184) ;  /* 0xffffd15000007947 */ /* 0x001fea000383ffff */
        .weak           $__internal_11_$__cuda_sm70_shflsync_bfly_p
        .type           $__internal_11_$__cuda_sm70_shflsync_bfly_p,@function
        .size           $__internal_11_$__cuda_sm70_shflsync_bfly_p,(.L_x_3262 - $__internal_11_$__cuda_sm70_shflsync_bfly_p)
$__internal_11_$__cuda_sm70_shflsync_bfly_p:
[----:B------:R-:W-:Y:S01]  /*91d0*/  IMAD.MOV.U32 R85, RZ, RZ, 0x0 ;  /* 0x00000000ff557424 */ /* 0x000fe200078e00ff */
[----:B------:R-:W-:Y:S04]  /*91e0*/  WARPSYNC R129 ;  /* 0x0000008100007348 */ /* 0x000fe80003800000 */
[----:B------:R0:W1:Y:S01]  /*91f0*/  SHFL.BFLY PT, R94, R94, R99, R126 ;  /* 0x0c0000635e5e7389 */ /* 0x00006200000e007e */
[----:B------:R-:W-:Y:S05]  /*9200*/  RET.REL.NODEC R84 `(_ZN4mmha33masked_multihead_attention_kernelIfLi112ELi128ELi4ELi32ELi64ELb1ELb0EEEv26Multihead_attention_paramsIT_XT5_EE) ;  /* 0xffff6df054007950 */ /* 0x000fea0003c3ffff */
.L_x_2185:
        /* <DEDUP_REMOVED lines=15> */
.L_x_3262:


//--------------------- .text._ZN4mmha33masked_multihead_attention_kernelItLi112ELi128ELi1ELi16ELi256ELb0ELb1EEEv26Multihead_attention_paramsIT_XT5_EE --------------------------
	.section	.text._ZN4mmha33masked_multihead_attention_kernelItLi112ELi128ELi1ELi16ELi256ELb0ELb1EEEv26Multihead_attention_paramsIT_XT5_EE,"ax",@progbits
	.sectioninfo	@"SHI_REGISTERS=160"
	.align	128
        .global         _ZN4mmha33masked_multihead_attention_kernelItLi112ELi128ELi1ELi16ELi256ELb0ELb1EEEv26Multihead_attention_paramsIT_XT5_EE
        .type           _ZN4mmha33masked_multihead_attention_kernelItLi112ELi128ELi1ELi16ELi256ELb0ELb1EEEv26Multihead_attention_paramsIT_XT5_EE,@function
        .size           _ZN4mmha33masked_multihead_attention_kernelItLi112ELi128ELi1ELi16ELi256ELb0ELb1EEEv26Multihead_attention_paramsIT_XT5_EE,(.L_x_3263 - _ZN4mmha33masked_multihead_attention_kernelItLi112ELi128ELi1ELi16ELi256ELb0ELb1EEEv26Multihead_attention_paramsIT_XT5_EE)
        .other          _ZN4mmha33masked_multihead_attention_kernelItLi112ELi128ELi1ELi16ELi256ELb0ELb1EEEv26Multihead_attention_paramsIT_XT5_EE,@"STO_CUDA_ENTRY STV_DEFAULT"
_ZN4mmha33masked_multihead_attention_kernelItLi112ELi128ELi1ELi16ELi256ELb0ELb1EEEv26Multihead_attention_paramsIT_XT5_EE:
.text._ZN4mmha33masked_multihead_attention_kernelItLi112ELi128ELi1ELi16ELi256ELb0ELb1EEEv26Multihead_attention_paramsIT_XT5_EE:
        /* <DEDUP_REMOVED lines=11> */
.L_x_2186:
[----:B------:R-:W-:Y:S02]  /*00b0*/  ISETP.NE.U32.AND P0, PT, RZ, c[0x0][0x280], PT ;  /* 0x0000a000ff007a0c */ /* 0x000fe40003f05070 */
[----:B------:R-:W-:Y:S02]  /*00c0*/  IABS R3, c[0x0][0x1d0] ;  /* 0x0000740000037a13 */ /* 0x000fe40000000000 */
[----:B------:R-:W-:Y:S02]  /*00d0*/  ISETP.NE.AND.EX P0, PT, RZ, c[0x0][0x284], PT, P0 ;  /* 0x0000a100ff007a0c */ /* 0x000fe40003f05300 */
[----:B------:R-:W1:Y:S11]  /*00e0*/  I2F.RP R0, R3 ;  /* 0x0000000300007306 */ /* 0x000e760000209400 */
[----:B------:R-:W-:-:S04]  /*00f0*/  @P0 IMAD.MOV.U32 R5, RZ, RZ, 0x4 ;  /* 0x00000004ff050424 */ /* 0x000fc800078e00ff */
[----:B0-----:R-:W-:Y:S01]  /*0100*/  @P0 IMAD.WIDE R4, R2, R5, c[0x0][0x280] ;  /* 0x0000a00002040625 */ /* 0x001fe200078e0205 */
[----:B-1----:R-:W0:Y:S04]  /*0110*/  MUFU.RCP R0, R0 ;  /* 0x0000000000007308 */ /* 0x002e280000001000 */
[----:B------:R1:W2:Y:S01]  /*0120*/  @P0 LDG.E R17, [R4.64] ;  /* 0x0000002404110981 */ /* 0x0002a2000c1e1900 */
[----:B0-----:R-:W-:-:S04]  /*0130*/  IADD3 R6, R0, 0xffffffe, RZ ;  /* 0x0ffffffe00067810 */ /* 0x001fc80007ffe0ff */
[----:B------:R0:W3:Y:S01]  /*0140*/  F2I.FTZ.U32.TRUNC.NTZ R7, R6 ;  /* 0x0000000600077305 */ /* 0x0000e2000021f000 */
[----:B------:R-:W-:Y:S01]  /*0150*/  IABS R0, R2 ;  /* 0x0000000200007213 */ /* 0x000fe20000000000 */
[----:B0-----:R-:W-:Y:S02]  /*0160*/  IMAD.MOV.U32 R6, RZ, RZ, RZ ;  /* 0x000000ffff067224 */ /* 0x001fe400078e00ff */
[----:B---3--:R-:W-:-:S04]  /*0170*/  IMAD.MOV R8, RZ, RZ, -R7 ;  /* 0x000000ffff087224 */ /* 0x008fc800078e0a07 */
[----:B------:R-:W-:-:S04]  /*0180*/  IMAD R9, R8, R3, RZ ;  /* 0x0000000308097224 */ /* 0x000fc800078e02ff */
[----:B------:R-:W-:-:S06]  /*0190*/  IMAD.HI.U32 R7, R7, R9, R6 ;  /* 0x0000000907077227 */ /* 0x000fcc00078e0006 */
[----:B------:R-:W-:-:S04]  /*01a0*/  IMAD.HI.U32 R7, R7, R0, RZ ;  /* 0x0000000007077227 */ /* 0x000fc800078e00ff */
[----:B------:R-:W-:-:S04]  /*01b0*/  IMAD.MOV R6, RZ, RZ, -R7 ;  /* 0x000000ffff067224 */ /* 0x000fc800078e0a07 */
[----:B------:R-:W-:-:S05]  /*01c0*/  IMAD R0, R3, R6, R0 ;  /* 0x0000000603007224 */ /* 0x000fca00078e0200 */
[----:B------:R-:W-:Y:S02]  /*01d0*/  ISETP.GT.U32.AND P3, PT, R3, R0, PT ;  /* 0x000000000300720c */ /* 0x000fe40003f64070 */
[----:B------:R-:W-:-:S11]  /*01e0*/  IABS R8, c[0x0][0x1d4] ;  /* 0x0000750000087a13 */ /* 0x000fd60000000000 */
[----:B------:R-:W-:-:S05]  /*01f0*/  @!P3 IMAD.IADD R0, R0, 0x1, -R3 ;  /* 0x000000010000b824 */ /* 0x000fca00078e0a03 */
[----:B------:R-:W-:Y:S02]  /*0200*/  ISETP.GE.U32.AND P2, PT, R0, R3, PT ;  /* 0x000000030000720c */ /* 0x000fe40003f46070 */
[----:B------:R-:W-:-:S04]  /*0210*/  LOP3.LUT R0, R2, c[0x0][0x1d0], RZ, 0x3c, !PT ;  /* 0x0000740002007a12 */ /* 0x000fc800078e3cff */
[----:B------:R-:W-:Y:S02]  /*0220*/  ISETP.GE.AND P4, PT, R0, RZ, PT ;  /* 0x000000ff0000720c */ /* 0x000fe40003f86270 */
[----:B------:R-:W0:Y:S01]  /*0230*/  I2F.RP R0, R8 ;  /* 0x0000000800007306 */ /* 0x000e220000209400 */
[----:B------:R-:W-:-:S07]  /*0240*/  @!P3 IADD3 R7, R7, 0x1, RZ ;  /* 0x000000010707b810 */ /* 0x000fce0007ffe0ff */
[----:B0-----:R-:W0:Y:S01]  /*0250*/  MUFU.RCP R0, R0 ;  /* 0x0000000000007308 */ /* 0x001e220000001000 */
[----:B------:R-:W-:-:S05]  /*0260*/  @P2 IADD3 R7, R7, 0x1, RZ ;  /* 0x0000000107072810 */ /* 0x000fca0007ffe0ff */
[----:B------:R-:W-:Y:S01]  /*0270*/  IMAD.MOV.U32 R34, RZ, RZ, R7 ;  /* 0x000000ffff227224 */ /* 0x000fe200078e0007 */
[----:B0-----:R-:W-:-:S04]  /*0280*/  IADD3 R6, R0, 0xffffffe, RZ ;  /* 0x0ffffffe00067810 */ /* 0x001fc80007ffe0ff */
[----:B------:R0:W3:Y:S02]  /*0290*/  F2I.FTZ.U32.TRUNC.NTZ R7, R6 ;  /* 0x0000000600077305 */ /* 0x0000e4000021f000 */
[----:B0-----:R-:W-:Y:S02]  /*02a0*/  IMAD.MOV.U32 R6, RZ, RZ, RZ ;  /* 0x000000ffff067224 */ /* 0x001fe400078e00ff */
[----:B---3--:R-:W-:-:S04]  /*02b0*/  IMAD.MOV R3, RZ, RZ, -R7 ;  /* 0x000000ffff037224 */ /* 0x008fc800078e0a07 */
[----:B------:R-:W-:-:S04]  /*02c0*/  IMAD R3, R3, R8, RZ ;  /* 0x0000000803037224 */ /* 0x000fc800078e02ff */
[----:B------:R-:W-:Y:S01]  /*02d0*/  IMAD.HI.U32 R7, R7, R3, R6 ;  /* 0x0000000307077227 */ /* 0x000fe200078e0006 */
[----:B------:R-:W-:Y:S01]  /*02e0*/  ISETP.NE.U32.AND P1, PT, RZ, c[0x0][0x240], PT ;  /* 0x00009000ff007a0c */ /* 0x000fe20003f25070 */
[----:B------:R-:W0:Y:S01]  /*02f0*/  S2R R18, SR_TID.X ;  /* 0x0000000000127919 */ /* 0x000e220000002100 */
[----:B------:R-:W-:Y:S02]  /*0300*/  ISETP.NE.AND P3, PT, RZ, c[0x0][0x1d0], PT ;  /* 0x00007400ff007a0c */ /* 0x000fe40003f65270 */
[----:B------:R-:W-:Y:S01]  /*0310*/  ISETP.NE.AND.EX P1, PT, RZ, c[0x0][0x244], PT, P1 ;  /* 0x00009100ff007a0c */ /* 0x000fe20003f25310 */
[----:B------:R-:W3:Y:S01]  /*0320*/  S2R R19, SR_CTAID.X ;  /* 0x0000000000137919 */ /* 0x000ee20000002500 */
[----:B------:R-:W-:Y:S02]  /*0330*/  @!P4 IMAD.MOV R34, RZ, RZ, -R34 ;  /* 0x000000ffff22c224 */ /* 0x000fe400078e0a22 */
[----:B------:R-:W-:-:S07]  /*0340*/  IMAD.MOV.U32 R16, RZ, RZ, RZ ;  /* 0x000000ffff107224 */ /* 0x000fce00078e00ff */
[----:B------:R-:W-:Y:S02]  /*0350*/  @!P3 LOP3.LUT R34, RZ, c[0x0][0x1d0], RZ, 0x33, !PT ;  /* 0x00007400ff22ba12 */ /* 0x000fe400078e33ff */
[----:B-1----:R-:W-:-:S04]  /*0360*/  @P1 IMAD.MOV.U32 R5, RZ, RZ, 0x4 ;  /* 0x00000004ff051424 */ /* 0x002fc800078e00ff */
[----:B------:R-:W-:Y:S01]  /*0370*/  @P1 IMAD.WIDE R4, R34, R5, c[0x0][0x240] ;  /* 0x0000900022041625 */ /* 0x000fe200078e0205 */
[----:B0-----:R-:W-:-:S04]  /*0380*/  ISETP.GE.AND P3, PT, R18, 0x1c, PT ;  /* 0x0000001c1200780c */ /* 0x001fc80003f66270 */
[----:B------:R0:W5:Y:S01]  /*0390*/  @P1 LDG.E R16, [R4.64] ;  /* 0x0000002404101981 */ /* 0x000162000c1e1900 */
[----:B---3--:R-:W-:Y:S02]  /*03a0*/  IMAD R22, R2, c[0x0][0x1d8], R19 ;  /* 0x0000760002167a24 */ /* 0x008fe400078e0213 */
[----:B------:R-:W-:Y:S01]  /*03b0*/  IMAD R3, R19, 0x70, RZ ;  /* 0x0000007013037824 */ /* 0x000fe200078e02ff */
[----:B------:R-:W-:Y:S01]  /*03c0*/  ISETP.NE.AND P2, PT, RZ, c[0x0][0x1c8], PT ;  /* 0x00007200ff007a0c */ /* 0x000fe20003f45270 */
[----:B------:R-:W-:Y:S02]  /*03d0*/  IMAD R30, R22, 0x70, RZ ;  /* 0x00000070161e7824 */ /* 0x000fe400078e02ff */
[----:B------:R-:W-:Y:S02]  /*03e0*/  IMAD.MOV.U32 R20, RZ, RZ, 0x1 ;  /* 0x00000001ff147424 */ /* 0x000fe400078e00ff */
[----:B0-----:R-:W-:Y:S02]  /*03f0*/  IMAD R5, R2, c[0x0][0x1c8], R3 ;  /* 0x0000720002057a24 */ /* 0x001fe400078e0203 */
[----:B------:R-:W-:-:S02]  /*0400*/  IMAD.MOV.U32 R9, RZ, RZ, c[0x0][0x248] ;  /* 0x00009200ff097624 */ /* 0x000fc400078e00ff */
[----:B------:R-:W-:Y:S01]  /*0410*/  IMAD.MOV.U32 R21, RZ, RZ, 0x2 ;  /* 0x00000002ff157424 */ /* 0x000fe200078e00ff */
[----:B------:R-:W-:Y:S01]  /*0420*/  SEL R26, R30, R5, !P2 ;  /* 0x000000051e1a7207 */ /* 0x000fe20005000000 */
[----:B------:R-:W-:Y:S01]  /*0430*/  IMAD.SHL.U32 R0, R18, 0x4, RZ ;  /* 0x0000000412007824 */ /* 0x000fe200078e00ff */
[----:B------:R-:W-:Y:S01]  /*0440*/  BSSY B0, `(.L_x_2187) ;  /* 0x0000030000007945 */ /* 0x000fe20003800000 */
[----:B------:R-:W-:Y:S01]  /*0450*/  IMAD R25, R20, c[0x0][0x24c], RZ ;  /* 0x0000930014197a24 */ /* 0x000fe200078e02ff */
[----:B------:R-:W-:Y:S01]  /*0460*/  ISETP.NE.AND P4, PT, R21, c[0x0][0x258], PT ;  /* 0x0000960015007a0c */ /* 0x000fe20003f85270 */
[----:B------:R-:W-:Y:S01]  /*0470*/  IMAD.IADD R10, R3, 0x1, R0 ;  /* 0x00000001030a7824 */ /* 0x000fe200078e0200 */
[----:B------:R-:W-:Y:S01]  /*0480*/  @P3 CS2R R32, SRZ ;  /* 0x0000000000203805 */ /* 0x000fe2000001ff00 */
[----:B------:R-:W-:Y:S02]  /*0490*/  IADD3 R3, R0, R26, RZ ;  /* 0x0000001a00037210 */ /* 0x000fe40007ffe0ff */
[----:B--2---:R-:W-:Y:S01]  /*04a0*/  @P0 IADD3 R17, R17, c[0x0][0x210], RZ ;  /* 0x0000840011110a10 */ /* 0x004fe20007ffe0ff */
[----:B------:R-:W-:-:S05]  /*04b0*/  @!P0 IMAD.MOV.U32 R17, RZ, RZ, c[0x0][0x1ec] ;  /* 0x00007b00ff118624 */ /* 0x000fca00078e00ff */
[----:B------:R-:W-:-:S05]  /*04c0*/  IABS R23, R17 ;  /* 0x0000001100177213 */ /* 0x000fca0000000000 */
[----:B------:R-:W-:-:S04]  /*04d0*/  IMAD.HI.U32 R7, R7, R23, RZ ;  /* 0x0000001707077227 */ /* 0x000fc800078e00ff */
[----:B------:R-:W-:-:S04]  /*04e0*/  IMAD.MOV R7, RZ, RZ, -R7 ;  /* 0x000000ffff077224 */ /* 0x000fc800078e0a07 */
[----:B------:R-:W-:-:S05]  /*04f0*/  IMAD R23, R8, R7, R23 ;  /* 0x0000000708177224 */ /* 0x000fca00078e0217 */
[----:B------:R-:W-:Y:S02]  /*0500*/  ISETP.GT.U32.AND P0, PT, R8, R23, PT ;  /* 0x000000170800720c */ /* 0x000fe40003f04070 */
[----:B------:R-:W-:-:S11]  /*0510*/  ISETP.GE.AND P1, PT, R17, RZ, PT ;  /* 0x000000ff1100720c */ /* 0x000fd60003f26270 */
[----:B------:R-:W-:-:S05]  /*0520*/  @!P0 IMAD.IADD R23, R23, 0x1, -R8 ;  /* 0x0000000117178824 */ /* 0x000fca00078e0a08 */
[----:B------:R-:W-:Y:S02]  /*0530*/  ISETP.GT.U32.AND P0, PT, R8, R23, PT ;  /* 0x000000170800720c */ /* 0x000fe40003f04070 */
[----:B------:R-:W-:-:S11]  /*0540*/  IADD3 R144, R17, -c[0x0][0x1d4], R20 ;  /* 0x8000750011907a10 */ /* 0x000fd60007ffe014 */
[----:B------:R-:W-:Y:S02]  /*0550*/  @!P0 IMAD.IADD R23, R23, 0x1, -R8 ;  /* 0x0000000117178824 */ /* 0x000fe400078e0a08 */
[----:B------:R-:W-:Y:S01]  /*0560*/  IMAD.WIDE.U32 R8, R20, R9, c[0x2][0x0] ;  /* 0x0080000014087625 */ /* 0x000fe200078e0009 */
[----:B------:R-:W-:-:S03]  /*0570*/  ISETP.NE.AND P0, PT, RZ, c[0x0][0x1d4], PT ;  /* 0x00007500ff007a0c */ /* 0x000fc60003f05270 */
[----:B------:R-:W-:Y:S02]  /*0580*/  IMAD.IADD R25, R9, 0x1, R25 ;  /* 0x0000000109197824 */ /* 0x000fe400078e0219 */
[----:B------:R-:W-:Y:S01]  /*0590*/  @!P1 IMAD.MOV R23, RZ, RZ, -R23 ;  /* 0x000000ffff179224 */ /* 0x000fe200078e0a17 */
[----:B------:R-:W-:Y:S05]  /*05a0*/  @P3 BRA `(.L_x_2188) ;  /* 0x0000019000003947 */ /* 0x000fea0003800000 */
[----:B------:R-:W-:-:S05]  /*05b0*/  IMAD.MOV.U32 R4, RZ, RZ, 0x2 ;  /* 0x00000002ff047424 */ /* 0x000fca00078e00ff */
        /* <DEDUP_REMOVED lines=19> */
[-C--:B0-----:R-:W-:Y:S02]  /*06f0*/  FMUL.FTZ R7, R12, R4.reuse ;  /* 0x000000040c077220 */ /* 0x081fe40000410000 */
[----:B-1----:R-:W-:-:S05]  /*0700*/  FMUL.FTZ R6, R13, R4 ;  /* 0x000000040d067220 */ /* 0x002fca0000410000 */
[----:B-----5:R-:W-:Y:S01]  /*0710*/  F2FP.PACK_AB R33, R6, R7 ;  /* 0x000000070621723e */ /* 0x020fe200000000ff */
[----:B--2---:R-:W-:-:S05]  /*0720*/  FMUL.FTZ R5, R11, R4 ;  /* 0x000000040b057220 */ /* 0x004fca0000410000 */
[----:B------:R-:W-:Y:S02]  /*0730*/  F2FP.PACK_AB R32, R5, R14 ;  /* 0x0000000e0520723e */ /* 0x000fe400000000ff */
.L_x_2188:
[----:B------:R-:W-:Y:S05]  /*0740*/  BSYNC B0 ;  /* 0x0000000000007941 */ /* 0x000fea0003800000 */
.L_x_2187:
[----:B------:R-:W-:Y:S01]  /*0750*/  BSSY B0, `(.L_x_2189) ;  /* 0x000001e000007945 */ /* 0x000fe20003800000 */
[----:B------:R-:W-:Y:S01]  /*0760*/  IMNMX R144, RZ, R144, !PT ;  /* 0x00000090ff907217 */ /* 0x000fe20007800200 */
[----:B------:R-:W-:Y:S01]  /*0770*/  IMAD R34, R34, c[0x0][0x1d8], RZ ;  /* 0x0000760022227a24 */ /* 0x000fe200078e02ff */
[----:B------:R-:W-:Y:S01]  /*0780*/  @!P0 LOP3.LUT R23, RZ, c[0x0][0x1d4], RZ, 0x33, !PT ;  /* 0x00007500ff178a12 */ /* 0x000fe200078e33ff */
[----:B------:R-:W-:Y:S01]  /*0790*/  IMAD.MOV.U32 R24, RZ, RZ, R8 ;  /* 0x000000ffff187224 */ /* 0x000fe200078e0008 */
[----:B------:R-:W-:Y:S05]  /*07a0*/  @!P4 BRA `(.L_x_2190) ;  /* 0x000000600000c947 */ /* 0x000fea0003800000 */
[----:B------:R-:W-:Y:S01]  /*07b0*/  ISETP.GT.AND P0, PT, R18, 0x1b, PT ;  /* 0x0000001b1200780c */ /* 0x000fe20003f04270 */
[----:B------:R-:W-:-:S12]  /*07c0*/  CS2R R28, SRZ ;  /* 0x00000000001c7805 */ /* 0x000fd8000001ff00 */
[----:B------:R-:W-:Y:S05]  /*07d0*/  @P0 BRA `(.L_x_2191) ;  /* 0x0000015000000947 */ /* 0x000fea0003800000 */
[----:B0-----:R-:W-:-:S05]  /*07e0*/  IMAD.WIDE R4, R3, R21, c[0x0][0x178] ;  /* 0x00005e0003047625 */ /* 0x001fca00078e0215 */
[----:B------:R0:W5:Y:S01]  /*07f0*/  LDG.E.64 R28, [R4.64] ;  /* 0x00000024041c7981 */ /* 0x000162000c1e1b00 */
[----:B------:R-:W-:Y:S05]  /*0800*/  BRA `(.L_x_2191) ;  /* 0x0000012000007947 */ /* 0x000fea0003800000 */
.L_x_2190:
[C---:B0-----:R-:W-:Y:S01]  /*0810*/  IADD3 R4, P0, R3.reuse, c[0x0][0x178], RZ ;  /* 0x00005e0003047a10 */ /* 0x041fe20007f1e0ff */
[----:B------:R-:W2:Y:S03]  /*0820*/  LDG.E R9, [R24.64] ;  /* 0x0000002418097981 */ /* 0x000ea6000c1e1900 */
[----:B------:R-:W-:-:S05]  /*0830*/  LEA.HI.X.SX32 R5, R3, c[0x0][0x17c], 0x1, P0 ;  /* 0x00005f0003057a11 */ /* 0x000fca00000f0eff */
[----:B------:R-:W3:Y:S02]  /*0840*/  LDG.E R4, [R4.64] ;  /* 0x0000002404047981 */ /* 0x000ee4000c1e1900 */
[----:B---3--:R-:W-:Y:S02]  /*0850*/  PRMT R3, R4, 0x9910, RZ ;  /* 0x0000991004037816 */ /* 0x008fe400000000ff */
[--C-:B------:R-:W-:Y:S02]  /*0860*/  SHF.R.U32.HI R6, RZ, 0x10, R4.reuse ;  /* 0x00000010ff067819 */ /* 0x100fe40000011604 */
[----:B------:R-:W-:Y:S02]  /*0870*/  SHF.R.U32.HI R7, RZ, 0x18, R4 ;  /* 0x00000018ff077819 */ /* 0x000fe40000011604 */
[----:B------:R-:W-:Y:S01]  /*0880*/  SHF.R.S32.HI R3, RZ, 0x8, R3 ;  /* 0x00000008ff037819 */ /* 0x000fe20000011403 */
[----:B------:R-:W2:Y:S08]  /*0890*/  I2F.S8 R8, R4 ;  /* 0x0000000400087306 */ /* 0x000eb00000001400 */
[----:B------:R-:W0:Y:S08]  /*08a0*/  I2F.S8 R6, R6 ;  /* 0x0000000600067306 */ /* 0x000e300000001400 */
[----:B------:R-:W1:Y:S08]  /*08b0*/  I2F.S8 R7, R7 ;  /* 0x0000000700077306 */ /* 0x000e700000001400 */
[----:B------:R-:W3:Y:S01]  /*08c0*/  I2F.S16 R3, R3 ;  /* 0x0000000300037306 */ /* 0x000ee20000101400 */
[----:B--2---:R-:W-:-:S02]  /*08d0*/  FMUL.FTZ R8, R8, R9 ;  /* 0x0000000908087220 */ /* 0x004fc40000410000 */
[-C--:B0-----:R-:W-:Y:S02]  /*08e0*/  FMUL.FTZ R5, R6, R9.reuse ;  /* 0x0000000906057220 */ /* 0x081fe40000410000 */
[-C--:B-1----:R-:W-:Y:S02]  /*08f0*/  FMUL.FTZ R4, R7, R9.reuse ;  /* 0x0000000907047220 */ /* 0x082fe40000410000 */
[----:B---3--:R-:W-:-:S03]  /*0900*/  FMUL.FTZ R9, R3, R9 ;  /* 0x0000000903097220 */ /* 0x008fc60000410000 */
[----:B------:R-:W-:Y:S02]  /*0910*/  F2FP.PACK_AB R29, R4, R5 ;  /* 0x00000005041d723e */ /* 0x000fe400000000ff */
[----:B------:R-:W-:Y:S02]  /*0920*/  F2FP.PACK_AB R28, R9, R8 ;  /* 0x00000008091c723e */ /* 0x000fe400000000ff */
.L_x_2191:
[----:B------:R-:W-:Y:S05]  /*0930*/  BSYNC B0 ;  /* 0x0000000000007941 */ /* 0x000fea0003800000 */
.L_x_2189:
[C---:B------:R-:W-:Y:S01]  /*0940*/  ISETP.GT.AND P2, PT, R18.reuse, 0x1f, PT ;  /* 0x0000001f1200780c */ /* 0x040fe20003f44270 */
[----:B------:R-:W-:Y:S01]  /*0950*/  CS2R R12, SRZ ;  /* 0x00000000000c7805 */ /* 0x000fe2000001ff00 */
[----:B------:R-:W-:Y:S01]  /*0960*/  ISETP.EQ.U32.AND P0, PT, RZ, c[0x0][0x240], PT ;  /* 0x00009000ff007a0c */ /* 0x000fe20003f02070 */
[----:B------:R-:W-:Y:S01]  /*0970*/  CS2R R14, SRZ ;  /* 0x00000000000e7805 */ /* 0x000fe2000001ff00 */
[----:B------:R-:W-:Y:S02]  /*0980*/  ISETP.GT.AND P3, PT, R18, 0x1b, PT ;  /* 0x0000001b1200780c */ /* 0x000fe40003f64270 */
[----:B------:R-:W-:Y:S02]  /*0990*/  ISETP.EQ.U32.AND P1, PT, RZ, c[0x0][0x180], PT ;  /* 0x00006000ff007a0c */ /* 0x000fe40003f22070 */
[----:B------:R-:W-:-:S02]  /*09a0*/  ISETP.EQ.OR.EX P0, PT, RZ, c[0x0][0x244], P2, P0 ;  /* 0x00009100ff007a0c */ /* 0x000fc40001702700 */
[----:B------:R-:W-:Y:S02]  /*09b0*/  ISETP.EQ.OR.EX P1, PT, RZ, c[0x0][0x184], P3, P1 ;  /* 0x00006100ff007a0c */ /* 0x000fe40001f22710 */
[----:B------:R-:W-:Y:S02]  /*09c0*/  P2R R3, PR, RZ, 0x4 ;  /* 0x00000004ff037803 */ /* 0x000fe40000000000 */
[----:B------:R-:W-:Y:S02]  /*09d0*/  ISETP.EQ.U32.AND P2, PT, RZ, c[0x0][0x170], PT ;  /* 0x00005c00ff007a0c */ /* 0x000fe40003f42070 */
[----:B------:R-:W-:Y:S02]  /*09e0*/  P2R R3, PR, RZ, 0x8 ;  /* 0x00000008ff037803 */ /* 0x000fe40000000000 */
[----:B------:R-:W-:Y:S02]  /*09f0*/  ISETP.EQ.OR.EX P2, PT, RZ, c[0x0][0x174], P3, P2 ;  /* 0x00005d00ff007a0c */ /* 0x000fe40001f42720 */
[----:B------:R-:W-:Y:S01]  /*0a00*/  ISETP.NE.U32.AND P3, PT, RZ, c[0x0][0x1f8], PT ;  /* 0x00007e00ff007a0c */ /* 0x000fe20003f65070 */
[----:B-----5:R-:W-:-:S02]  /*0a10*/  @!P0 IMAD R3, R16, c[0x0][0x1d8], R19 ;  /* 0x0000760010038a24 */ /* 0x020fc400078e0213 */
[----:B------:R-:W-:Y:S01]  /*0a20*/  @!P1 IMAD.WIDE R6, R10, R21, c[0x0][0x180] ;  /* 0x000060000a069625 */ /* 0x000fe200078e0215 */
[----:B------:R-:W-:-:S03]  /*0a30*/  ISETP.NE.AND.EX P3, PT, RZ, c[0x0][0x1fc], PT, P3 ;  /* 0x00007f00ff007a0c */ /* 0x000fc60003f65330 */
[----:B------:R-:W-:Y:S01]  /*0a40*/  @!P0 IMAD R3, R3, 0x70, R0 ;  /* 0x0000007003038824 */ /* 0x000fe200078e0200 */
[----:B------:R-:W2:Y:S03]  /*0a50*/  @!P1 LDG.E.64 R12, [R6.64] ;  /* 0x00000024060c9981 */ /* 0x000ea6000c1e1b00 */
[----:B------:R-:W-:-:S04]  /*0a60*/  @!P0 IMAD.WIDE R8, R3, R21, c[0x0][0x230] ;  /* 0x00008c0003088625 */ /* 0x000fc800078e0215 */
[----:B0-----:R-:W-:Y:S02]  /*0a70*/  @!P2 IMAD.WIDE R4, R10, R21, c[0x0][0x170] ;  /* 0x00005c000a04a625 */ /* 0x001fe400078e0215 */
[----:B------:R-:W3:Y:S04]  /*0a80*/  @!P0 LDG.E.64 R8, [R8.64] ;  /* 0x0000002408088981 */ /* 0x000ee8000c1e1b00 */
[----:B------:R-:W4:Y:S01]  /*0a90*/  @!P2 LDG.E.64 R14, [R4.64] ;  /* 0x00000024040ea981 */ /* 0x000f22000c1e1b00 */
[----:B------:R-:W0:Y:S01]  /*0aa0*/  LDC.U8 R3, c[0x0][0x1e4] ;  /* 0x00007900ff037b82 */ /* 0x000e220000000000 */
[----:B------:R-:W-:Y:S02]  /*0ab0*/  @P3 IMAD.MOV.U32 R11, RZ, RZ, 0x4 ;  /* 0x00000004ff0b3424 */ /* 0x000fe400078e00ff */
[----:B------:R-:W-:-:S02]  /*0ac0*/  IMAD.MOV.U32 R146, RZ, RZ, RZ ;  /* 0x000000ffff927224 */ /* 0x000fc400078e00ff */
[----:B------:R-:W-:-:S05]  /*0ad0*/  @P3 IMAD.WIDE R10, R2, R11, c[0x0][0x1f8] ;  /* 0x00007e00020a3625 */ /* 0x000fca00078e020b */
[----:B------:R1:W5:Y:S01]  /*0ae0*/  @P3 LDG.E R146, [R10.64] ;  /* 0x000000240a923981 */ /* 0x000362000c1e1900 */
[----:B------:R-:W-:Y:S02]  /*0af0*/  ISETP.LT.AND P3, PT, RZ, c[0x0][0x1e0], PT ;  /* 0x00007800ff007a0c */ /* 0x000fe40003f61270 */
[----:B0-----:R-:W-:Y:S02]  /*0b00*/  ISETP.NE.AND P2, PT, R3, RZ, PT ;  /* 0x000000ff0300720c */ /* 0x001fe40003f45270 */
[----:B------:R-:W-:Y:S01]  /*0b10*/  ISETP.GE.AND P1, PT, R18, 0x20, PT ;  /* 0x000000201200780c */ /* 0x000fe20003f26270 */
[----:B--2---:R-:W-:Y:S01]  /*0b20*/  HFMA2.MMA R28, R28, 1, 1, R12 ;  /* 0x3c003c001c1c7835 */ /* 0x004fe2000000000c */
[----:B------:R-:W-:-:S06]  /*0b30*/  HADD2 R29, R29, R13 ;  /* 0x0000000d1d1d7230 */ /* 0x000fcc0000000000 */
[----:B---3--:R-:W-:-:S03]  /*0b40*/  @!P0 HFMA2.MMA R29, R29, R9, -RZ ;  /* 0x000000091d1d8235 */ /* 0x008fc600001000ff */
[----:B------:R-:W-:Y:S01]  /*0b50*/  @!P0 HMUL2 R28, R28, R8 ;  /* 0x000000081c1c8232 */ /* 0x000fe20000000000 */
[----:B----4-:R-:W-:Y:S01]  /*0b60*/  HFMA2.MMA R32, R32, 1, 1, R14 ;  /* 0x3c003c0020207835 */ /* 0x010fe2000000000e */
[----:B------:R-:W-:Y:S01]  /*0b70*/  HADD2 R33, R33, R15 ;  /* 0x0000000f21217230 */ /* 0x000fe20000000000 */
[----:B------:R-:W-:Y:S05]  /*0b80*/  @!P2 BRA P3, `(.L_x_2192) ;  /* 0x000009e00000a947 */ /* 0x000fea0001800000 */
[----:B-1----:R-:W-:-:S13]  /*0b90*/  ISETP.GT.OR P0, PT, R20, c[0x0][0x1e0], !P2 ;  /* 0x0000780014007a0c */ /* 0x002fda0005704670 */
[----:B------:R-:W-:Y:S05]  /*0ba0*/  @P0 BRA `(.L_x_2193) ;  /* 0x00000d1000000947 */ /* 0x000fea0003800000 */
[----:B------:R-:W-:Y:S01]  /*0bb0*/  IMAD.MOV.U32 R3, RZ, RZ, c[0x0][0x1e0] ;  /* 0x00007800ff037624 */ /* 0x000fe200078e00ff */
[----:B------:R-:W-:Y:S01]  /*0bc0*/  IABS R8, R0 ;  /* 0x0000000000087213 */ /* 0x000fe20000000000 */
[----:B------:R-:W-:Y:S01]  /*0bd0*/  IMAD.MOV.U32 R4, RZ, RZ, RZ ;  /* 0x000000ffff047224 */ /* 0x000fe200078e00ff */
[----:B------:R-:W-:Y:S01]  /*0be0*/  ISETP.LT.AND P1, PT, R0, c[0x0][0x1e0], !P1 ;  /* 0x0000780000007a0c */ /* 0x000fe20004f21270 */
[----:B------:R-:W-:-:S03]  /*0bf0*/  IMAD.MOV.U32 R5, RZ, RZ, c[0x0][0x1e0] ;  /* 0x00007800ff057624 */ /* 0x000fc600078e00ff */
[----:B------:R-:W-:Y:S01]  /*0c00*/  P2R R37, PR, RZ, 0x2 ;  /* 0x00000002ff257803 */ /* 0x000fe20000000000 */
[----:B------:R-:W-:-:S05]  /*0c10*/  IMAD.HI.U32 R4, R21, R3, R4 ;  /* 0x0000000315047227 */ /* 0x000fca00078e0004 */
        /* <DEDUP_REMOVED lines=22> */
[----:B------:R-:W-:-:S03]  /*0d80*/  LOP3.LUT P0, RZ, R31, 0x3, RZ, 0xc0, !PT ;  /* 0x000000031fff7812 */ /* 0x000fc6000780c0ff */
[----:B------:R-:W-:-:S04]  /*0d90*/  IMAD.MOV.U32 R36, RZ, RZ, R5 ;  /* 0x000000ffff247224 */ /* 0x000fc800078e0005 */
[----:B------:R-:W-:Y:S01]  /*0da0*/  @!P3 IMAD.MOV R36, RZ, RZ, -R36 ;  /* 0x000000ffff24b224 */ /* 0x000fe200078e0a24 */
[----:B------:R-:W-:-:S05]  /*0db0*/  @!P2 LOP3.LUT R36, RZ, R31, RZ, 0x33, !PT ;  /* 0x0000001fff24a212 */ /* 0x000fca00078e33ff */
[----:B------:R-:W-:-:S04]  /*0dc0*/  IMAD.MOV R3, RZ, RZ, -R36 ;  /* 0x000000ffff037224 */ /* 0x000fc800078e0a24 */
[----:B------:R-:W-:Y:S01]  /*0dd0*/  IMAD R35, R31, R3, R0 ;  /* 0x000000031f237224 */ /* 0x000fe200078e0200 */
[----:B------:R-:W-:Y:S05]  /*0de0*/  @!P0 BRA `(.L_x_2194) ;  /* 0x0000013000008947 */ /* 0x000fea0003800000 */
[----:B------:R-:W-:Y:S01]  /*0df0*/  MOV R0, 0x0 ;  /* 0x0000000000007802 */ /* 0x000fe20000000f00 */
[----:B------:R-:W-:Y:S01]  /*0e00*/  HFMA2.MMA R8, -RZ, RZ, 0, 8.0049037933349609375e-05 ;  /* 0x0000053fff087435 */ /* 0x000fe200000001ff */
[----:B------:R-:W-:Y:S02]  /*0e10*/  IMAD.MOV.U32 R4, RZ, RZ, c[0x4][0xc8] ;  /* 0x01003200ff047624 */ /* 0x000fe400078e00ff */
[----:B------:R0:W1:Y:S01]  /*0e20*/  LDC.64 R14, c[0x4][R0] ;  /* 0x01000000000e7b82 */ /* 0x0000620000000a00 */
[----:B------:R-:W-:Y:S02]  /*0e30*/  IMAD.MOV.U32 R5, RZ, RZ, c[0x4][0xcc] ;  /* 0x01003300ff057624 */ /* 0x000fe400078e00ff */
[----:B------:R-:W-:Y:S02]  /*0e40*/  IMAD.MOV.U32 R6, RZ, RZ, c[0x4][0xd0] ;  /* 0x01003400ff067624 */ /* 0x000fe400078e00ff */
[----:B------:R-:W-:-:S02]  /*0e50*/  IMAD.MOV.U32 R7, RZ, RZ, c[0x4][0xd4] ;  /* 0x01003500ff077624 */ /* 0x000fc400078e00ff */
        /* <DEDUP_REMOVED lines=11> */
[----:B-1---5:R-:W-:Y:S05]  /*0f10*/  CALL.ABS.NOINC R14 ;  /* 0x000000000e007343 */ /* 0x022fea0003c00000 */
.L_x_2194:
[----:B------:R-:W-:Y:S01]  /*0f20*/  IMAD R0, R31, R36, R35 ;  /* 0x000000241f007224 */ /* 0x000fe200078e0223 */
[----:B------:R-:W-:Y:S01]  /*0f30*/  ISETP.NE.AND P6, PT, R37, RZ, PT ;  /* 0x000000ff2500720c */ /* 0x000fe20003fc5270 */
[----:B------:R-:W-:Y:S01]  /*0f40*/  IMAD.MOV.U32 R5, RZ, RZ, c[0x0][0x1e0] ;  /* 0x00007800ff057624 */ /* 0x000fe200078e00ff */
[----:B------:R-:W-:Y:S02]  /*0f50*/  WARPSYNC 0xffffffff ;  /* 0xffffffff00007948 */ /* 0x000fe40003800000 */
[----:B------:R-:W-:-:S05]  /*0f60*/  LEA R14, R0, 0x140, 0x1 ;  /* 0x00000140000e7811 */ /* 0x000fca00078e08ff */
[----:B------:R-:W-:-:S04]  /*0f70*/  IMAD R15, R5, 0x2, R14 ;  /* 0x00000002050f7824 */ /* 0x000fc800078e020e */
[----:B------:R0:W-:Y:S04]  /*0f80*/  @P6 STS.64 [R14], R32 ;  /* 0x000000200e006388 */ /* 0x0001e80000000a00 */
[----:B------:R0:W-:Y:S04]  /*0f90*/  @P6 STS.64 [R15], R28 ;  /* 0x0000001c0f006388 */ /* 0x0001e80000000a00 */
[----:B------:R-:W-:Y:S06]  /*0fa0*/  BAR.SYNC.DEFER_BLOCKING 0x0 ;  /* 0x0000000000007b1d */ /* 0x000fec0000010000 */
[----:B------:R-:W-:Y:S05]  /*0fb0*/  @!P6 BRA.U `(.L_x_2195) ;  /* 0x000005610000e947 */ /* 0x000fea0003800000 */
[----:B------:R-:W-:Y:S01]  /*0fc0*/  SHF.R.S32.HI R0, RZ, 0x1f, R5 ;  /* 0x0000001fff007819 */ /* 0x000fe20000011405 */
[----:B------:R-:W-:Y:S01]  /*0fd0*/  BSSY B0, `(.L_x_2195) ;  /* 0x0000054000007945 */ /* 0x000fe20003800000 */
[----:B------:R-:W-:-:S02]  /*0fe0*/  LEA.HI R3, R35, R35, RZ, 0x1 ;  /* 0x0000002323037211 */ /* 0x000fc400078f08ff */
[----:B------:R-:W-:Y:S02]  /*0ff0*/  LEA.HI R0, R0, c[0x0][0x1e0], RZ, 0x2 ;  /* 0x0000780000007a11 */ /* 0x000fe400078f10ff */
[----:B------:R-:W-:Y:S02]  /*1000*/  SHF.R.S32.HI R3, RZ, 0x1, R3 ;  /* 0x00000001ff037819 */ /* 0x000fe40000011403 */
[----:B------:R-:W-:-:S05]  /*1010*/  SHF.R.S32.HI R0, RZ, 0x2, R0 ;  /* 0x00000002ff007819 */ /* 0x000fca0000011400 */
[----:B------:R-:W-:Y:S01]  /*1020*/  IMAD R0, R36, R0, R3 ;  /* 0x0000000024007224 */ /* 0x000fe200078e0203 */
[----:B------:R-:W-:Y:S05]  /*1030*/  @!P6 BRA `(.L_x_2196) ;  /* 0x000004d00000e947 */ /* 0x000fea0003800000 */
[C---:B------:R-:W-:Y:S01]  /*1040*/  LEA R20, R0.reuse, 0x140, 0x1 ;  /* 0x0000014000147811 */ /* 0x040fe200078e08ff */
[C---:B------:R-:W-:Y:S01]  /*1050*/  IMAD.SHL.U32 R4, R0.reuse, 0x2, RZ ;  /* 0x0000000200047824 */ /* 0x040fe200078e00ff */
[----:B------:R-:W-:Y:S01]  /*1060*/  LEA.HI R0, R0, R0, RZ, 0x1 ;  /* 0x0000000000007211 */ /* 0x000fe200078f08ff */
[----:B------:R-:W-:Y:S02]  /*1070*/  BSSY B1, `(.L_x_2197) ;  /* 0x0000041000017945 */ /* 0x000fe40003800000 */
[--C-:B------:R-:W-:Y:S02]  /*1080*/  IMAD R31, R31, 0x2, R20.reuse ;  /* 0x000000021f1f7824 */ /* 0x100fe400078e0214 */
[C---:B------:R-:W-:Y:S01]  /*1090*/  IMAD R21, R5.reuse, 0x2, R20 ;  /* 0x0000000205157824 */ /* 0x040fe200078e0214 */
[----:B------:R-:W-:Y:S01]  /*10a0*/  LDS R4, [R4+0x140] ;  /* 0x0001400004047984 */ /* 0x000fe20000000800 */
[----:B------:R-:W-:-:S02]  /*10b0*/  IMAD R36, R5, 0x2, R31 ;  /* 0x0000000205247824 */ /* 0x000fc400078e021f */
[----:B------:R-:W-:Y:S01]  /*10c0*/  IMAD.SHL.U32 R0, R0, 0x2, RZ ;  /* 0x0000000200007824 */ /* 0x000fe200078e00ff */
[----:B0-----:R-:W0:Y:S04]  /*10d0*/  LDS R33, [R31] ;  /* 0x000000001f217984 */ /* 0x001e280000000800 */
[----:B------:R-:W-:Y:S01]  /*10e0*/  LDS R6, [R21] ;  /* 0x0000000015067984 */ /* 0x000fe20000000800 */
[----:B------:R-:W-:-:S03]  /*10f0*/  LOP3.LUT R8, R0, 0xfffffffc, RZ, 0xc0, !PT ;  /* 0xfffffffc00087812 */ /* 0x000fc600078ec0ff */
[----:B------:R-:W1:Y:S01]  /*1100*/  LDS R29, [R36] ;  /* 0x00000000241d7984 */ /* 0x000e620000000800 */
[----:B------:R-:W-:Y:S02]  /*1110*/  ISETP.GE.AND P0, PT, R8, c[0x0][0x1e0], PT ;  /* 0x0000780008007a0c */ /* 0x000fe40003f06270 */
[C-C-:B0-----:R-:W-:Y:S02]  /*1120*/  PRMT R32, R4.reuse, 0x5410, R33.reuse ;  /* 0x0000541004207816 */ /* 0x141fe40000000021 */
[----:B------:R-:W-:Y:S02]  /*1130*/  PRMT R33, R4, 0x7632, R33 ;  /* 0x0000763204217816 */ /* 0x000fe40000000021 */
[C-C-:B-1----:R-:W-:Y:S02]  /*1140*/  PRMT R28, R6.reuse, 0x5410, R29.reuse ;  /* 0x00005410061c7816 */ /* 0x142fe4000000001d */
[----:B------:R-:W-:-:S05]  /*1150*/  PRMT R29, R6, 0x7632, R29 ;  /* 0x00007632061d7816 */ /* 0x000fca000000001d */
[----:B------:R-:W-:Y:S05]  /*1160*/  @P0 BRA `(.L_x_2198) ;  /* 0x0000031000000947 */ /* 0x000fea0003800000 */
[----:B------:R-:W0:Y:S01]  /*1170*/  I2F R3, c[0x0][0x1e0] ;  /* 0x0000780000037b06 */ /* 0x000e220000201400 */
[----:B------:R-:W-:Y:S01]  /*1180*/  IADD3 R5, R8, 0x2, RZ ;  /* 0x0000000208057810 */ /* 0x000fe20007ffe0ff */
[--C-:B------:R-:W-:Y:S01]  /*1190*/  HADD2.F32 R12, -RZ, R29.reuse.H1_H1 ;  /* 0x3000001dff0c7230 */ /* 0x100fe20000004100 */
[----:B-----5:R-:W-:Y:S01]  /*11a0*/  IADD3 R0, -R146, c[0x0][0x1ec], RZ ;  /* 0x00007b0092007a10 */ /* 0x020fe20007ffe1ff */
        /* <DEDUP_REMOVED lines=10> */
[----:B------:R2:W3:Y:S01]  /*1250*/  MUFU.EX2 R9, -R4 ;  /* 0x8000000400097308 */ /* 0x0004e20000000800 */
[--C-:B0-----:R-:W-:Y:S01]  /*1260*/  HADD2.F32 R6, -RZ, R33.reuse.H1_H1 ;  /* 0x30000021ff067230 */ /* 0x101fe20000004100 */
[----:B-1----:R-:W-:Y:S01]  /*1270*/  FMUL.FTZ R3, R0, R7 ;  /* 0x0000000700037220 */ /* 0x002fe20000410000 */
[----:B--2---:R-:W-:-:S03]  /*1280*/  HADD2.F32 R4, -RZ, R33.H0_H0 ;  /* 0x20000021ff047230 */ /* 0x004fc60000004100 */
[----:B------:R-:W-:-:S04]  /*1290*/  FMUL.RZ R13, R3, 0.15915493667125701904 ;  /* 0x3e22f983030d7820 */ /* 0x000fc8000040c000 */
[----:B------:R-:W0:Y:S01]  /*12a0*/  MUFU.SIN R7, R13 ;  /* 0x0000000d00077308 */ /* 0x000e220000000400 */
[----:B---3--:R-:W-:-:S04]  /*12b0*/  FMUL.FTZ R0, R0, R9 ;  /* 0x0000000900007220 */ /* 0x008fc80000410000 */
[----:B------:R-:W-:-:S03]  /*12c0*/  FMUL.RZ R11, R0, 0.15915493667125701904 ;  /* 0x3e22f983000b7820 */ /* 0x000fc6000040c000 */
[----:B------:R-:W1:Y:S08]  /*12d0*/  MUFU.COS R5, R13 ;  /* 0x0000000d00057308 */ /* 0x000e700000000000 */
[----:B------:R-:W2:Y:S01]  /*12e0*/  MUFU.SIN R3, R11 ;  /* 0x0000000b00037308 */ /* 0x000ea20000000400 */
[C---:B0-----:R-:W-:Y:S02]  /*12f0*/  FMUL.FTZ R8, R7.reuse, R6 ;  /* 0x0000000607087220 */ /* 0x041fe40000410000 */
[----:B------:R-:W-:-:S05]  /*1300*/  FMUL.FTZ R9, R7, R12 ;  /* 0x0000000c07097220 */ /* 0x000fca0000410000 */
[----:B------:R-:W0:Y:S01]  /*1310*/  MUFU.COS R0, R11 ;  /* 0x0000000b00007308 */ /* 0x000e220000000000 */
[C---:B-1----:R-:W-:Y:S02]  /*1320*/  FMUL.FTZ R6, R5.reuse, R6 ;  /* 0x0000000605067220 */ /* 0x042fe40000410000 */
[-C--:B------:R-:W-:Y:S02]  /*1330*/  FFMA.FTZ R8, R5, R4.reuse, -R8 ;  /* 0x0000000405087223 */ /* 0x080fe40000010808 */
[----:B------:R-:W-:Y:S01]  /*1340*/  FFMA.FTZ R33, R7, R4, R6 ;  /* 0x0000000407217223 */ /* 0x000fe20000010006 */
[----:B------:R-:W-:Y:S01]  /*1350*/  HADD2.F32 R4, -RZ, R32.H1_H1 ;  /* 0x30000020ff047230 */ /* 0x000fe20000004100 */
[C---:B------:R-:W-:Y:S01]  /*1360*/  FMUL.FTZ R12, R5.reuse, R12 ;  /* 0x0000000c050c7220 */ /* 0x040fe20000410000 */
[----:B------:R-:W-:Y:S01]  /*1370*/  HADD2.F32 R6, -RZ, R28.H1_H1 ;  /* 0x3000001cff067230 */ /* 0x000fe20000004100 */
[-C--:B------:R-:W-:Y:S01]  /*1380*/  FFMA.FTZ R9, R5, R10.reuse, -R9 ;  /* 0x0000000a05097223 */ /* 0x080fe20000010809 */
[----:B------:R-:W-:Y:S01]  /*1390*/  HADD2.F32 R32, -RZ, R32.H0_H0 ;  /* 0x20000020ff207230 */ /* 0x000fe20000004100 */
[----:B------:R-:W-:Y:S01]  /*13a0*/  FFMA.FTZ R12, R7, R10, R12 ;  /* 0x0000000a070c7223 */ /* 0x000fe2000001000c */
[----:B------:R-:W-:Y:S01]  /*13b0*/  HADD2.F32 R28, -RZ, R28.H0_H0 ;  /* 0x2000001cff1c7230 */ /* 0x000fe20000004100 */
[----:B--2---:R-:W-:Y:S01]  /*13c0*/  FMUL.FTZ R5, R3, R4 ;  /* 0x0000000403057220 */ /* 0x004fe20000410000 */
[----:B------:R-:W-:Y:S01]  /*13d0*/  F2FP.PACK_AB R33, R33, R8 ;  /* 0x000000082121723e */ /* 0x000fe200000000ff */
[----:B------:R-:W-:Y:S01]  /*13e0*/  FMUL.FTZ R7, R3, R6 ;  /* 0x0000000603077220 */ /* 0x000fe20000410000 */
[----:B------:R-:W-:Y:S01]  /*13f0*/  F2FP.PACK_AB R29, R12, R9 ;  /* 0x000000090c1d723e */ /* 0x000fe200000000ff */
[----:B0-----:R-:W-:-:S02]  /*1400*/  FMUL.FTZ R4, R0, R4 ;  /* 0x0000000400047220 */ /* 0x001fc40000410000 */
[C---:B------:R-:W-:Y:S02]  /*1410*/  FMUL.FTZ R6, R0.reuse, R6 ;  /* 0x0000000600067220 */ /* 0x040fe40000410000 */
[C---:B------:R-:W-:Y:S02]  /*1420*/  FFMA.FTZ R5, R0.reuse, R32, -R5 ;  /* 0x0000002000057223 */ /* 0x040fe40000010805 */
[----:B------:R-:W-:Y:S02]  /*1430*/  FFMA.FTZ R7, R0, R28, -R7 ;  /* 0x0000001c00077223 */ /* 0x000fe40000010807 */
[C---:B------:R-:W-:Y:S02]  /*1440*/  FFMA.FTZ R32, R3.reuse, R32, R4 ;  /* 0x0000002003207223 */ /* 0x040fe40000010004 */
[----:B------:R-:W-:-:S03]  /*1450*/  FFMA.FTZ R28, R3, R28, R6 ;  /* 0x0000001c031c7223 */ /* 0x000fc60000010006 */
[----:B------:R-:W-:Y:S02]  /*1460*/  F2FP.PACK_AB R32, R32, R5 ;  /* 0x000000052020723e */ /* 0x000fe400000000ff */
[----:B------:R-:W-:Y:S02]  /*1470*/  F2FP.PACK_AB R28, R28, R7 ;  /* 0x000000071c1c723e */ /* 0x000fe400000000ff */
.L_x_2198:
[----:B------:R-:W-:Y:S05]  /*1480*/  BSYNC B1 ;  /* 0x0000000000017941 */ /* 0x000fea0003800000 */
.L_x_2197:
[C-C-:B------:R-:W-:Y:S02]  /*1490*/  PRMT R0, R28.reuse, 0x5410, R29.reuse ;  /* 0x000054101c007816 */ /* 0x140fe4000000001d */
[----:B------:R-:W-:Y:S02]  /*14a0*/  PRMT R3, R28, 0x7632, R29 ;  /* 0x000076321c037816 */ /* 0x000fe4000000001d */
[C-C-:B------:R-:W-:Y:S01]  /*14b0*/  PRMT R4, R32.reuse, 0x5410, R33.reuse ;  /* 0x0000541020047816 */ /* 0x140fe20000000021 */
[----:B------:R0:W-:Y:S04]  /*14c0*/  STS [R21], R0 ;  /* 0x0000000015007388 */ /* 0x0001e80000000800 */
[----:B------:R1:W-:Y:S04]  /*14d0*/  STS [R36], R3 ;  /* 0x0000000324007388 */ /* 0x0003e80000000800 */
[----:B------:R1:W-:Y:S01]  /*14e0*/  STS [R20], R4 ;  /* 0x0000000414007388 */ /* 0x0003e20000000800 */
[----:B0-----:R-:W-:-:S05]  /*14f0*/  PRMT R0, R32, 0x7632, R33 ;  /* 0x0000763220007816 */ /* 0x001fca0000000021 */
[----:B------:R1:W-:Y:S02]  /*1500*/  STS [R31], R0 ;  /* 0x000000001f007388 */ /* 0x0003e40000000800 */
.L_x_2196:
[----:B------:R-:W-:Y:S05]  /*1510*/  BSYNC B0 ;  /* 0x0000000000007941 */ /* 0x000fea0003800000 */
.L_x_2195:
[----:B------:R-:W-:Y:S06]  /*1520*/  BAR.SYNC.DEFER_BLOCKING 0x0 ;  /* 0x0000000000007b1d */ /* 0x000fec0000010000 */
[----:B0-----:R0:W2:Y:S04]  /*1530*/  @P6 LDS.64 R32, [R14] ;  /* 0x000000000e206984 */ /* 0x0010a80000000a00 */
[----:B------:R0:W3:Y:S04]  /*1540*/  @P6 LDS.64 R28, [R15] ;  /* 0x000000000f1c6984 */ /* 0x0000e80000000a00 */
[----:B------:R-:W-:Y:S06]  /*1550*/  BAR.SYNC.DEFER_BLOCKING 0x0 ;  /* 0x0000000000007b1d */ /* 0x000fec0000010000 */
[----:B------:R-:W-:Y:S05]  /*1560*/  BRA `(.L_x_2193) ;  /* 0x0000035000007947 */ /* 0x000fea0003800000 */
.L_x_2192:
[----:B-1----:R-:W-:Y:S01]  /*1570*/  ISETP.GE.AND P0, PT, R0, c[0x0][0x1e0], PT ;  /* 0x0000780000007a0c */ /* 0x002fe20003f06270 */
[----:B------:R-:W-:-:S12]  /*1580*/  BSSY B0, `(.L_x_2193) ;  /* 0x0000033000007945 */ /* 0x000fd80003800000 */
[----:B------:R-:W-:Y:S05]  /*1590*/  @P0 BRA `(.L_x_2199) ;  /* 0x0000031000000947 */ /* 0x000fea0003800000 */
[----:B------:R-:W0:Y:S01]  /*15a0*/  I2F R6, c[0x0][0x1e0] ;  /* 0x0000780000067b06 */ /* 0x000e220000201400 */
[----:B------:R-:W-:Y:S01]  /*15b0*/  IADD3 R4, R0, 0x2, RZ ;  /* 0x0000000200047810 */ /* 0x000fe20007ffe0ff */
[--C-:B------:R-:W-:Y:S01]  /*15c0*/  HADD2.F32 R13, -RZ, R29.reuse.H1_H1 ;  /* 0x3000001dff0d7230 */ /* 0x100fe20000004100 */
[----:B-----5:R-:W-:Y:S01]  /*15d0*/  IADD3 R8, -R146, c[0x0][0x1ec], RZ ;  /* 0x00007b0092087a10 */ /* 0x020fe20007ffe1ff */
[----:B------:R-:W-:Y:S02]  /*15e0*/  HADD2.F32 R12, -RZ, R29.H0_H0 ;  /* 0x2000001dff0c7230 */ /* 0x000fe40000004100 */
[----:B------:R-:W-:Y:S02]  /*15f0*/  HADD2.F32 R11, -RZ, R33.H0_H0 ;  /* 0x20000021ff0b7230 */ /* 0x000fe40000004100 */
        /* <DEDUP_REMOVED lines=18> */
[C---:B0-----:R-:W-:Y:S02]  /*1720*/  FMUL.FTZ R5, R7.reuse, R13 ;  /* 0x0000000d07057220 */ /* 0x041fe40000410000 */
[----:B------:R-:W-:-:S05]  /*1730*/  FMUL.FTZ R3, R7, R8 ;  /* 0x0000000807037220 */ /* 0x000fca0000410000 */
[----:B------:R0:W3:Y:S01]  /*1740*/  MUFU.COS R0, R9 ;  /* 0x0000000900007308 */ /* 0x0000e20000000000 */
[C---:B-1----:R-:W-:Y:S01]  /*1750*/  FFMA.FTZ R29, R6.reuse, R12, -R5 ;  /* 0x0000000c061d7223 */ /* 0x042fe20000010805 */
[--C-:B------:R-:W-:Y:S01]  /*1760*/  HADD2.F32 R5, -RZ, R32.reuse.H1_H1 ;  /* 0x30000020ff057230 */ /* 0x100fe20000004100 */
[C---:B------:R-:W-:Y:S01]  /*1770*/  FMUL.FTZ R8, R6.reuse, R8 ;  /* 0x0000000806087220 */ /* 0x040fe20000410000 */
[----:B------:R-:W-:Y:S01]  /*1780*/  HADD2.F32 R32, -RZ, R32.H0_H0 ;  /* 0x20000020ff207230 */ /* 0x000fe20000004100 */
[C---:B------:R-:W-:Y:S02]  /*1790*/  FMUL.FTZ R10, R6.reuse, R13 ;  /* 0x0000000d060a7220 */ /* 0x040fe40000410000 */
[-C--:B------:R-:W-:Y:S01]  /*17a0*/  FFMA.FTZ R33, R6, R11.reuse, -R3 ;  /* 0x0000000b06217223 */ /* 0x080fe20000010803 */
[--C-:B0-----:R-:W-:Y:S01]  /*17b0*/  HADD2.F32 R9, -RZ, R28.reuse.H1_H1 ;  /* 0x3000001cff097230 */ /* 0x101fe20000004100 */
[C---:B------:R-:W-:Y:S01]  /*17c0*/  FFMA.FTZ R8, R7.reuse, R11, R8 ;  /* 0x0000000b07087223 */ /* 0x040fe20000010008 */
[----:B------:R-:W-:Y:S01]  /*17d0*/  HADD2.F32 R28, -RZ, R28.H0_H0 ;  /* 0x2000001cff1c7230 */ /* 0x000fe20000004100 */
[----:B------:R-:W-:-:S02]  /*17e0*/  FFMA.FTZ R10, R7, R12, R10 ;  /* 0x0000000c070a7223 */ /* 0x000fc4000001000a */
[----:B--2---:R-:W-:Y:S01]  /*17f0*/  FMUL.FTZ R3, R4, R5 ;  /* 0x0000000504037220 */ /* 0x004fe20000410000 */
[----:B------:R-:W-:Y:S01]  /*1800*/  F2FP.PACK_AB R33, R8, R33 ;  /* 0x000000210821723e */ /* 0x000fe200000000ff */
[----:B------:R-:W-:Y:S01]  /*1810*/  FMUL.FTZ R7, R4, R9 ;  /* 0x0000000904077220 */ /* 0x000fe20000410000 */
[----:B------:R-:W-:Y:S01]  /*1820*/  F2FP.PACK_AB R29, R10, R29 ;  /* 0x0000001d0a1d723e */ /* 0x000fe200000000ff */
[C---:B---3--:R-:W-:Y:S02]  /*1830*/  FMUL.FTZ R5, R0.reuse, R5 ;  /* 0x0000000500057220 */ /* 0x048fe40000410000 */
[C---:B------:R-:W-:Y:S02]  /*1840*/  FMUL.FTZ R9, R0.reuse, R9 ;  /* 0x0000000900097220 */ /* 0x040fe40000410000 */
[C---:B------:R-:W-:Y:S02]  /*1850*/  FFMA.FTZ R3, R0.reuse, R32, -R3 ;  /* 0x0000002000037223 */ /* 0x040fe40000010803 */
[----:B------:R-:W-:-:S02]  /*1860*/  FFMA.FTZ R7, R0, R28, -R7 ;  /* 0x0000001c00077223 */ /* 0x000fc40000010807 */
[C---:B------:R-:W-:Y:S02]  /*1870*/  FFMA.FTZ R32, R4.reuse, R32, R5 ;  /* 0x0000002004207223 */ /* 0x040fe40000010005 */
[----:B------:R-:W-:-:S03]  /*1880*/  FFMA.FTZ R28, R4, R28, R9 ;  /* 0x0000001c041c7223 */ /* 0x000fc60000010009 */
[----:B------:R-:W-:Y:S02]  /*1890*/  F2FP.PACK_AB R32, R32, R3 ;  /* 0x000000032020723e */ /* 0x000fe400000000ff */
[----:B------:R-:W-:Y:S02]  /*18a0*/  F2FP.PACK_AB R28, R28, R7 ;  /* 0x000000071c1c723e */ /* 0x000fe400000000ff */
.L_x_2199:
[----:B------:R-:W-:Y:S05]  /*18b0*/  BSYNC B0 ;  /* 0x0000000000007941 */ /* 0x000fea0003800000 */
.L_x_2193:
[----:B0-----:R-:W-:Y:S01]  /*18c0*/  ISETP.GT.AND P0, PT, R18, 0x1f, PT ;  /* 0x0000001f1200780c */ /* 0x001fe20003f04270 */
[----:B------:R-:W-:Y:S01]  /*18d0*/  BSSY B0, `(.L_x_2200) ;  /* 0x0000025000007945 */ /* 0x000fe20003800000 */
[----:B-1----:R-:W-:-:S11]  /*18e0*/  IMAD.MOV.U32 R3, RZ, RZ, RZ ;  /* 0x000000ffff037224 */ /* 0x002fd600078e00ff */
[----:B------:R-:W-:Y:S05]  /*18f0*/  @P0 BRA `(.L_x_2201) ;  /* 0x0000022000000947 */ /* 0x000fea0003800000 */
[----:B--2---:R0:W-:Y:S01]  /*1900*/  STS.64 [R18.X8+0x40], R32 ;  /* 0x0000402012007388 */ /* 0x0041e20000008a00 */
[----:B---3--:R-:W-:Y:S01]  /*1910*/  HMUL2 R14, R33, R29 ;  /* 0x0000001d210e7232 */ /* 0x008fe20000000000 */
[----:B------:R-:W-:Y:S01]  /*1920*/  ISETP.GT.AND P0, PT, R18, 0x1b, PT ;  /* 0x0000001b1200780c */ /* 0x000fe20003f04270 */
[----:B------:R-:W-:Y:S04]  /*1930*/  BSSY B1, `(.L_x_2202) ;  /* 0x0000011000017945 */ /* 0x000fe80003800000 */
[----:B------:R-:W-:-:S10]  /*1940*/  HFMA2.MMA R14, R32, R28, R14 ;  /* 0x0000001c200e7235 */ /* 0x000fd4000000000e */
[--C-:B------:R-:W-:Y:S02]  /*1950*/  HADD2.F32 R6, -RZ, R14.reuse.H0_H0 ;  /* 0x2000000eff067230 */ /* 0x100fe40000004100 */
[----:B------:R-:W-:Y:S01]  /*1960*/  HADD2.F32 R7, -RZ, R14.H1_H1 ;  /* 0x3000000eff077230 */ /* 0x000fe20000004100 */
[----:B------:R-:W-:Y:S05]  /*1970*/  @P0 BRA `(.L_x_2203) ;  /* 0x000000c000000947 */ /* 0x000fea0003800000 */
[----:B0-----:R-:W-:Y:S01]  /*1980*/  LEA.HI R0, R18, R18, RZ, 0x1 ;  /* 0x0000001212007211 */ /* 0x001fe200078f08ff */
[----:B------:R-:W-:-:S03]  /*1990*/  IMAD.MOV.U32 R5, RZ, RZ, 0x2 ;  /* 0x00000002ff057424 */ /* 0x000fc600078e00ff */
[C---:B------:R-:W-:Y:S01]  /*19a0*/  LOP3.LUT R3, R0.reuse, 0x3ffffffe, RZ, 0xc0, !PT ;  /* 0x3ffffffe00037812 */ /* 0x040fe200078ec0ff */
[----:B------:R-:W-:-:S04]  /*19b0*/  IMAD.SHL.U32 R4, R0, 0x4, RZ ;  /* 0x0000000400047824 */ /* 0x000fc800078e00ff */
[----:B------:R-:W-:Y:S01]  /*19c0*/  IMAD.IADD R0, R18, 0x1, -R3 ;  /* 0x0000000112007824 */ /* 0x000fe200078e0a03 */
[----:B------:R-:W-:-:S03]  /*19d0*/  LOP3.LUT R3, R4, 0xfffffff8, RZ, 0xc0, !PT ;  /* 0xfffffff804037812 */ /* 0x000fc600078ec0ff */
[----:B------:R-:W-:Y:S02]  /*19e0*/  IMAD R0, R23, 0x2, R0 ;  /* 0x0000000217007824 */ /* 0x000fe400078e0200 */
[----:B------:R-:W-:Y:S02]  /*19f0*/  IMAD.IADD R3, R30, 0x1, R3 ;  /* 0x000000011e037824 */ /* 0x000fe400078e0203 */
[----:B------:R-:W-:-:S04]  /*1a00*/  IMAD.SHL.U32 R0, R0, 0x4, RZ ;  /* 0x0000000400007824 */ /* 0x000fc800078e00ff */
[----:B------:R-:W-:-:S04]  /*1a10*/  IMAD R0, R3, c[0x0][0x1d4], R0 ;  /* 0x0000750003007a24 */ /* 0x000fc800078e0200 */
[----:B------:R-:W-:-:S05]  /*1a20*/  IMAD.WIDE R4, R0, R5, c[0x0][0x198] ;  /* 0x0000660000047625 */ /* 0x000fca00078e0205 */
[----:B------:R0:W-:Y:S02]  /*1a30*/  STG.E.64 [R4.64], R28 ;  /* 0x0000001c04007986 */ /* 0x0001e4000c101b24 */
.L_x_2203:
[----:B0-----:R-:W-:Y:S05]  /*1a40*/  BSYNC B1 ;  /* 0x0000000000017941 */ /* 0x001fea0003800000 */
.L_x_2202:
[----:B------:R-:W-:Y:S01]  /*1a50*/  FADD.FTZ R6, R6, R7 ;  /* 0x0000000706067221 */ /* 0x000fe20000010000 */
[----:B------:R-:W-:Y:S05]  /*1a60*/  BRA.DIV ~URZ, `(.L_x_2204) ;  /* 0x000050927f007947 */ /* 0x000fea000b800000 */
[----:B------:R0:W1:Y:S02]  /*1a70*/  SHFL.BFLY PT, R0, R6, 0x10, 0x1f ;  /* 0x0e001f0006007f89 */ /* 0x00006400000e0000 */
.L_x_2290:
[----:B-1----:R-:W-:Y:S01]  /*1a80*/  FADD.FTZ R9, R6, R0 ;  /* 0x0000000006097221 */ /* 0x002fe20000010000 */
[----:B------:R-:W-:Y:S05]  /*1a90*/  BRA.DIV ~URZ, `(.L_x_2205) ;  /* 0x000050c27f007947 */ /* 0x000fea000b800000 */
[----:B------:R-:W1:Y:S02]  /*1aa0*/  SHFL.BFLY PT, R0, R9, 0x8, 0x1f ;  /* 0x0d001f0009007f89 */ /* 0x000e6400000e0000 */
[----:B-1----:R-:W-:-:S05]  /*1ab0*/  FADD.FTZ R0, R9, R0 ;  /* 0x0000000009007221 */ /* 0x002fca0000010000 */
[----:B------:R-:W1:Y:S02]  /*1ac0*/  SHFL.BFLY PT, R3, R0, 0x4, 0x1f ;  /* 0x0c801f0000037f89 */ /* 0x000e6400000e0000 */
[----:B-1----:R-:W-:-:S05]  /*1ad0*/  FADD.FTZ R3, R0, R3 ;  /* 0x0000000300037221 */ /* 0x002fca0000010000 */
[----:B------:R-:W1:Y:S02]  /*1ae0*/  SHFL.BFLY PT, R4, R3, 0x2, 0x1f ;  /* 0x0c401f0003047f89 */ /* 0x000e6400000e0000 */
[----:B01----:R-:W-:-:S05]  /*1af0*/  FADD.FTZ R6, R3, R4 ;  /* 0x0000000403067221 */ /* 0x003fca0000010000 */
[----:B------:R0:W1:Y:S02]  /*1b00*/  SHFL.BFLY PT, R5, R6, 0x1, 0x1f ;  /* 0x0c201f0006057f89 */ /* 0x00006400000e0000 */
.L_x_2291:
[----:B-1----:R-:W-:Y:S02]  /*1b10*/  FADD.FTZ R3, R5, R6 ;  /* 0x0000000605037221 */ /* 0x002fe40000010000 */
.L_x_2201:
[----:B------:R-:W-:Y:S05]  /*1b20*/  BSYNC B0 ;  /* 0x0000000000007941 */ /* 0x000fea0003800000 */
.L_x_2200:
[----:B------:R-:W-:-:S13]  /*1b30*/  ISETP.NE.AND P0, PT, R18, RZ, PT ;  /* 0x000000ff1200720c */ /* 0x000fda0003f05270 */
[----:B------:R-:W-:Y:S01]  /*1b40*/  @P0 IMAD.MOV.U32 R0, RZ, RZ, -0x800001 ;  /* 0xff7fffffff000424 */ /* 0x000fe200078e00ff */
[----:B------:R-:W-:Y:S05]  /*1b50*/  @P0 BRA `(.L_x_2206) ;  /* 0x000000e000000947 */ /* 0x000fea0003800000 */
[----:B------:R-:W-:Y:S01]  /*1b60*/  ISETP.NE.U32.AND P0, PT, RZ, c[0x0][0x218], PT ;  /* 0x00008600ff007a0c */ /* 0x000fe20003f05070 */
[----:B------:R-:W-:Y:S02]  /*1b70*/  IMAD.IADD R7, R17, 0x1, -R144 ;  /* 0x0000000111077824 */ /* 0x000fe400078e0a90 */
[----:B------:R-:W-:Y:S01]  /*1b80*/  FMUL.FTZ R0, R3, c[0x0][0x1f0] ;  /* 0x00007c0003007a20 */ /* 0x000fe20000410000 */
[----:B------:R-:W-:-:S13]  /*1b90*/  ISETP.NE.AND.EX P0, PT, RZ, c[0x0][0x21c], PT, P0 ;  /* 0x00008700ff007a0c */ /* 0x000fda0003f05300 */
[----:B------:R-:W-:Y:S05]  /*1ba0*/  @!P0 BRA `(.L_x_2207) ;  /* 0x0000008000008947 */ /* 0x000fea0003800000 */
[----:B-----5:R-:W-:Y:S01]  /*1bb0*/  IADD3 R4, -R146, R17, RZ ;  /* 0x0000001192047210 */ /* 0x020fe20007ffe1ff */
[----:B------:R-:W-:-:S04]  /*1bc0*/  IMAD.MOV.U32 R5, RZ, RZ, 0x2 ;  /* 0x00000002ff057424 */ /* 0x000fc800078e00ff */
[----:B------:R-:W-:-:S04]  /*1bd0*/  IMAD R3, R19, c[0x0][0x220], R4 ;  /* 0x0000880013037a24 */ /* 0x000fc800078e0204 */
[----:B------:R-:W-:-:S04]  /*1be0*/  IMAD R4, R3, c[0x0][0x220], R4 ;  /* 0x0000880003047a24 */ /* 0x000fc800078e0204 */
[----:B------:R-:W-:-:S06]  /*1bf0*/  IMAD.WIDE R4, R4, R5, c[0x0][0x218] ;  /* 0x0000860004047625 */ /* 0x000fcc00078e0205 */
[----:B------:R-:W4:Y:S02]  /*1c00*/  LDG.E.U16 R4, [R4.64] ;  /* 0x0000002404047981 */ /* 0x000f24000c1e1500 */
[----:B----4-:R-:W-:-:S05]  /*1c10*/  HADD2.F32 R3, -RZ, R4.H0_H0 ;  /* 0x20000004ff037230 */ /* 0x010fca0000004100 */
[----:B------:R-:W-:-:S05]  /*1c20*/  FADD.FTZ R0, R0, R3 ;  /* 0x0000000300007221 */ /* 0x000fca0000010000 */
.L_x_2207:
[----:B------:R1:W-:Y:S02]  /*1c30*/  STS [R7.X4+0x140], R0 ;  /* 0x0001400007007388 */ /* 0x0003e40000004800 */
.L_x_2206:
[----:B------:R-:W-:Y:S02]  /*1c40*/  WARPSYNC 0xffffffff ;  /* 0xffffffff00007948 */ /* 0x000fe40003800000 */
[----:B------:R-:W-:Y:S01]  /*1c50*/  IADD3 R3, R17, 0x1f, -R144 ;  /* 0x0000001f11037810 */ /* 0x000fe20007ffe890 */
[----:B------:R-:W-:Y:S01]  /*1c60*/  IMAD.IADD R152, R144, 0x1, R18 ;  /* 0x0000000190987824 */ /* 0x000fe200078e0212 */
[----:B------:R-:W-:Y:S01]  /*1c70*/  BAR.SYNC.DEFER_BLOCKING 0x0 ;  /* 0x0000000000007b1d */ /* 0x000fe20000010000 */
[----:B------:R-:W-:Y:S01]  /*1c80*/  IMAD R20, R34, c[0x0][0x1d0], R19 ;  /* 0x0000740022147a24 */ /* 0x000fe200078e0213 */
[----:B------:R-:W-:-:S03]  /*1c90*/  SHF.R.S32.HI R4, RZ, 0x1f, R3 ;  /* 0x0000001fff047819 */ /* 0x000fc60000011403 */
[----:B------:R-:W-:Y:S01]  /*1ca0*/  IMAD R20, R20, 0x70, RZ ;  /* 0x0000007014147824 */ /* 0x000fe200078e02ff */
[----:B------:R-:W-:Y:S01]  /*1cb0*/  LEA.HI R4, R4, R3, RZ, 0x5 ;  /* 0x0000000304047211 */ /* 0x000fe200078f28ff */
[----:B------:R-:W-:Y:S03]  /*1cc0*/  BSSY B0, `(.L_x_2208) ;  /* 0x00001d4000007945 */ /* 0x000fe60003800000 */
[----:B------:R-:W-:-:S05]  /*1cd0*/  LOP3.LUT R3, R4, 0xffffffe0, RZ, 0xc0, !PT ;  /* 0xffffffe004037812 */ /* 0x000fca00078ec0ff */
[----:B------:R-:W-:-:S05]  /*1ce0*/  IMAD.IADD R3, R144, 0x1, R3 ;  /* 0x0000000190037824 */ /* 0x000fca00078e0203 */
[----:B------:R-:W-:-:S13]  /*1cf0*/  ISETP.GE.AND P0, PT, R152, R3, PT ;  /* 0x000000039800720c */ /* 0x000fda0003f06270 */
[----:B------:R-:W-:Y:S05]  /*1d00*/  @P0 BRA `(.L_x_2209) ;  /* 0x00001cf000000947 */ /* 0x000fea0003800000 */
[----:B------:R-:W-:Y:S01]  /*1d10*/  IABS R21, c[0x0][0x1d4] ;  /* 0x0000750000157a13 */ /* 0x000fe20000000000 */
[----:B01----:R-:W0:Y:S01]  /*1d20*/  LDS.128 R4, [0x40] ;  /* 0x00004000ff047984 */ /* 0x003e220000000c00 */
[----:B------:R-:W-:Y:S02]  /*1d30*/  IMAD.MOV.U32 R147, RZ, RZ, c[0x0][0x1e8] ;  /* 0x00007a00ff937624 */ /* 0x000fe400078e00ff */
[----:B------:R-:W1:Y:S01]  /*1d40*/  I2F.RP R27, R21 ;  /* 0x00000015001b7306 */ /* 0x000e620000209400 */
[----:B------:R-:W4:Y:S01]  /*1d50*/  LDS.128 R8, [0x50] ;  /* 0x00005000ff087984 */ /* 0x000f220000000c00 */
[----:B------:R-:W-:Y:S01]  /*1d60*/  IMAD.MOV.U32 R145, RZ, RZ, c[0x0][0x1d4] ;  /* 0x00007500ff917624 */ /* 0x000fe200078e00ff */
[----:B------:R-:W-:Y:S02]  /*1d70*/  IADD3 R147, R147, c[0x0][0x210], RZ ;  /* 0x0000840093937a10 */ /* 0x000fe40007ffe0ff */
[----:B------:R-:W3:Y:S01]  /*1d80*/  LDS.128 R12, [0x60] ;  /* 0x00006000ff0c7984 */ /* 0x000ee20000000c00 */
[----:B------:R-:W-:-:S03]  /*1d90*/  IMAD R145, R145, 0x70, RZ ;  /* 0x0000007091917824 */ /* 0x000fc600078e02ff */
[----:B---3--:R-:W3:Y:S04]  /*1da0*/  LDS.128 R28, [0x70] ;  /* 0x00007000ff1c7984 */ /* 0x008ee80000000c00 */
[----:B--2---:R-:W2:Y:S01]  /*1db0*/  LDS.128 R32, [0x80] ;  /* 0x00008000ff207984 */ /* 0x004ea20000000c00 */
[----:B-1----:R-:W1:Y:S03]  /*1dc0*/  MUFU.RCP R27, R27 ;  /* 0x0000001b001b7308 */ /* 0x002e660000001000 */
[----:B------:R-:W0:Y:S04]  /*1dd0*/  LDS.128 R36, [0x90] ;  /* 0x00009000ff247984 */ /* 0x000e280000000c00 */
[----:B------:R-:W0:Y:S04]  /*1de0*/  LDS.128 R40, [0xa0] ;  /* 0x0000a000ff287984 */ /* 0x000e280000000c00 */
[----:B------:R-:W0:Y:S04]  /*1df0*/  LDS.128 R44, [0xb0] ;  /* 0x0000b000ff2c7984 */ /* 0x000e280000000c00 */
[----:B------:R-:W0:Y:S01]  /*1e00*/  LDS.128 R48, [0xc0] ;  /* 0x0000c000ff307984 */ /* 0x000e220000000c00 */
[----:B-1----:R-:W-:-:S03]  /*1e10*/  IADD3 R80, R27, 0xffffffe, RZ ;  /* 0x0ffffffe1b507810 */ /* 0x002fc60007ffe0ff */
[----:B------:R-:W1:Y:S01]  /*1e20*/  LDS.128 R52, [0xd0] ;  /* 0x0000d000ff347984 */ /* 0x000e620000000c00 */
[----:B------:R4:W3:Y:S03]  /*1e30*/  F2I.FTZ.U32.TRUNC.NTZ R81, R80 ;  /* 0x0000005000517305 */ /* 0x0008e6000021f000 */
[----:B------:R-:W0:Y:S04]  /*1e40*/  LDS.128 R56, [0xe0] ;  /* 0x0000e000ff387984 */ /* 0x000e280000000c00 */
[----:B------:R-:W0:Y:S04]  /*1e50*/  LDS.128 R60, [0xf0] ;  /* 0x0000f000ff3c7984 */ /* 0x000e280000000c00 */
[----:B------:R-:W0:Y:S01]  /*1e60*/  LDS.128 R64, [0x100] ;  /* 0x00010000ff407984 */ /* 0x000e220000000c00 */
[----:B----4-:R-:W-:-:S03]  /*1e70*/  IMAD.MOV.U32 R80, RZ, RZ, RZ ;  /* 0x000000ffff507224 */ /* 0x010fc600078e00ff */
[----:B------:R-:W4:Y:S01]  /*1e80*/  LDS.128 R68, [0x110] ;  /* 0x00011000ff447984 */ /* 0x000f220000000c00 */
[----:B---3--:R-:W-:-:S03]  /*1e90*/  IMAD.MOV R82, RZ, RZ, -R81 ;  /* 0x000000ffff527224 */ /* 0x008fc600078e0a51 */
[----:B------:R-:W3:Y:S01]  /*1ea0*/  LDS.128 R72, [0x120] ;  /* 0x00012000ff487984 */ /* 0x000ee20000000c00 */
[----:B------:R-:W-:-:S03]  /*1eb0*/  IMAD R27, R82, R21, RZ ;  /* 0x00000015521b7224 */ /* 0x000fc600078e02ff */
[----:B------:R-:W0:Y:S01]  /*1ec0*/  LDS.128 R76, [0x130] ;  /* 0x00013000ff4c7984 */ /* 0x000e220000000c00 */
[----:B--2---:R-:W-:-:S04]  /*1ed0*/  IMAD.HI.U32 R27, R81, R27, R80 ;  /* 0x0000001b511b7227 */ /* 0x004fc800078e0050 */
.L_x_2244:
[----:B------:R-:W-:Y:S01]  /*1ee0*/  ISETP.NE.U32.AND P0, PT, RZ, c[0x0][0x200], PT ;  /* 0x00008000ff007a0c */ /* 0x000fe20003f05070 */
[----:B0-2---:R-:W-:-:S03]  /*1ef0*/  IMAD R151, R2, c[0x0][0x1d4], RZ ;  /* 0x0000750002977a24 */ /* 0x005fc600078e02ff */
[----:B------:R-:W-:-:S13]  /*1f00*/  ISETP.NE.AND.EX P0, PT, RZ, c[0x0][0x204], PT, P0 ;  /* 0x00008100ff007a0c */ /* 0x000fda0003f05300 */
[----:B------:R-:W-:Y:S02]  /*1f10*/  @P0 SHF.R.S32.HI R149, RZ, 0x1f, R152 ;  /* 0x0000001fff950819 */ /* 0x000fe40000011498 */
[--C-:B------:R-:W-:Y:S02]  /*1f20*/  @P0 SHF.R.S32.HI R150, RZ, 0x1f, R151.reuse ;  /* 0x0000001fff960819 */ /* 0x100fe40000011497 */
[----:B------:R-:W-:-:S04]  /*1f30*/  @P0 IADD3 R148, P1, P2, R152, c[0x0][0x200], R151 ;  /* 0x0000800098940a10 */ /* 0x000fc80007a3e097 */
[----:B------:R-:W-:-:S05]  /*1f40*/  @P0 IADD3.X R149, R149, c[0x0][0x204], R150, P1, P2 ;  /* 0x0000810095950a10 */ /* 0x000fca0000fe4496 */
[----:B----4-:R2:W4:Y:S01]  /*1f50*/  @P0 LDG.E.U8 R148, [R148.64] ;  /* 0x0000002494940981 */ /* 0x010522000c1e1100 */
[----:B------:R-:W-:Y:S01]  /*1f60*/  IABS R154, R152 ;  /* 0x00000098009a7213 */ /* 0x000fe20000000000 */
[----:B------:R-:W-:Y:S01]  /*1f70*/  BSSY B1, `(.L_x_2210) ;  /* 0x0000024000017945 */ /* 0x000fe20003800000 */
[----:B------:R-:W-:Y:S02]  /*1f80*/  IABS R156, c[0x0][0x1d4] ;  /* 0x00007500009c7a13 */ /* 0x000fe40000000000 */
[----:B------:R-:W-:Y:S01]  /*1f90*/  ISETP.GE.AND P2, PT, R152, RZ, PT ;  /* 0x000000ff9800720c */ /* 0x000fe20003f46270 */
[----:B------:R-:W-:-:S04]  /*1fa0*/  IMAD.HI.U32 R150, R27, R154, RZ ;  /* 0x0000009a1b967227 */ /* 0x000fc800078e00ff */
[----:B------:R-:W-:-:S04]  /*1fb0*/  IMAD.MOV R153, RZ, RZ, -R150 ;  /* 0x000000ffff997224 */ /* 0x000fc800078e0a96 */
[----:B------:R-:W-:-:S05]  /*1fc0*/  IMAD R153, R156, R153, R154 ;  /* 0x000000999c997224 */ /* 0x000fca00078e029a */
[----:B------:R-:W-:-:S13]  /*1fd0*/  ISETP.GT.U32.AND P1, PT, R21, R153, PT ;  /* 0x000000991500720c */ /* 0x000fda0003f24070 */
[----:B------:R-:W-:-:S05]  /*1fe0*/  @!P1 IMAD.IADD R153, R153, 0x1, -R156 ;  /* 0x0000000199999824 */ /* 0x000fca00078e0a9c */
[----:B------:R-:W-:-:S13]  /*1ff0*/  ISETP.GT.U32.AND P1, PT, R21, R153, PT ;  /* 0x000000991500720c */ /* 0x000fda0003f24070 */
[----:B------:R-:W-:Y:S01]  /*2000*/  @!P1 IMAD.IADD R153, R153, 0x1, -R156 ;  /* 0x0000000199999824 */ /* 0x000fe200078e0a9c */
[----:B------:R-:W-:-:S03]  /*2010*/  ISETP.NE.AND P1, PT, RZ, c[0x0][0x1d4], PT ;  /* 0x00007500ff007a0c */ /* 0x000fc60003f25270 */
[----:B------:R-:W-:-:S10]  /*2020*/  @!P2 IMAD.MOV R153, RZ, RZ, -R153 ;  /* 0x000000ffff99a224 */ /* 0x000fd400078e0a99 */
[----:B------:R-:W-:-:S04]  /*2030*/  @!P1 LOP3.LUT R153, RZ, c[0x0][0x1d4], RZ, 0x33, !PT ;  /* 0x00007500ff999a12 */ /* 0x000fc800078e33ff */
[----:B--2---:R-:W-:Y:S02]  /*2040*/  IADD3 R149, P1, R153, R151, RZ ;  /* 0x0000009799957210 */ /* 0x004fe40007f3e0ff */
[----:B----4-:R-:W-:Y:S02]  /*2050*/  ISETP.NE.AND P0, PT, R148, RZ, P0 ;  /* 0x000000ff9400720c */ /* 0x010fe40000705270 */
[----:B------:R-:W-:-:S04]  /*2060*/  SHF.R.S32.HI R148, RZ, 0x1f, R153 ;  /* 0x0000001fff947819 */ /* 0x000fc80000011499 */
[----:B------:R-:W-:Y:S02]  /*2070*/  LEA.HI.X.SX32 R150, R151, R148, 0x1, P1 ;  /* 0x0000009497967211 */ /* 0x000fe400008f0eff */
[----:B------:R-:W-:Y:S02]  /*2080*/  ISETP.GE.AND P1, PT, R152, R17, PT ;  /* 0x000000119800720c */ /* 0x000fe40003f26270 */
[----:B------:R-:W-:-:S04]  /*2090*/  LEA R148, P2, R149, c[0x0][0x1a8], 0x2 ;  /* 0x00006a0095947a11 */ /* 0x000fc800078410ff */
[----:B------:R-:W-:-:S07]  /*20a0*/  LEA.HI.X R149, R149, c[0x0][0x1ac], R150, 0x2, P2 ;  /* 0x00006b0095957a11 */ /* 0x000fce00010f1496 */
[----:B---3-5:R-:W-:Y:S05]  /*20b0*/  @P1 BRA `(.L_x_2211) ;  /* 0x000000f000001947 */ /* 0x028fea0003800000 */
[----:B------:R-:W-:-:S05]  /*20c0*/  IMAD.SHL.U32 R81, R153, 0x8, RZ ;  /* 0x0000000899517824 */ /* 0x000fca00078e00ff */
[----:B------:R-:W-:-:S13]  /*20d0*/  ISETP.GE.AND P2, PT, R81, R145, PT ;  /* 0x000000915100720c */ /* 0x000fda0003f46270 */
[----:B------:R-:W2:Y:S02]  /*20e0*/  @!P2 LDG.E R80, [R148.64] ;  /* 0x000000249450a981 */ /* 0x000ea4000c1e1900 */
[----:B--2---:R-:W-:-:S04]  /*20f0*/  @!P2 IMAD R80, R80, c[0x0][0x1d8], RZ ;  /* 0x000076005050aa24 */ /* 0x004fc800078e02ff */
[----:B------:R-:W-:-:S04]  /*2100*/  @!P2 IMAD R80, R80, 0x70, RZ ;  /* 0x000000705050a824 */ /* 0x000fc800078e02ff */
[----:B------:R-:W-:Y:S02]  /*2110*/  @!P2 IMAD R80, R80, c[0x0][0x1d4], R81 ;  /* 0x000075005050aa24 */ /* 0x000fe400078e0251 */
[----:B------:R-:W-:-:S05]  /*2120*/  @!P2 IMAD R81, R20, c[0x0][0x1d4], RZ ;  /* 0x000075001451aa24 */ /* 0x000fca00078e02ff */
[----:B------:R-:W-:Y:S02]  /*2130*/  @!P2 SHF.R.S32.HI R83, RZ, 0x1f, R81 ;  /* 0x0000001fff53a819 */ /* 0x000fe40000011451 */
[----:B------:R-:W-:-:S04]  /*2140*/  @!P2 IADD3 R81, P3, R80, R81, RZ ;  /* 0x000000515051a210 */ /* 0x000fc80007f7e0ff */
[----:B------:R-:W-:Y:S02]  /*2150*/  @!P2 LEA.HI.X.SX32 R80, R80, R83, 0x1, P3 ;  /* 0x000000535050a211 */ /* 0x000fe400018f0eff */
[----:B------:R-:W-:Y:S01]  /*2160*/  @!P2 LEA R150, P3, R81, c[0x0][0x198], 0x1 ;  /* 0x000066005196aa11 */ /* 0x000fe200078608ff */
[----:B------:R-:W-:-:S03]  /*2170*/  CS2R R82, SRZ ;  /* 0x0000000000527805 */ /* 0x000fc6000001ff00 */
[----:B------:R-:W-:Y:S02]  /*2180*/  @!P2 LEA.HI.X R151, R81, c[0x0][0x19c], R80, 0x1, P3 ;  /* 0x000067005197aa11 */ /* 0x000fe400018f0c50 */
[----:B------:R-:W-:-:S06]  /*2190*/  CS2R R80, SRZ ;  /* 0x0000000000507805 */ /* 0x000fcc000001ff00 */
[----:B------:R2:W5:Y:S02]  /*21a0*/  @!P2 LDG.E.128 R80, [R150.64] ;  /* 0x000000249650a981 */ /* 0x000564000c1e1d00 */
.L_x_2211:
[----:B------:R-:W-:Y:S05]  /*21b0*/  BSYNC B1 ;  /* 0x0000000000017941 */ /* 0x000fea0003800000 */
.L_x_2210:
[----:B------:R-:W-:Y:S01]  /*21c0*/  BSSY B1, `(.L_x_2212) ;  /* 0x0000012000017945 */ /* 0x000fe20003800000 */
[----:B------:R-:W-:Y:S01]  /*21d0*/  IADD3 R154, R153, c[0x0][0x1d4], RZ ;  /* 0x00007500999a7a10 */ /* 0x000fe20007ffe0ff */
[----:B------:R-:W-:Y:S05]  /*21e0*/  @P1 BRA `(.L_x_2213) ;  /* 0x000000f000001947 */ /* 0x000fea0003800000 */
[----:B------:R-:W-:-:S05]  /*21f0*/  IMAD.SHL.U32 R84, R154, 0x8, RZ ;  /* 0x000000089a547824 */ /* 0x000fca00078e00ff */
[----:B------:R-:W-:-:S13]  /*2200*/  ISETP.GE.AND P2, PT, R84, R145, PT ;  /* 0x000000915400720c */ /* 0x000fda0003f46270 */
[----:B------:R-:W4:Y:S01]  /*2210*/  @!P2 LDG.E R85, [R148.64] ;  /* 0x000000249455a981 */ /* 0x000f22000c1e1900 */
[----:B------:R-:W-:Y:S02]  /*2220*/  @!P2 IMAD R86, R20, c[0x0][0x1d4], RZ ;  /* 0x000075001456aa24 */ /* 0x000fe400078e02ff */
[----:B----4-:R-:W-:-:S04]  /*2230*/  @!P2 IMAD R85, R85, c[0x0][0x1d8], RZ ;  /* 0x000076005555aa24 */ /* 0x010fc800078e02ff */
[----:B------:R-:W-:-:S04]  /*2240*/  @!P2 IMAD R85, R85, 0x70, RZ ;  /* 0x000000705555a824 */ /* 0x000fc800078e02ff */
[----:B------:R-:W-:-:S05]  /*2250*/  @!P2 IMAD R84, R85, c[0x0][0x1d4], R84 ;  /* 0x000075005554aa24 */ /* 0x000fca00078e0254 */
[----:B------:R-:W-:Y:S02]  /*2260*/  @!P2 SHF.R.S32.HI R85, RZ, 0x1f, R84 ;  /* 0x0000001fff55a819 */ /* 0x000fe40000011454 */
[----:B------:R-:W-:-:S04]  /*2270*/  @!P2 IADD3 R84, P3, R86, R84, RZ ;  /* 0x000000545654a210 */ /* 0x000fc80007f7e0ff */
[----:B------:R-:W-:Y:S02]  /*2280*/  @!P2 LEA.HI.X.SX32 R85, R86, R85, 0x1, P3 ;  /* 0x000000555655a211 */ /* 0x000fe400018f0eff */
[----:B--2---:R-:W-:Y:S01]  /*2290*/  @!P2 LEA R150, P3, R84, c[0x0][0x198], 0x1 ;  /* 0x000066005496aa11 */ /* 0x004fe200078608ff */
[----:B------:R-:W-:-:S03]  /*22a0*/  CS2R R86, SRZ ;  /* 0x0000000000567805 */ /* 0x000fc6000001ff00 */
[----:B------:R-:W-:Y:S02]  /*22b0*/  @!P2 LEA.HI.X R151, R84, c[0x0][0x19c], R85, 0x1, P3 ;  /* 0x000067005497aa11 */ /* 0x000fe400018f0c55 */
[----:B------:R-:W-:-:S06]  /*22c0*/  CS2R R84, SRZ ;  /* 0x0000000000547805 */ /* 0x000fcc000001ff00 */
[----:B------:R2:W5:Y:S02]  /*22d0*/  @!P2 LDG.E.128 R84, [R150.64] ;  /* 0x000000249654a981 */ /* 0x000564000c1e1d00 */
.L_x_2213:
[----:B------:R-:W-:Y:S05]  /*22e0*/  BSYNC B1 ;  /* 0x0000000000017941 */ /* 0x000fea0003800000 */
.L_x_2212:
[----:B------:R-:W-:Y:S01]  /*22f0*/  BSSY B1, `(.L_x_2214) ;  /* 0x0000012000017945 */ /* 0x000fe20003800000 */
[----:B------:R-:W-:Y:S05]  /*2300*/  @P1 BRA `(.L_x_2215) ;  /* 0x0000010000001947 */ /* 0x000fea0003800000 */
[----:B------:R-:W-:-:S05]  /*2310*/  IADD3 R88, R154, c[0x0][0x1d4], RZ ;  /* 0x000075009a587a10 */ /* 0x000fca0007ffe0ff */
        /* <DEDUP_REMOVED lines=15> */
.L_x_2215:
[----:B------:R-:W-:Y:S05]  /*2410*/  BSYNC B1 ;  /* 0x0000000000017941 */ /* 0x000fea0003800000 */
.L_x_2214:
[----:B------:R-:W-:Y:S01]  /*2420*/  BSSY B1, `(.L_x_2216) ;  /* 0x0000013000017945 */ /* 0x000fe20003800000 */
[----:B------:R-:W-:Y:S01]  /*2430*/  IADD3 R154, R154, c[0x0][0x1d4], RZ ;  /* 0x000075009a9a7a10 */ /* 0x000fe20007ffe0ff */
        /* <DEDUP_REMOVED lines=17> */
.L_x_2217:
[----:B------:R-:W-:Y:S05]  /*2550*/  BSYNC B1 ;  /* 0x0000000000017941 */ /* 0x000fea0003800000 */
.L_x_2216:
[----:B------:R-:W-:Y:S01]  /*2560*/  IMAD.MOV.U32 R156, RZ, RZ, c[0x0][0x1d4] ;  /* 0x00007500ff9c7624 */ /* 0x000fe200078e00ff */
[----:B------:R-:W-:Y:S03]  /*2570*/  BSSY B1, `(.L_x_2218) ;  /* 0x0000012000017945 */ /* 0x000fe60003800000 */
[----:B------:R-:W-:Y:S01]  /*2580*/  IMAD R157, R156, 0x4, R153 ;  /* 0x000000049c9d7824 */ /* 0x000fe200078e0299 */
        /* <DEDUP_REMOVED lines=16> */
.L_x_2219:
[----:B------:R-:W-:Y:S05]  /*2690*/  BSYNC B1 ;  /* 0x0000000000017941 */ /* 0x000fea0003800000 */
.L_x_2218:
        /* <DEDUP_REMOVED lines=18> */
.L_x_2221:
[----:B------:R-:W-:Y:S05]  /*27c0*/  BSYNC B1 ;  /* 0x0000000000017941 */ /* 0x000fea0003800000 */
.L_x_2220:
[----:B------:R-:W-:Y:S01]  /*27d0*/  BSSY B1, `(.L_x_2222) ;  /* 0x0000015000017945 */ /* 0x000fe20003800000 */
[C-C-:B------:R-:W-:Y:S02]  /*27e0*/  IMAD R155, R156.reuse, 0x7, R153.reuse ;  /* 0x000000079c9b7824 */ /* 0x140fe400078e0299 */
[C-C-:B------:R-:W-:Y:S02]  /*27f0*/  IMAD R154, R156.reuse, 0xa, R153.reuse ;  /* 0x0000000a9c9a7824 */ /* 0x140fe400078e0299 */
[----:B------:R-:W-:Y:S01]  /*2800*/  IMAD R153, R156, 0xd, R153 ;  /* 0x0000000d9c997824 */ /* 0x000fe200078e0299 */
        /* <DEDUP_REMOVED lines=17> */
.L_x_2223:
[----:B------:R-:W-:Y:S05]  /*2920*/  BSYNC B1 ;  /* 0x0000000000017941 */ /* 0x000fea0003800000 */
.L_x_2222:
[----:B------:R-:W-:Y:S01]  /*2930*/  BSSY B1, `(.L_x_2224) ;  /* 0x0000011000017945 */ /* 0x000fe20003800000 */
[----:B------:R-:W-:Y:S05]  /*2940*/  @P1 BRA `(.L_x_2225) ;  /* 0x000000f000001947 */ /* 0x000fea0003800000 */
[----:B------:R-:W-:-:S04]  /*2950*/  SHF.L.U32 R108, R155, 0x3, RZ ;  /* 0x000000039b6c7819 */ /* 0x000fc800000006ff */
        /* <DEDUP_REMOVED lines=14> */
.L_x_2225:
[----:B------:R-:W-:Y:S05]  /*2a40*/  BSYNC B1 ;  /* 0x0000000000017941 */ /* 0x000fea0003800000 */
.L_x_2224:
        /* <DEDUP_REMOVED lines=18> */
.L_x_2227:
[----:B------:R-:W-:Y:S05]  /*2b70*/  BSYNC B1 ;  /* 0x0000000000017941 */ /* 0x000fea0003800000 */
.L_x_2226:
        /* <DEDUP_REMOVED lines=18> */
.L_x_2229:
[----:B------:R-:W-:Y:S05]  /*2ca0*/  BSYNC B1 ;  /* 0x0000000000017941 */ /* 0x000fea0003800000 */
.L_x_2228:
[----:B------:R-:W-:Y:S01]  /*2cb0*/  BSSY B1, `(.L_x_2230) ;  /* 0x0000011000017945 */ /* 0x000fe20003800000 */
        /* <DEDUP_REMOVED lines=16> */
.L_x_2231:
[----:B------:R-:W-:Y:S05]  /*2dc0*/  BSYNC B1 ;  /* 0x0000000000017941 */ /* 0x000fea0003800000 */
.L_x_2230:
        /* <DEDUP_REMOVED lines=18> */
.L_x_2233:
[----:B------:R-:W-:Y:S05]  /*2ef0*/  BSYNC B1 ;  /* 0x0000000000017941 */ /* 0x000fea0003800000 */
.L_x_2232:
        /* <DEDUP_REMOVED lines=18> */
.L_x_2235:
[----:B------:R-:W-:Y:S05]  /*3020*/  BSYNC B1 ;  /* 0x0000000000017941 */ /* 0x000fea0003800000 */
.L_x_2234:
        /* <DEDUP_REMOVED lines=17> */
.L_x_2237:
[----:B------:R-:W-:Y:S05]  /*3140*/  BSYNC B1 ;  /* 0x0000000000017941 */ /* 0x000fea0003800000 */
.L_x_2236:
        /* <DEDUP_REMOVED lines=18> */
.L_x_2239:
[----:B------:R-:W-:Y:S05]  /*3270*/  BSYNC B1 ;  /* 0x0000000000017941 */ /* 0x000fea0003800000 */
.L_x_2238:
        /* <DEDUP_REMOVED lines=18> */
.L_x_2241:
[----:B------:R-:W-:Y:S05]  /*33a0*/  BSYNC B1 ;  /* 0x0000000000017941 */ /* 0x000fea0003800000 */
.L_x_2240:
[----:B------:R-:W-:Y:S01]  /*33b0*/  BSSY B1, `(.L_x_2242) ;  /* 0x0000060000017945 */ /* 0x000fe20003800000 */
[----:B------:R-:W-:Y:S05]  /*33c0*/  @P1 BRA `(.L_x_2243) ;  /* 0x000005e000001947 */ /* 0x000fea0003800000 */
[----:B------:R-:W-:-:S04]  /*33d0*/  ISETP.NE.U32.AND P1, PT, RZ, c[0x0][0x218], PT ;  /* 0x00008600ff007a0c */ /* 0x000fc80003f25070 */
[----:B------:R-:W-:Y:S02]  /*33e0*/  ISETP.NE.AND.EX P2, PT, RZ, c[0x0][0x21c], PT, P1 ;  /* 0x00008700ff007a0c */ /* 0x000fe40003f45310 */
[----:B------:R-:W-:-:S04]  /*33f0*/  ISETP.NE.U32.AND P1, PT, RZ, c[0x0][0x228], PT ;  /* 0x00008a00ff007a0c */ /* 0x000fc80003f25070 */
[----:B------:R-:W-:-:S07]  /*3400*/  ISETP.NE.AND.EX P1, PT, RZ, c[0x0][0x22c], PT, P1 ;  /* 0x00008b00ff007a0c */ /* 0x000fce0003f25310 */
[----:B------:R-:W-:Y:S02]  /*3410*/  @P2 IMAD R149, R19, c[0x0][0x220], R17 ;  /* 0x0000880013952a24 */ /* 0x000fe400078e0211 */
[----:B--2---:R-:W-:Y:S02]  /*3420*/  @P2 IMAD.MOV.U32 R150, RZ, RZ, 0x2 ;  /* 0x00000002ff962424 */ /* 0x004fe400078e00ff */
[----:B------:R-:W-:Y:S02]  /*3430*/  @P2 IMAD R149, R149, c[0x0][0x220], R152 ;  /* 0x0000880095952a24 */ /* 0x000fe400078e0298 */
[----:B------:R-:W-:Y:S02]  /*3440*/  @P1 IMAD.MOV.U32 R148, RZ, RZ, 0x2 ;  /* 0x00000002ff941424 */ /* 0x000fe400078e00ff */
[----:B------:R-:W-:-:S04]  /*3450*/  @P2 IMAD.WIDE R150, R149, R150, c[0x0][0x218] ;  /* 0x0000860095962625 */ /* 0x000fc800078e0296 */
[----:B------:R-:W-:Y:S02]  /*3460*/  @P1 IMAD.WIDE R148, R19, R148, c[0x0][0x228] ;  /* 0x00008a0013941625 */ /* 0x000fe400078e0294 */
[----:B------:R2:W4:Y:S04]  /*3470*/  @P2 LDG.E.U16 R150, [R150.64] ;  /* 0x0000002496962981 */ /* 0x000528000c1e1500 */
[----:B------:R3:W4:Y:S01]  /*3480*/  @P1 LDG.E.U16 R148, [R148.64] ;  /* 0x0000002494941981 */ /* 0x000722000c1e1500 */
[----:B------:R-:W-:Y:S01]  /*3490*/  @P1 ISETP.GE.AND P3, PT, R152, R147, PT ;  /* 0x000000939800120c */ /* 0x000fe20003f66270 */
[----:B0-2--5:R-:W-:Y:S01]  /*34a0*/  HFMA2.MMA R151, R5, R81, -RZ ;  /* 0x0000005105977235 */ /* 0x025fe200001000ff */
[----:B---3--:R-:W-:-:S06]  /*34b0*/  HMUL2 R149, R4, R80 ;  /* 0x0000005004957232 */ /* 0x008fcc0000000000 */
[----:B------:R-:W-:-:S03]  /*34c0*/  HFMA2.MMA R149, R8, R84, R149 ;  /* 0x0000005408957235 */ /* 0x000fc60000000095 */
        /* <DEDUP_REMOVED lines=13> */
[----:B-1----:R-:W-:-:S03]  /*35a0*/  HFMA2 R151, R53, R117, R151 ;  /* 0x0000007535977231 */ /* 0x002fc60000000097 */
        /* <DEDUP_REMOVED lines=10> */
[----:B------:R-:W-:-:S06]  /*3650*/  HFMA2.MMA R149, R60, R124, R149 ;  /* 0x0000007c3c957235 */ /* 0x000fcc0000000095 */
[----:B------:R-:W-:-:S06]  /*3660*/  HFMA2.MMA R149, R64, R128, R149 ;  /* 0x0000008040957235 */ /* 0x000fcc0000000095 */
[----:B------:R-:W-:-:S06]  /*3670*/  HFMA2.MMA R149, R68, R132, R149 ;  /* 0x0000008444957235 */ /* 0x000fcc0000000095 */
[----:B------:R-:W-:-:S06]  /*3680*/  HFMA2.MMA R149, R72, R136, R149 ;  /* 0x0000008848957235 */ /* 0x000fcc0000000095 */
[----:B------:R-:W-:-:S10]  /*3690*/  HFMA2.MMA R149, R76, R140, R149 ;  /* 0x0000008c4c957235 */ /* 0x000fd40000000095 */
[----:B------:R-:W-:Y:S02]  /*36a0*/  HADD2 R149, R149, R151 ;  /* 0x0000009795957230 */ /* 0x000fe40000000000 */
[----:B------:R-:W-:-:S06]  /*36b0*/  HMUL2 R151, R6, R82 ;  /* 0x0000005206977232 */ /* 0x000fcc0000000000 */
[----:B------:R-:W-:Y:S01]  /*36c0*/  HFMA2.MMA R153, R10, R86, R151 ;  /* 0x000000560a997235 */ /* 0x000fe20000000097 */
[----:B------:R-:W-:-:S06]  /*36d0*/  HMUL2 R151, R7, R83 ;  /* 0x0000005307977232 */ /* 0x000fcc0000000000 */
        /* <DEDUP_REMOVED lines=24> */
[----:B------:R-:W-:Y:S01]  /*3860*/  HADD2 R149, R149, R153 ;  /* 0x0000009995957230 */ /* 0x000fe20000000000 */
[----:B------:R-:W-:-:S06]  /*3870*/  HFMA2.MMA R151, R63, R127, R151 ;  /* 0x0000007f3f977235 */ /* 0x000fcc0000000097 */
[----:B------:R-:W-:-:S06]  /*3880*/  HFMA2.MMA R151, R67, R131, R151 ;  /* 0x0000008343977235 */ /* 0x000fcc0000000097 */
[----:B------:R-:W-:-:S06]  /*3890*/  HFMA2.MMA R151, R71, R135, R151 ;  /* 0x0000008747977235 */ /* 0x000fcc0000000097 */
[----:B------:R-:W-:-:S10]  /*38a0*/  HFMA2.MMA R151, R75, R139, R151 ;  /* 0x0000008b4b977235 */ /* 0x000fd40000000097 */
[----:B------:R-:W-:-:S06]  /*38b0*/  HFMA2 R151, R79, R143, R151 ;  /* 0x0000008f4f977231 */ /* 0x000fcc0000000097 */
[----:B------:R-:W-:Y:S01]  /*38c0*/  HFMA2.MMA R149, R149, 1, 1, R151 ;  /* 0x3c003c0095957835 */ /* 0x000fe20000000097 */
[----:B------:R-:W-:-:S04]  /*38d0*/  @P1 SEL R151, R146, RZ, !P3 ;  /* 0x000000ff92971207 */ /* 0x000fc80005800000 */
[----:B------:R-:W-:-:S04]  /*38e0*/  @P1 IADD3 R153, R151, R152, -R17 ;  /* 0x0000009897991210 */ /* 0x000fc80007ffe811 */
[----:B------:R-:W0:Y:S01]  /*38f0*/  @P1 I2F R156, R153 ;  /* 0x00000099009c1306 */ /* 0x000e220000201400 */
[--C-:B------:R-:W-:Y:S02]  /*3900*/  HADD2.F32 R151, -RZ, R149.reuse.H0_H0 ;  /* 0x20000095ff977230 */ /* 0x100fe40000004100 */
[----:B------:R-:W-:-:S05]  /*3910*/  HADD2.F32 R154, -RZ, R149.H1_H1 ;  /* 0x30000095ff9a7230 */ /* 0x000fca0000004100 */
[----:B------:R-:W-:-:S04]  /*3920*/  FADD.FTZ R151, R151, R154 ;  /* 0x0000009a97977221 */ /* 0x000fc80000010000 */
[----:B------:R-:W-:Y:S01]  /*3930*/  FMUL.FTZ R151, R151, c[0x0][0x1f0] ;  /* 0x00007c0097977a20 */ /* 0x000fe20000410000 */
[----:B----4-:R-:W-:Y:S02]  /*3940*/  @P2 HADD2.F32 R150, -RZ, R150.H0_H0 ;  /* 0x20000096ff962230 */ /* 0x010fe40000004100 */
[----:B------:R-:W-:-:S03]  /*3950*/  @P1 HADD2.F32 R148, -RZ, R148.H0_H0 ;  /* 0x20000094ff941230 */ /* 0x000fc60000004100 */
[----:B------:R-:W-:-:S04]  /*3960*/  @P2 FADD.FTZ R151, R151, R150 ;  /* 0x0000009697972221 */ /* 0x000fc80000010000 */
[----:B0-----:R-:W-:Y:S02]  /*3970*/  @P1 FFMA.FTZ R151, R156, R148, R151 ;  /* 0x000000949c971223 */ /* 0x001fe40000010097 */
[----:B------:R-:W-:-:S03]  /*3980*/  IMAD.IADD R148, R152, 0x1, -R144 ;  /* 0x0000000198947824 */ /* 0x000fc600078e0a90 */
[----:B------:R-:W-:Y:S02]  /*3990*/  @!P0 FMNMX.FTZ R0, R0, R151, !PT ;  /* 0x0000009700008209 */ /* 0x000fe40007810000 */
[----:B------:R0:W-:Y:S04]  /*39a0*/  STS [R148.X4+0x140], R151 ;  /* 0x0001409794007388 */ /* 0x0001e80000004800 */
.L_x_2243:
[----:B------:R-:W-:Y:S05]  /*39b0*/  BSYNC B1 ;  /* 0x0000000000017941 */ /* 0x000fea0003800000 */
.L_x_2242:
[----:B------:R-:W-:-:S04]  /*39c0*/  IADD3 R152, R152, 0x100, RZ ;  /* 0x0000010098987810 */ /* 0x000fc80007ffe0ff */
[----:B------:R-:W-:-:S13]  /*39d0*/  ISETP.GE.AND P0, PT, R152, R3, PT ;  /* 0x000000039800720c */ /* 0x000fda0003f06270 */
[----:B------:R-:W-:Y:S01]  /*39e0*/  @P0 CALL.REL.NOINC `(.L_x_2209) ;  /* 0x0000001000000944 */ /* 0x000fe20003c00000 */
[----:B------:R-:W-:Y:S05]  /*39f0*/  BRA `(.L_x_2244) ;  /* 0xffffe4e000007947 */ /* 0x000fea000383ffff */
.L_x_2209:
[----:B------:R-:W-:Y:S05]  /*3a00*/  BSYNC B0 ;  /* 0x0000000000007941 */ /* 0x000fea0003800000 */
.L_x_2208:
[----:B------:R-:W4:Y:S01]  /*3a10*/  SHFL.BFLY PT, R3, R0, 0x10, 0x1f ;  /* 0x0e001f0000037f89 */ /* 0x000f2200000e0000 */
[----:B01----:R-:W-:Y:S01]  /*3a20*/  SHF.R.S32.HI R7, RZ, 0x1f, R18 ;  /* 0x0000001fff077819 */ /* 0x003fe20000011412 */
[----:B------:R-:W-:Y:S01]  /*3a30*/  BSSY B0, `(.L_x_2245) ;  /* 0x0000039000007945 */ /* 0x000fe20003800000 */
[----:B----4-:R-:W-:Y:S01]  /*3a40*/  FMNMX.FTZ R3, R3, R0, !PT ;  /* 0x0000000003037209 */ /* 0x010fe20007810000 */
[----:B------:R-:W-:-:S04]  /*3a50*/  IMAD.MOV.U32 R0, RZ, RZ, -0x800001 ;  /* 0xff7fffffff007424 */ /* 0x000fc800078e00ff */
[----:B------:R-:W0:Y:S02]  /*3a60*/  SHFL.BFLY PT, R4, R3, 0x8, 0x1f ;  /* 0x0d001f0003047f89 */ /* 0x000e2400000e0000 */
[----:B0-----:R-:W-:-:S05]  /*3a70*/  FMNMX.FTZ R4, R3, R4, !PT ;  /* 0x0000000403047209 */ /* 0x001fca0007810000 */
[----:B------:R-:W0:Y:S02]  /*3a80*/  SHFL.BFLY PT, R5, R4, 0x4, 0x1f ;  /* 0x0c801f0004057f89 */ /* 0x000e2400000e0000 */
[----:B0-----:R-:W-:-:S05]  /*3a90*/  FMNMX.FTZ R5, R4, R5, !PT ;  /* 0x0000000504057209 */ /* 0x001fca0007810000 */
[----:B------:R-:W0:Y:S02]  /*3aa0*/  SHFL.BFLY PT, R6, R5, 0x2, 0x1f ;  /* 0x0c401f0005067f89 */ /* 0x000e2400000e0000 */
[----:B0-----:R-:W-:Y:S02]  /*3ab0*/  FMNMX.FTZ R8, R5, R6, !PT ;  /* 0x0000000605087209 */ /* 0x001fe40007810000 */
[----:B------:R-:W-:-:S03]  /*3ac0*/  LEA.HI R6, R7, R18, RZ, 0x5 ;  /* 0x0000001207067211 */ /* 0x000fc600078f28ff */
[----:B------:R-:W0:Y:S01]  /*3ad0*/  SHFL.BFLY PT, R11, R8, 0x1, 0x1f ;  /* 0x0c201f00080b7f89 */ /* 0x000e2200000e0000 */
[----:B------:R-:W-:-:S05]  /*3ae0*/  LOP3.LUT R9, R6, 0xffffffe0, RZ, 0xc0, !PT ;  /* 0xffffffe006097812 */ /* 0x000fca00078ec0ff */
[----:B------:R-:W-:-:S05]  /*3af0*/  IMAD.IADD R9, R18, 0x1, -R9 ;  /* 0x0000000112097824 */ /* 0x000fca00078e0a09 */
[C---:B------:R-:W-:Y:S02]  /*3b00*/  ISETP.NE.AND P0, PT, R9.reuse, RZ, PT ;  /* 0x000000ff0900720c */ /* 0x040fe40003f05270 */
[----:B------:R-:W-:-:S11]  /*3b10*/  ISETP.GT.AND P1, PT, R9, 0x7, PT ;  /* 0x000000070900780c */ /* 0x000fd60003f24270 */
[----:B------:R-:W-:Y:S02]  /*3b20*/  @!P0 SHF.R.S32.HI R6, RZ, 0x5, R6 ;  /* 0x00000005ff068819 */ /* 0x000fe40000011406 */
[----:B0-----:R-:W-:-:S05]  /*3b30*/  @!P0 FMNMX.FTZ R3, R8, R11, !PT ;  /* 0x0000000b08038209 */ /* 0x001fca0007810000 */
[----:B------:R0:W-:Y:S04]  /*3b40*/  @!P0 STS [R6.X4], R3 ;  /* 0x0000000306008388 */ /* 0x0001e80000004800 */
[----:B------:R-:W-:Y:S01]  /*3b50*/  BAR.SYNC.DEFER_BLOCKING 0x0 ;  /* 0x0000000000007b1d */ /* 0x000fe20000010000 */
[----:B0-----:R-:W-:-:S05]  /*3b60*/  IMAD.MOV.U32 R3, RZ, RZ, RZ ;  /* 0x000000ffff037224 */ /* 0x001fca00078e00ff */
[----:B------:R-:W0:Y:S04]  /*3b70*/  @!P1 LDS R0, [R9.X4] ;  /* 0x0000000009009984 */ /* 0x000e280000004800 */
[----:B0-----:R-:W0:Y:S02]  /*3b80*/  SHFL.BFLY PT, R5, R0, 0x4, 0x1f ;  /* 0x0c801f0000057f89 */ /* 0x001e2400000e0000 */
[----:B0-----:R-:W-:Y:S01]  /*3b90*/  FMNMX.FTZ R5, R5, R0, !PT ;  /* 0x0000000005057209 */ /* 0x001fe20007810000 */
[----:B------:R-:W-:-:S04]  /*3ba0*/  IMAD.IADD R0, R144, 0x1, R18 ;  /* 0x0000000190007824 */ /* 0x000fc800078e0212 */
[----:B------:R-:W0:Y:S01]  /*3bb0*/  SHFL.BFLY PT, R4, R5, 0x2, 0x1f ;  /* 0x0c401f0005047f89 */ /* 0x000e2200000e0000 */
[----:B------:R-:W-:Y:S02]  /*3bc0*/  ISETP.GT.AND P1, PT, R0, R17, PT ;  /* 0x000000110000720c */ /* 0x000fe40003f24270 */
[----:B0-----:R-:W-:-:S05]  /*3bd0*/  FMNMX.FTZ R4, R5, R4, !PT ;  /* 0x0000000405047209 */ /* 0x001fca0007810000 */
[----:B------:R-:W0:Y:S02]  /*3be0*/  SHFL.BFLY PT, R11, R4, 0x1, 0x1f ;  /* 0x0c201f00040b7f89 */ /* 0x000e2400000e0000 */
[----:B0-----:R-:W-:-:S06]  /*3bf0*/  FMNMX.FTZ R11, R4, R11, !PT ;  /* 0x0000000b040b7209 */ /* 0x001fcc0007810000 */
[----:B------:R-:W0:Y:S01]  /*3c00*/  SHFL.IDX PT, R11, R11, RZ, 0x1f ;  /* 0x00001fff0b0b7589 */ /* 0x000e2200000e0000 */
[----:B------:R-:W-:Y:S05]  /*3c10*/  @P1 BRA `(.L_x_2246) ;  /* 0x000001a000001947 */ /* 0x000fea0003800000 */
[----:B------:R-:W-:Y:S01]  /*3c20*/  ISETP.NE.U32.AND P0, PT, RZ, c[0x0][0x200], PT ;  /* 0x00008000ff007a0c */ /* 0x000fe20003f05070 */
[----:B------:R-:W-:-:S03]  /*3c30*/  IMAD.MOV.U32 R3, RZ, RZ, RZ ;  /* 0x000000ffff037224 */ /* 0x000fc600078e00ff */
[----:B------:R-:W-:-:S07]  /*3c40*/  ISETP.NE.AND.EX P0, PT, RZ, c[0x0][0x204], PT, P0 ;  /* 0x00008100ff007a0c */ /* 0x000fce0003f05300 */
.L_x_2250:
[----:B0-----:R-:W-:Y:S01]  /*3c50*/  IMAD.IADD R4, R0, 0x1, -R144 ;  /* 0x0000000100047824 */ /* 0x001fe200078e0a90 */
[----:B------:R-:W-:Y:S04]  /*3c60*/  BSSY B1, `(.L_x_2247) ;  /* 0x0000010000017945 */ /* 0x000fe80003800000 */
[----:B------:R-:W-:Y:S01]  /*3c70*/  LEA R9, R4, 0x140, 0x2 ;  /* 0x0000014004097811 */ /* 0x000fe200078e10ff */
[----:B------:R-:W-:Y:S05]  /*3c80*/  @!P0 BRA `(.L_x_2248) ;  /* 0x0000009000008947 */ /* 0x000fea0003800000 */
[----:B------:R-:W-:Y:S01]  /*3c90*/  IMAD R13, R2, c[0x0][0x1d4], RZ ;  /* 0x00007500020d7a24 */ /* 0x000fe200078e02ff */
[----:B------:R-:W-:-:S04]  /*3ca0*/  SHF.R.S32.HI R5, RZ, 0x1f, R0 ;  /* 0x0000001fff057819 */ /* 0x000fc80000011400 */
[--C-:B------:R-:W-:Y:S02]  /*3cb0*/  SHF.R.S32.HI R6, RZ, 0x1f, R13.reuse ;  /* 0x0000001fff067819 */ /* 0x100fe4000001140d */
[----:B------:R-:W-:-:S04]  /*3cc0*/  IADD3 R4, P2, P3, R0, c[0x0][0x200], R13 ;  /* 0x0000800000047a10 */ /* 0x000fc80007b5e00d */
[----:B------:R-:W-:-:S05]  /*3cd0*/  IADD3.X R5, R5, c[0x0][0x204], R6, P2, P3 ;  /* 0x0000810005057a10 */ /* 0x000fca00017e6406 */
[----:B------:R-:W4:Y:S02]  /*3ce0*/  LDG.E.U8 R4, [R4.64] ;  /* 0x0000002404047981 */ /* 0x000f24000c1e1100 */
[----:B----4-:R-:W-:-:S13]  /*3cf0*/  ISETP.NE.AND P2, PT, R4, RZ, PT ;  /* 0x000000ff0400720c */ /* 0x010fda0003f45270 */
[----:B------:R-:W-:Y:S01]  /*3d00*/  @P2 IMAD.MOV.U32 R6, RZ, RZ, RZ ;  /* 0x000000ffff062224 */ /* 0x000fe200078e00ff */
[----:B------:R-:W-:Y:S05]  /*3d10*/  @P2 BRA `(.L_x_2249) ;  /* 0x0000004000002947 */ /* 0x000fea0003800000 */
.L_x_2248:
[----:B------:R-:W1:Y:S02]  /*3d20*/  LDS R4, [R9] ;  /* 0x0000000009047984 */ /* 0x000e640000000800 */
[----:B01----:R-:W-:-:S04]  /*3d30*/  FADD.FTZ R4, -R11, R4 ;  /* 0x000000040b047221 */ /* 0x003fc80000010100 */
[----:B------:R-:W-:-:S04]  /*3d40*/  FMUL.FTZ R4, R4, 1.4426950216293334961 ;  /* 0x3fb8aa3b04047820 */ /* 0x000fc80000410000 */
[----:B------:R0:W1:Y:S03]  /*3d50*/  MUFU.EX2 R6, R4 ;  /* 0x0000000400067308 */ /* 0x0000660000000800 */
.L_x_2249:
[----:B------:R-:W-:Y:S05]  /*3d60*/  BSYNC B1 ;  /* 0x0000000000017941 */ /* 0x000fea0003800000 */
.L_x_2247:
[----:B-1----:R1:W-:Y:S01]  /*3d70*/  STS [R9], R6 ;  /* 0x0000000609007388 */ /* 0x0023e20000000800 */
[----:B------:R-:W-:Y:S01]  /*3d80*/  IADD3 R0, R0, 0x100, RZ ;  /* 0x0000010000007810 */ /* 0x000fe20007ffe0ff */
[----:B------:R-:W-:-:S03]  /*3d90*/  FADD.FTZ R3, R6, R3 ;  /* 0x0000000306037221 */ /* 0x000fc60000010000 */
[----:B------:R-:W-:-:S13]  /*3da0*/  ISETP.GT.AND P2, PT, R0, R17, PT ;  /* 0x000000110000720c */ /* 0x000fda0003f44270 */
[----:B-1----:R-:W-:Y:S05]  /*3db0*/  @!P2 BRA `(.L_x_2250) ;  /* 0xfffffe900000a947 */ /* 0x002fea000383ffff */
.L_x_2246:
[----:B------:R-:W-:Y:S05]  /*3dc0*/  BSYNC B0 ;  /* 0x0000000000007941 */ /* 0x000fea0003800000 */
.L_x_2245:
[----:B------:R-:W1:Y:S01]  /*3dd0*/  SHFL.BFLY PT, R0, R3, 0x10, 0x1f ;  /* 0x0e001f0003007f89 */ /* 0x000e6200000e0000 */
[----:B------:R-:W-:Y:S01]  /*3de0*/  LOP3.LUT P0, R8, R18, 0x1f, RZ, 0xc0, !PT ;  /* 0x0000001f12087812 */ /* 0x000fe2000780c0ff */
[----:B------:R-:W-:Y:S01]  /*3df0*/  BSSY B0, `(.L_x_2251) ;  /* 0x000004b000007945 */ /* 0x000fe20003800000 */
[----:B------:R-:W-:Y:S02]  /*3e00*/  SHF.R.S32.HI R10, RZ, 0x1f, R17 ;  /* 0x0000001fff0a7819 */ /* 0x000fe40000011411 */
[----:B------:R-:W-:Y:S02]  /*3e10*/  ISETP.GT.U32.AND P2, PT, R8, 0x7, PT ;  /* 0x000000070800780c */ /* 0x000fe40003f44070 */
[----:B------:R-:W-:-:S04]  /*3e20*/  LEA.HI R10, R10, R17, RZ, 0x4 ;  /* 0x000000110a0a7211 */ /* 0x000fc800078f20ff */
[----:B------:R-:W-:-:S05]  /*3e30*/  LOP3.LUT R10, R10, 0xfffffff0, RZ, 0xc0, !PT ;  /* 0xfffffff00a0a7812 */ /* 0x000fca00078ec0ff */
[----:B------:R-:W-:Y:S02]  /*3e40*/  IMAD.IADD R10, R17, 0x1, -R10 ;  /* 0x00000001110a7824 */ /* 0x000fe400078e0a0a */
[----:B-1----:R-:W-:Y:S01]  /*3e50*/  FADD.FTZ R0, R0, R3 ;  /* 0x0000000300007221 */ /* 0x002fe20000010000 */
[----:B------:R-:W-:-:S04]  /*3e60*/  @!P0 SHF.R.U32.HI R3, RZ, 0x3, R18 ;  /* 0x00000003ff038819 */ /* 0x000fc80000011612 */
[----:B------:R-:W1:Y:S01]  /*3e70*/  SHFL.BFLY PT, R5, R0, 0x8, 0x1f ;  /* 0x0d001f0000057f89 */ /* 0x000e6200000e0000 */
[----:B------:R-:W-:Y:S01]  /*3e80*/  @!P0 LOP3.LUT R3, R3, 0x1ffffffc, RZ, 0xc0, !PT ;  /* 0x1ffffffc03038812 */ /* 0x000fe200078ec0ff */
[----:B-1----:R-:W-:-:S05]  /*3e90*/  FADD.FTZ R5, R0, R5 ;  /* 0x0000000500057221 */ /* 0x002fca0000010000 */
[----:B0-----:R-:W0:Y:S02]  /*3ea0*/  SHFL.BFLY PT, R4, R5, 0x4, 0x1f ;  /* 0x0c801f0005047f89 */ /* 0x001e2400000e0000 */
[----:B0-----:R-:W-:-:S05]  /*3eb0*/  FADD.FTZ R4, R5, R4 ;  /* 0x0000000405047221 */ /* 0x001fca0000010000 */
[----:B------:R-:W0:Y:S02]  /*3ec0*/  SHFL.BFLY PT, R9, R4, 0x2, 0x1f ;  /* 0x0c401f0004097f89 */ /* 0x000e2400000e0000 */
[----:B0-----:R-:W-:Y:S02]  /*3ed0*/  FADD.FTZ R9, R4, R9 ;  /* 0x0000000904097221 */ /* 0x001fe40000010000 */
[----:B------:R-:W0:Y:S03]  /*3ee0*/  LDC.U8 R4, c[0x0][0x26c] ;  /* 0x00009b00ff047b82 */ /* 0x000e260000000000 */
[----:B------:R-:W1:Y:S01]  /*3ef0*/  SHFL.BFLY PT, R6, R9, 0x1, 0x1f ;  /* 0x0c201f0009067f89 */ /* 0x000e6200000e0000 */
[----:B0-----:R-:W-:Y:S02]  /*3f00*/  ISETP.NE.AND P3, PT, R4, RZ, PT ;  /* 0x000000ff0400720c */ /* 0x001fe40003f65270 */
[----:B------:R-:W-:Y:S01]  /*3f10*/  LEA.HI R4, R7, R18, RZ, 0x4 ;  /* 0x0000001207047211 */ /* 0x000fe200078f20ff */
[----:B-1----:R-:W-:-:S05]  /*3f20*/  FADD.FTZ R6, R9, R6 ;  /* 0x0000000609067221 */ /* 0x002fca0000010000 */
[----:B------:R0:W-:Y:S04]  /*3f30*/  @!P0 STS [R3+0x20], R6 ;  /* 0x0000200603008388 */ /* 0x0001e80000000800 */
[----:B------:R-:W-:Y:S01]  /*3f40*/  BAR.SYNC.DEFER_BLOCKING 0x0 ;  /* 0x0000000000007b1d */ /* 0x000fe20000010000 */
[----:B------:R-:W-:Y:S02]  /*3f50*/  ISETP.EQ.U32.AND P0, PT, RZ, c[0x0][0x190], PT ;  /* 0x00006400ff007a0c */ /* 0x000fe40003f02070 */
[----:B------:R-:W-:Y:S02]  /*3f60*/  @P3 MOV R9, c[0x0][0x268] ;  /* 0x00009a0000093a02 */ /* 0x000fe40000000f00 */
[----:B0-----:R-:W-:-:S05]  /*3f70*/  LOP3.LUT R3, R4, 0xfffffff0, RZ, 0xc0, !PT ;  /* 0xfffffff004037812 */ /* 0x001fca00078ec0ff */
[----:B------:R-:W-:Y:S01]  /*3f80*/  IMAD.IADD R21, R18, 0x1, -R3 ;  /* 0x0000000112157824 */ /* 0x000fe200078e0a03 */
[----:B------:R-:W-:Y:S01]  /*3f90*/  SHF.R.S32.HI R3, RZ, 0x4, R4 ;  /* 0x00000004ff037819 */ /* 0x000fe20000011404 */
[----:B------:R-:W-:-:S03]  /*3fa0*/  @P3 IMAD R4, R22, R9, c[0x0][0x1ec] ;  /* 0x00007b0016043624 */ /* 0x000fc600078e0209 */
[C---:B------:R-:W-:Y:S01]  /*3fb0*/  ISETP.GT.AND P5, PT, R21.reuse, 0xd, PT ;  /* 0x0000000d1500780c */ /* 0x040fe20003fa4270 */
[----:B------:R-:W-:Y:S01]  /*3fc0*/  IMAD.SHL.U32 R21, R21, 0x8, RZ ;  /* 0x0000000815157824 */ /* 0x000fe200078e00ff */
[----:B------:R0:W1:Y:S02]  /*3fd0*/  @!P2 LDS R6, [R8.X4+0x20] ;  /* 0x000020000806a984 */ /* 0x0000640000004800 */
[----:B------:R-:W-:-:S04]  /*3fe0*/  ISETP.NE.OR P2, PT, R3, R10, P5 ;  /* 0x0000000a0300720c */ /* 0x000fc80002f45670 */
[----:B------:R-:W-:Y:S01]  /*3ff0*/  ISETP.EQ.OR.EX P0, PT, RZ, c[0x0][0x194], P2, P0 ;  /* 0x00006500ff007a0c */ /* 0x000fe20001702700 */
[----:B0-----:R-:W-:-:S12]  /*4000*/  CS2R R8, SRZ ;  /* 0x0000000000087805 */ /* 0x001fd8000001ff00 */
[----:B------:R-:W-:Y:S01]  /*4010*/  @!P0 IMAD R10, R19, 0x70, R21 ;  /* 0x00000070130a8824 */ /* 0x000fe200078e0215 */
[----:B-1----:R-:W0:Y:S02]  /*4020*/  SHFL.BFLY PT, R5, R6, 0x4, 0x1f ;  /* 0x0c801f0006057f89 */ /* 0x002e2400000e0000 */
[----:B0-----:R-:W-:Y:S02]  /*4030*/  FADD.FTZ R5, R5, R6 ;  /* 0x0000000605057221 */ /* 0x001fe40000010000 */
[----:B------:R-:W-:-:S03]  /*4040*/  IMAD.MOV.U32 R6, RZ, RZ, c[0x0][0x1d4] ;  /* 0x00007500ff067624 */ /* 0x000fc600078e00ff */
[----:B------:R-:W0:Y:S02]  /*4050*/  SHFL.BFLY PT, R0, R5, 0x2, 0x1f ;  /* 0x0c401f0005007f89 */ /* 0x000e2400000e0000 */
[----:B0-----:R-:W-:Y:S01]  /*4060*/  FADD.FTZ R0, R5, R0 ;  /* 0x0000000005007221 */ /* 0x001fe20000010000 */
[----:B------:R-:W-:-:S04]  /*4070*/  IMNMX R5, R6, c[0x0][0x1ec], PT ;  /* 0x00007b0006057a17 */ /* 0x000fc80003800200 */
[----:B------:R-:W0:Y:S01]  /*4080*/  SHFL.BFLY PT, R7, R0, 0x1, 0x1f ;  /* 0x0c201f0000077f89 */ /* 0x000e2200000e0000 */
[----:B------:R-:W-:Y:S01]  /*4090*/  IADD3 R6, R5, 0x4, RZ ;  /* 0x0000000405067810 */ /* 0x000fe20007ffe0ff */
[----:B------:R-:W-:-:S03]  /*40a0*/  @P3 IMAD R5, R4, c[0x0][0x1d4], RZ ;  /* 0x0000750004053a24 */ /* 0x000fc600078e02ff */
[----:B------:R-:W-:Y:S01]  /*40b0*/  SHF.R.S32.HI R11, RZ, 0x1f, R6 ;  /* 0x0000001fff0b7819 */ /* 0x000fe20000011406 */
[--C-:B------:R-:W-:Y:S01]  /*40c0*/  @P3 IMAD.MOV.U32 R8, RZ, RZ, R5.reuse ;  /* 0x000000ffff083224 */ /* 0x100fe200078e0005 */
[----:B------:R-:W-:Y:S02]  /*40d0*/  @P3 SHF.R.S32.HI R9, RZ, 0x1f, R5 ;  /* 0x0000001fff093819 */ /* 0x000fe40000011405 */
[----:B------:R-:W-:Y:S01]  /*40e0*/  LEA.HI R11, R11, R6, RZ, 0x2 ;  /* 0x000000060b0b7211 */ /* 0x000fe200078f10ff */
[----:B------:R-:W-:Y:S01]  /*40f0*/  CS2R R4, SRZ ;  /* 0x0000000000047805 */ /* 0x000fe2000001ff00 */
[----:B0-----:R-:W-:-:S03]  /*4100*/  FADD.FTZ R12, R0, R7 ;  /* 0x00000007000c7221 */ /* 0x001fc60000010000 */
[----:B------:R-:W-:Y:S01]  /*4110*/  IMAD.SHL.U32 R0, R11, 0x4, RZ ;  /* 0x000000040b007824 */ /* 0x000fe200078e00ff */
[----:B------:R-:W-:Y:S01]  /*4120*/  CS2R R6, SRZ ;  /* 0x0000000000067805 */ /* 0x000fe2000001ff00 */
[----:B------:R-:W-:Y:S01]  /*4130*/  @!P0 IMAD.MOV.U32 R11, RZ, RZ, 0x2 ;  /* 0x00000002ff0b8424 */ /* 0x000fe200078e00ff */
[----:B------:R-:W0:Y:S02]  /*4140*/  SHFL.IDX PT, R12, R12, RZ, 0x1f ;  /* 0x00001fff0c0c7589 */ /* 0x000e2400000e0000 */
[----:B------:R-:W-:Y:S01]  /*4150*/  LOP3.LUT R0, R0, 0xfffffff0, RZ, 0xc0, !PT ;  /* 0xfffffff000007812 */ /* 0x000fe200078ec0ff */
[----:B------:R-:W-:-:S03]  /*4160*/  @!P0 IMAD.WIDE R10, R10, R11, c[0x0][0x190] ;  /* 0x000064000a0a8625 */ /* 0x000fc600078e020b */
[----:B------:R-:W-:Y:S01]  /*4170*/  IADD3 R14, R0, 0x140, RZ ;  /* 0x00000140000e7810 */ /* 0x000fe20007ffe0ff */
[----:B------:R-:W-:Y:S05]  /*4180*/  @P1 BRA `(.L_x_2252) ;  /* 0x0000011000001947 */ /* 0x000fea0003800000 */
[----:B0-----:R-:W-:Y:S02]  /*4190*/  FADD.FTZ R12, R12, 9.9999999747524270788e-07 ;  /* 0x358637bd0c0c7421 */ /* 0x001fe40000010000 */
[----:B------:R-:W-:Y:S02]  /*41a0*/  IMAD.IADD R15, R144, 0x1, R18 ;  /* 0x00000001900f7824 */ /* 0x000fe400078e0212 */
[----:B---3--:R0:W1:Y:S05]  /*41b0*/  MUFU.RCP R29, R12 ;  /* 0x0000000c001d7308 */ /* 0x00806a0000001000 */
.L_x_2253:
[C---:B------:R-:W-:Y:S01]  /*41c0*/  IMAD.IADD R31, R15.reuse, 0x1, -R144 ;  /* 0x000000010f1f7824 */ /* 0x040fe200078e0a90 */
[----:B0-----:R-:W-:-:S03]  /*41d0*/  @P3 IADD3 R13, P1, R15, R8, RZ ;  /* 0x000000080f0d3210 */ /* 0x001fc60007f3e0ff */
[----:B------:R-:W-:Y:S01]  /*41e0*/  IMAD R27, R31, 0x2, R14 ;  /* 0x000000021f1b7824 */ /* 0x000fe200078e020e */
[----:B0-----:R-:W0:Y:S01]  /*41f0*/  LDS R12, [R31.X4+0x140] ;  /* 0x000140001f0c7984 */ /* 0x001e220000004800 */
[C---:B------:R-:W-:Y:S02]  /*4200*/  @P3 LEA.HI.X.SX32 R30, R15.reuse, R9, 0x1, P1 ;  /* 0x000000090f1e3211 */ /* 0x040fe400008f0eff */
[----:B------:R-:W-:Y:S01]  /*4210*/  IADD3 R15, R15, 0x100, RZ ;  /* 0x000001000f0f7810 */ /* 0x000fe20007ffe0ff */
[----:B012---:R-:W-:Y:S01]  /*4220*/  FMUL.FTZ R33, R12, R29 ;  /* 0x0000001d0c217220 */ /* 0x007fe20000410000 */
[----:B------:R-:W-:-:S04]  /*4230*/  @P3 LEA R12, P1, R13, c[0x0][0x260], 0x2 ;  /* 0x000098000d0c3a11 */ /* 0x000fc800078210ff */
[----:B------:R-:W-:Y:S02]  /*4240*/  F2FP.PACK_AB R28, RZ, R33 ;  /* 0x00000021ff1c723e */ /* 0x000fe400000000ff */
[----:B------:R-:W-:Y:S02]  /*4250*/  @P3 LEA.HI.X R13, R13, c[0x0][0x264], R30, 0x2, P1 ;  /* 0x000099000d0d3a11 */ /* 0x000fe400008f141e */
[----:B------:R-:W-:Y:S01]  /*4260*/  ISETP.GT.AND P1, PT, R15, R17, PT ;  /* 0x000000110f00720c */ /* 0x000fe20003f24270 */
[----:B------:R0:W-:Y:S04]  /*4270*/  STS.U16 [R27], R28 ;  /* 0x0000001c1b007388 */ /* 0x0001e80000000400 */
[----:B------:R0:W-:Y:S08]  /*4280*/  @P3 STG.E [R12.64], R33 ;  /* 0x000000210c003986 */ /* 0x0001f0000c101924 */
[----:B------:R-:W-:Y:S05]  /*4290*/  @!P1 BRA `(.L_x_2253) ;  /* 0xffffff2000009947 */ /* 0x000fea000383ffff */
.L_x_2252:
[----:B------:R-:W-:Y:S05]  /*42a0*/  BSYNC B0 ;  /* 0x0000000000007941 */ /* 0x000fea0003800000 */
.L_x_2251:
[----:B------:R1:W5:Y:S01]  /*42b0*/  @!P0 LDG.E.128 R4, [R10.64] ;  /* 0x000000240a048981 */ /* 0x000362000c1e1d00 */
[----:B------:R-:W-:Y:S01]  /*42c0*/  BSSY B0, `(.L_x_2254) ;  /* 0x000015b000007945 */ /* 0x000fe20003800000 */
[----:B0--3--:R-:W-:Y:S01]  /*42d0*/  IMAD R28, R22, c[0x0][0x1d4], RZ ;  /* 0x00007500161c7a24 */ /* 0x009fe200078e02ff */
[----:B------:R-:W-:Y:S01]  /*42e0*/  CS2R R34, SRZ ;  /* 0x0000000000227805 */ /* 0x000fe2000001ff00 */
[----:B------:R-:W-:Y:S01]  /*42f0*/  IMAD.MOV.U32 R38, RZ, RZ, RZ ;  /* 0x000000ffff267224 */ /* 0x000fe200078e00ff */
[----:B--2---:R-:W-:Y:S01]  /*4300*/  CS2R R32, SRZ ;  /* 0x0000000000207805 */ /* 0x004fe2000001ff00 */
[----:B------:R-:W-:-:S02]  /*4310*/  IMAD.MOV.U32 R36, RZ, RZ, RZ ;  /* 0x000000ffff247224 */ /* 0x000fc400078e00ff */
[----:B------:R-:W-:Y:S02]  /*4320*/  IMAD.MOV.U32 R31, RZ, RZ, RZ ;  /* 0x000000ffff1f7224 */ /* 0x000fe400078e00ff */
[----:B------:R-:W-:Y:S01]  /*4330*/  IMAD.MOV.U32 R29, RZ, RZ, RZ ;  /* 0x000000ffff1d7224 */ /* 0x000fe200078e00ff */
[----:B------:R-:W-:Y:S06]  /*4340*/  BAR.SYNC.DEFER_BLOCKING 0x0 ;  /* 0x0000000000007b1d */ /* 0x000fec0000010000 */
[----:B------:R-:W-:Y:S05]  /*4350*/  @P5 BRA `(.L_x_2255) ;  /* 0x0000151000005947 */ /* 0x000fea0003800000 */
[----:B-1----:R-:W-:Y:S01]  /*4360*/  IMAD.IADD R30, R144, 0x1, R3 ;  /* 0x00000001901e7824 */ /* 0x002fe200078e0203 */
[----:B------:R-:W-:Y:S01]  /*4370*/  IMNMX R51, R17, c[0x0][0x1d4], PT ;  /* 0x0000750011337a17 */ /* 0x000fe20003800200 */
[----:B------:R-:W-:Y:S01]  /*4380*/  IMAD R20, R20, c[0x0][0x1d4], R21 ;  /* 0x0000750014147a24 */ /* 0x000fe200078e0215 */
[----:B------:R-:W-:Y:S01]  /*4390*/  BSSY B1, `(.L_x_2256) ;  /* 0x0000085000017945 */ /* 0x000fe20003800000 */
[----:B------:R-:W-:Y:S01]  /*43a0*/  IMAD R37, R3, 0x2, R14 ;  /* 0x0000000203257824 */ /* 0x000fe200078e020e */
[----:B------:R-:W-:Y:S01]  /*43b0*/  ISETP.GE.AND P0, PT, R30, R51, PT ;  /* 0x000000331e00720c */ /* 0x000fe20003f06270 */
[----:B------:R-:W-:Y:S01]  /*43c0*/  IMAD.MOV.U32 R38, RZ, RZ, RZ ;  /* 0x000000ffff267224 */ /* 0x000fe200078e00ff */
[----:B------:R-:W-:-:S11]  /*43d0*/  SHF.R.S32.HI R27, RZ, 0x1f, R20 ;  /* 0x0000001fff1b7819 */ /* 0x000fd60000011414 */
[----:B------:R-:W-:Y:S05]  /*43e0*/  @P0 BRA `(.L_x_2257) ;  /* 0x000007f000000947 */ /* 0x000fea0003800000 */
[----:B------:R-:W-:Y:S01]  /*43f0*/  IADD3 R8, -R144, -0x2, -R3 ;  /* 0xfffffffe90087810 */ /* 0x000fe20007ffe903 */
[----:B------:R-:W-:Y:S01]  /*4400*/  BSSY B2, `(.L_x_2258) ;  /* 0x000002f000027945 */ /* 0x000fe20003800000 */
[----:B------:R-:W-:Y:S01]  /*4410*/  LOP3.LUT R9, RZ, R51, RZ, 0x33, !PT ;  /* 0x00000033ff097212 */ /* 0x000fe200078e33ff */
[----:B------:R-:W-:Y:S01]  /*4420*/  HFMA2.MMA R38, -RZ, RZ, 0, 0 ;  /* 0x00000000ff267435 */ /* 0x000fe200000001ff */
[----:B------:R-:W-:Y:S01]  /*4430*/  IMAD.MOV.U32 R29, RZ, RZ, RZ ;  /* 0x000000ffff1d7224 */ /* 0x000fe200078e00ff */
[----:B------:R-:W-:Y:S01]  /*4440*/  CS2R R32, SRZ ;  /* 0x0000000000207805 */ /* 0x000fe2000001ff00 */
[----:B------:R-:W-:Y:S01]  /*4450*/  IMAD.MOV.U32 R39, RZ, RZ, R30 ;  /* 0x000000ffff277224 */ /* 0x000fe200078e001e */
[----:B------:R-:W-:Y:S01]  /*4460*/  CS2R R34, SRZ ;  /* 0x0000000000227805 */ /* 0x000fe2000001ff00 */
[----:B------:R-:W-:Y:S02]  /*4470*/  IMAD.IADD R8, R8, 0x1, -R9 ;  /* 0x0000000108087824 */ /* 0x000fe400078e0a09 */
[----:B------:R-:W-:-:S02]  /*4480*/  IMAD.MOV.U32 R31, RZ, RZ, RZ ;  /* 0x000000ffff1f7224 */ /* 0x000fc400078e00ff */
[----:B------:R-:W-:Y:S01]  /*4490*/  IMAD.MOV.U32 R36, RZ, RZ, RZ ;  /* 0x000000ffff247224 */ /* 0x000fe200078e00ff */
[C---:B------:R-:W-:Y:S02]  /*44a0*/  LOP3.LUT P1, RZ, R8.reuse, 0x10, RZ, 0xc0, !PT ;  /* 0x0000001008ff7812 */ /* 0x040fe4000782c0ff */
[----:B------:R-:W-:-:S11]  /*44b0*/  LOP3.LUT P0, RZ, R8, 0xfffffff0, RZ, 0xc0, !PT ;  /* 0xfffffff008ff7812 */ /* 0x000fd6000780c0ff */
[----:B------:R-:W-:Y:S05]  /*44c0*/  @P1 BRA `(.L_x_2259) ;  /* 0x0000022000001947 */ /* 0x000fea0003800000 */
[----:B------:R-:W-:Y:S01]  /*44d0*/  IMAD R11, R2, c[0x0][0x1d4], RZ ;  /* 0x00007500020b7a24 */ /* 0x000fe200078e02ff */
[----:B------:R-:W-:Y:S01]  /*44e0*/  SHF.R.S32.HI R8, RZ, 0x1f, R30 ;  /* 0x0000001fff087819 */ /* 0x000fe2000001141e */
[----:B------:R-:W0:Y:S03]  /*44f0*/  LDS.U16 R29, [R37] ;  /* 0x00000000251d7984 */ /* 0x000e260000000400 */
        /* <DEDUP_REMOVED lines=12> */
[----:B------:R-:W2:Y:S01]  /*45c0*/  LDG.E.128 R12, [R10.64] ;  /* 0x000000240a0c7981 */ /* 0x000ea2000c1e1d00 */
[----:B0-----:R-:W-:Y:S02]  /*45d0*/  HADD2.F32 R38, -RZ, R29.H0_H0 ;  /* 0x2000001dff267230 */ /* 0x001fe40000004100 */
[--C-:B--2---:R-:W-:Y:S02]  /*45e0*/  HADD2.F32 R31, -RZ, R13.reuse.H0_H0 ;  /* 0x2000000dff1f7230 */ /* 0x104fe40000004100 */
[----:B------:R-:W-:Y:S02]  /*45f0*/  HADD2.F32 R35, -RZ, R14.H1_H1 ;  /* 0x3000000eff237230 */ /* 0x000fe40000004100 */
[--C-:B------:R-:W-:Y:S01]  /*4600*/  HADD2.F32 R29, -RZ, R12.reuse.H0_H0 ;  /* 0x2000000cff1d7230 */ /* 0x100fe20000004100 */
[C---:B------:R-:W-:Y:S01]  /*4610*/  FFMA.FTZ R31, R38.reuse, R31, RZ ;  /* 0x0000001f261f7223 */ /* 0x040fe200000100ff */
[----:B------:R-:W-:Y:S01]  /*4620*/  HADD2.F32 R9, -RZ, R12.H1_H1 ;  /* 0x3000000cff097230 */ /* 0x000fe20000004100 */
[C---:B------:R-:W-:Y:S01]  /*4630*/  FFMA.FTZ R36, R38.reuse, R35, RZ ;  /* 0x0000002326247223 */ /* 0x040fe200000100ff */
        /* <DEDUP_REMOVED lines=8> */
[----:B------:R-:W-:Y:S01]  /*46c0*/  FFMA.FTZ R35, R38, R39, RZ ;  /* 0x0000002726237223 */ /* 0x000fe200000100ff */
[----:B------:R-:W-:Y:S01]  /*46d0*/  IADD3 R39, R30, 0x10, RZ ;  /* 0x000000101e277810 */ /* 0x000fe20007ffe0ff */
[----:B------:R-:W-:Y:S02]  /*46e0*/  FFMA.FTZ R38, R38, R15, RZ ;  /* 0x0000000f26267223 */ /* 0x000fe400000100ff */
.L_x_2259:
[----:B------:R-:W-:Y:S05]  /*46f0*/  BSYNC B2 ;  /* 0x0000000000027941 */ /* 0x000fea0003800000 */
.L_x_2258:
[----:B------:R-:W-:Y:S05]  /*4700*/  @!P0 BRA `(.L_x_2257) ;  /* 0x000004d000008947 */ /* 0x000fea0003800000 */
[C---:B------:R-:W-:Y:S01]  /*4710*/  IMAD R8, R39.reuse, 0x2, R0 ;  /* 0x0000000227087824 */ /* 0x040fe200078e0200 */
[----:B------:R-:W-:Y:S01]  /*4720*/  SHF.R.S32.HI R10, RZ, 0x1f, R39 ;  /* 0x0000001fff0a7819 */ /* 0x000fe20000011427 */
[----:B------:R-:W-:Y:S02]  /*4730*/  IMAD R11, R2, c[0x0][0x1d4], RZ ;  /* 0x00007500020b7a24 */ /* 0x000fe400078e02ff */
[----:B------:R-:W-:Y:S01]  /*4740*/  IMAD.MOV.U32 R12, RZ, RZ, c[0x0][0x1d4] ;  /* 0x00007500ff0c7624 */ /* 0x000fe200078e00ff */
[----:B------:R-:W-:Y:S01]  /*4750*/  IADD3 R9, R8, 0x20, RZ ;  /* 0x0000002008097810 */ /* 0x000fe20007ffe0ff */
[----:B------:R-:W-:Y:S01]  /*4760*/  IMAD R53, R39, 0x70, RZ ;  /* 0x0000007027357824 */ /* 0x000fe200078e02ff */
[----:B------:R-:W-:Y:S01]  /*4770*/  IADD3 R52, P0, R11, R39, RZ ;  /* 0x000000270b347210 */ /* 0x000fe20007f1e0ff */
[----:B------:R-:W-:-:S02]  /*4780*/  IMAD R8, R12, c[0x0][0x1d8], RZ ;  /* 0x000076000c087a24 */ /* 0x000fc400078e02ff */
[----:B------:R-:W-:Y:S01]  /*4790*/  IMAD R9, R144, -0x2, R9 ;  /* 0xfffffffe90097824 */ /* 0x000fe200078e0209 */
[----:B------:R-:W-:Y:S01]  /*47a0*/  LEA.HI.X.SX32 R11, R11, R10, 0x1, P0 ;  /* 0x0000000a0b0b7211 */ /* 0x000fe200000f0eff */
[----:B------:R-:W-:Y:S01]  /*47b0*/  IMAD.MOV.U32 R43, RZ, RZ, RZ ;  /* 0x000000ffff2b7224 */ /* 0x000fe200078e00ff */
[----:B------:R-:W-:Y:S01]  /*47c0*/  LEA R49, P0, R52, c[0x0][0x1a8], 0x2 ;  /* 0x00006a0034317a11 */ /* 0x000fe200078010ff */
[----:B------:R-:W-:Y:S01]  /*47d0*/  IMAD R42, R8, 0x70, RZ ;  /* 0x00000070082a7824 */ /* 0x000fe200078e02ff */
[----:B------:R-:W-:Y:S02]  /*47e0*/  IADD3 R54, R53, 0x700, RZ ;  /* 0x0000070035367810 */ /* 0x000fe40007ffe0ff */
[----:B------:R-:W-:Y:S02]  /*47f0*/  LEA.HI.X R52, R52, c[0x0][0x1ac], R11, 0x2, P0 ;  /* 0x00006b0034347a11 */ /* 0x000fe400000f140b */
[----:B------:R-:W-:-:S04]  /*4800*/  IADD3 R44, R9, 0x140, RZ ;  /* 0x00000140092c7810 */ /* 0x000fc80007ffe0ff */
.L_x_2260:
[----:B------:R-:W-:Y:S01]  /*4810*/  IMAD.MOV.U32 R40, RZ, RZ, R49 ;  /* 0x000000ffff287224 */ /* 0x000fe200078e0031 */
[----:B------:R-:W0:Y:S01]  /*4820*/  LDS.U16 R45, [R44+-0x20] ;  /* 0xffffe0002c2d7984 */ /* 0x000e220000000400 */
[----:B------:R-:W-:-:S03]  /*4830*/  IMAD.MOV.U32 R41, RZ, RZ, R52 ;  /* 0x000000ffff297224 */ /* 0x000fc600078e0034 */
[----:B------:R1:W2:Y:S04]  /*4840*/  LDS.U16 R47, [R44] ;  /* 0x000000002c2f7984 */ /* 0x0002a80000000400 */
[----:B------:R-:W3:Y:S04]  /*4850*/  LDG.E R9, [R40.64] ;  /* 0x0000002428097981 */ /* 0x000ee8000c1e1900 */
[----:B------:R-:W4:Y:S01]  /*4860*/  LDG.E R11, [R40.64+0x40] ;  /* 0x00004024280b7981 */ /* 0x000f22000c1e1900 */
[----:B---3--:R-:W-:-:S04]  /*4870*/  IMAD R8, R42, R9, R53 ;  /* 0x000000092a087224 */ /* 0x008fc800078e0235 */
[----:B------:R-:W-:-:S05]  /*4880*/  IMAD.IADD R8, R8, 0x1, R43 ;  /* 0x0000000108087824 */ /* 0x000fca00078e022b */
[----:B------:R-:W-:-:S04]  /*4890*/  IADD3 R9, P0, R20, R8, RZ ;  /* 0x0000000814097210 */ /* 0x000fc80007f1e0ff */
[----:B------:R-:W-:Y:S01]  /*48a0*/  LEA.HI.X.SX32 R10, R8, R27, 0x1, P0 ;  /* 0x0000001b080a7211 */ /* 0x000fe200000f0eff */
[----:B----4-:R-:W-:Y:S01]  /*48b0*/  IMAD R8, R42, R11, R54 ;  /* 0x0000000b2a087224 */ /* 0x010fe200078e0236 */
[----:B------:R-:W-:-:S03]  /*48c0*/  LEA R12, P0, R9, c[0x0][0x1a0], 0x1 ;  /* 0x00006800090c7a11 */ /* 0x000fc600078008ff */
[----:B------:R-:W-:Y:S01]  /*48d0*/  IMAD.IADD R8, R8, 0x1, R43 ;  /* 0x0000000108087824 */ /* 0x000fe200078e022b */
[----:B------:R-:W-:-:S04]  /*48e0*/  LEA.HI.X R13, R9, c[0x0][0x1a4], R10, 0x1, P0 ;  /* 0x00006900090d7a11 */ /* 0x000fc800000f0c0a */
[----:B------:R-:W-:Y:S02]  /*48f0*/  IADD3 R9, P0, R20, R8, RZ ;  /* 0x0000000814097210 */ /* 0x000fe40007f1e0ff */
[----:B------:R-:W3:Y:S02]  /*4900*/  LDG.E.128 R12, [R12.64] ;  /* 0x000000240c0c7981 */ /* 0x000ee4000c1e1d00 */
[----:B------:R-:W-:Y:S02]  /*4910*/  LEA.HI.X.SX32 R10, R8, R27, 0x1, P0 ;  /* 0x0000001b080a7211 */ /* 0x000fe400000f0eff */
[----:B------:R-:W-:-:S04]  /*4920*/  LEA R8, P0, R9, c[0x0][0x1a0], 0x1 ;  /* 0x0000680009087a11 */ /* 0x000fc800078008ff */
[----:B------:R-:W-:-:S06]  /*4930*/  LEA.HI.X R9, R9, c[0x0][0x1a4], R10, 0x1, P0 ;  /* 0x0000690009097a11 */ /* 0x000fcc00000f0c0a */
[----:B------:R-:W4:Y:S01]  /*4940*/  LDG.E.128 R8, [R8.64] ;  /* 0x0000002408087981 */ /* 0x000f22000c1e1d00 */
[----:B------:R-:W-:Y:S01]  /*4950*/  IADD3 R49, P0, R40, 0x80, RZ ;  /* 0x0000008028317810 */ /* 0x000fe20007f1e0ff */
[----:B0-----:R-:W-:Y:S01]  /*4960*/  HADD2.F32 R45, -RZ, R45.H0_H0 ;  /* 0x2000002dff2d7230 */ /* 0x001fe20000004100 */
[----:B------:R-:W-:Y:S02]  /*4970*/  IADD3 R39, R39, 0x20, RZ ;  /* 0x0000002027277810 */ /* 0x000fe40007ffe0ff */
[----:B-1----:R-:W-:Y:S01]  /*4980*/  IADD3 R44, R44, 0x40, RZ ;  /* 0x000000402c2c7810 */ /* 0x002fe20007ffe0ff */
[----:B------:R-:W-:Y:S01]  /*4990*/  IMAD.X R52, RZ, RZ, R41, P0 ;  /* 0x000000ffff347224 */ /* 0x000fe200000e0629 */
[----:B------:R-:W-:Y:S02]  /*49a0*/  ISETP.GE.AND P0, PT, R39, R51, PT ;  /* 0x000000332700720c */ /* 0x000fe40003f06270 */
[----:B------:R-:W-:Y:S01]  /*49b0*/  IADD3 R43, R43, 0xe00, RZ ;  /* 0x00000e002b2b7810 */ /* 0x000fe20007ffe0ff */
[----:B---3--:R-:W-:-:S02]  /*49c0*/  HADD2.F32 R40, -RZ, R12.H0_H0 ;  /* 0x2000000cff287230 */ /* 0x008fc40000004100 */
[----:B------:R-:W-:Y:S02]  /*49d0*/  HADD2.F32 R12, -RZ, R12.H1_H1 ;  /* 0x3000000cff0c7230 */ /* 0x000fe40000004100 */
        /* <DEDUP_REMOVED lines=12> */
[--C-:B----4-:R-:W-:Y:S01]  /*4aa0*/  HADD2.F32 R32, -RZ, R8.reuse.H0_H0 ;  /* 0x20000008ff207230 */ /* 0x110fe20000004100 */
[C---:B------:R-:W-:Y:S01]  /*4ab0*/  FFMA.FTZ R14, R45.reuse, R14, R36 ;  /* 0x0000000e2d0e7223 */ /* 0x040fe20000010024 */
[----:B------:R-:W-:Y:S01]  /*4ac0*/  HADD2.F32 R41, -RZ, R8.H1_H1 ;  /* 0x30000008ff297230 */ /* 0x000fe20000004100 */
[----:B------:R-:W-:Y:S01]  /*4ad0*/  FFMA.FTZ R15, R45, R15, R38 ;  /* 0x0000000f2d0f7223 */ /* 0x000fe20000010026 */
[----:B--2---:R-:W-:-:S02]  /*4ae0*/  HADD2.F32 R38, -RZ, R47.H0_H0 ;  /* 0x2000002fff267230 */ /* 0x004fc40000004100 */
[--C-:B------:R-:W-:Y:S02]  /*4af0*/  HADD2.F32 R8, -RZ, R9.reuse.H0_H0 ;  /* 0x20000009ff087230 */ /* 0x100fe40000004100 */
        /* <DEDUP_REMOVED lines=11> */
[C---:B------:R-:W-:Y:S02]  /*4bb0*/  FFMA.FTZ R35, R38.reuse, R10, R35 ;  /* 0x0000000a26237223 */ /* 0x040fe40000010023 */
[----:B------:R-:W-:Y:S01]  /*4bc0*/  FFMA.FTZ R38, R38, R11, R15 ;  /* 0x0000000b26267223 */ /* 0x000fe2000001000f */
[----:B------:R-:W-:Y:S05]  /*4bd0*/  @!P0 BRA `(.L_x_2260) ;  /* 0xfffffc3000008947 */ /* 0x000fea000383ffff */
.L_x_2257:
[----:B------:R-:W-:Y:S05]  /*4be0*/  BSYNC B1 ;  /* 0x0000000000017941 */ /* 0x000fea0003800000 */
.L_x_2256:
[----:B------:R-:W-:-:S13]  /*4bf0*/  ISETP.GE.AND P0, PT, R30, R17, PT ;  /* 0x000000111e00720c */ /* 0x000fda0003f06270 */
[----:B------:R-:W-:Y:S05]  /*4c00*/  @P0 BRA `(.L_x_2255) ;  /* 0x00000c6000000947 */ /* 0x000fea0003800000 */
[----:B------:R-:W-:Y:S01]  /*4c10*/  LOP3.LUT R8, RZ, R3, RZ, 0x33, !PT ;  /* 0x00000003ff087212 */ /* 0x000fe200078e33ff */
[----:B------:R-:W-:Y:S03]  /*4c20*/  BSSY B1, `(.L_x_2261) ;  /* 0x0000041000017945 */ /* 0x000fe60003800000 */
[----:B------:R-:W-:-:S04]  /*4c30*/  IADD3 R41, -R144, R17, R8 ;  /* 0x0000001190297210 */ /* 0x000fc80007ffe108 */
[----:B------:R-:W-:-:S13]  /*4c40*/  LOP3.LUT P0, RZ, R41, 0x10, RZ, 0xc0, !PT ;  /* 0x0000001029ff7812 */ /* 0x000fda000780c0ff */
[----:B------:R-:W-:Y:S05]  /*4c50*/  @P0 BRA `(.L_x_2262) ;  /* 0x000003d000000947 */ /* 0x000fea0003800000 */
[----:B------:R-:W-:Y:S01]  /*4c60*/  ISETP.GE.AND P0, PT, R30, c[0x0][0x1d4], PT ;  /* 0x000075001e007a0c */ /* 0x000fe20003f06270 */
[----:B------:R-:W-:-:S12]  /*4c70*/  BSSY B2, `(.L_x_2263) ;  /* 0x000003a000027945 */ /* 0x000fd80003800000 */
[----:B------:R-:W-:Y:S05]  /*4c80*/  @!P0 BRA `(.L_x_2264) ;  /* 0x0000038000008947 */ /* 0x000fea0003800000 */
[----:B------:R-:W-:Y:S01]  /*4c90*/  IABS R11, c[0x0][0x1d4] ;  /* 0x00007500000b7a13 */ /* 0x000fe20000000000 */
[----:B------:R-:W0:Y:S01]  /*4ca0*/  LDS.U16 R37, [R37] ;  /* 0x0000000025257984 */ /* 0x000e220000000400 */
        /* <DEDUP_REMOVED lines=38> */
[----:B--2---:R-:W-:Y:S02]  /*4f10*/  HADD2.F32 R8, -RZ, R12.H0_H0 ;  /* 0x2000000cff087230 */ /* 0x004fe40000004100 */
        /* <DEDUP_REMOVED lines=15> */
.L_x_2264:
[----:B------:R-:W-:Y:S05]  /*5010*/  BSYNC B2 ;  /* 0x0000000000027941 */ /* 0x000fea0003800000 */
.L_x_2263:
[----:B------:R-:W-:Y:S02]  /*5020*/  IADD3 R30, R30, 0x10, RZ ;  /* 0x000000101e1e7810 */ /* 0x000fe40007ffe0ff */
.L_x_2262:
[----:B------:R-:W-:Y:S05]  /*5030*/  BSYNC B1 ;  /* 0x0000000000017941 */ /* 0x000fea0003800000 */
.L_x_2261:
[----:B------:R-:W-:-:S13]  /*5040*/  LOP3.LUT P0, RZ, R41, 0xfffffff0, RZ, 0xc0, !PT ;  /* 0xfffffff029ff7812 */ /* 0x000fda000780c0ff */
[----:B------:R-:W-:Y:S05]  /*5050*/  @!P0 BRA `(.L_x_2255) ;  /* 0x0000081000008947 */ /* 0x000fea0003800000 */
[----:B------:R-:W-:Y:S02]  /*5060*/  IMAD R9, R30, 0x2, R0 ;  /* 0x000000021e097824 */ /* 0x000fe400078e0200 */
[----:B------:R-:W-:Y:S02]  /*5070*/  IMAD.MOV.U32 R12, RZ, RZ, RZ ;  /* 0x000000ffff0c7224 */ /* 0x000fe400078e00ff */
[----:B------:R-:W-:Y:S02]  /*5080*/  IMAD R15, R144, -0x2, R9 ;  /* 0xfffffffe900f7824 */ /* 0x000fe400078e0209 */
.L_x_2269:
[C---:B------:R-:W-:Y:S01]  /*5090*/  ISETP.GE.AND P1, PT, R30.reuse, c[0x0][0x1d4], PT ;  /* 0x000075001e007a0c */ /* 0x040fe20003f26270 */
[----:B------:R-:W-:Y:S01]  /*50a0*/  BSSY B1, `(.L_x_2265) ;  /* 0x000003d000017945 */ /* 0x000fe20003800000 */
[----:B------:R-:W-:Y:S01]  /*50b0*/  IADD3 R45, R30, 0x10, RZ ;  /* 0x000000101e2d7810 */ /* 0x000fe20007ffe0ff */
[----:B------:R-:W-:-:S03]  /*50c0*/  IMAD.IADD R37, R15, 0x1, R12 ;  /* 0x000000010f257824 */ /* 0x000fc600078e020c */
[----:B------:R-:W-:-:S07]  /*50d0*/  ISETP.GE.AND P0, PT, R45, c[0x0][0x1d4], PT ;  /* 0x000075002d007a0c */ /* 0x000fce0003f06270 */
        /* <DEDUP_REMOVED lines=10> */
[----:B------:R-:W-:Y:S01]  /*5180*/  IMAD R39, R8, R11, RZ ;  /* 0x0000000b08277224 */ /* 0x000fe200078e02ff */
[----:B------:R-:W-:-:S05]  /*5190*/  MOV R8, RZ ;  /* 0x000000ff00087202 */ /* 0x000fca0000000f00 */
        /* <DEDUP_REMOVED lines=26> */
[----:B------:R-:W0:Y:S04]  /*5340*/  LDS.U16 R13, [R37+0x140] ;  /* 0x00014000250d7984 */ /* 0x000e280000000400 */
[----:B------:R-:W2:Y:S01]  /*5350*/  LDG.E.128 R40, [R10.64] ;  /* 0x000000240a287981 */ /* 0x000ea2000c1e1d00 */
[----:B0-----:R-:W-:Y:S02]  /*5360*/  HADD2.F32 R13, -RZ, R13.H0_H0 ;  /* 0x2000000dff0d7230 */ /* 0x001fe40000004100 */
[----:B--2---:R-:W-:Y:S02]  /*5370*/  HADD2.F32 R8, -RZ, R40.H0_H0 ;  /* 0x20000028ff087230 */ /* 0x004fe40000004100 */
[----:B------:R-:W-:-:S02]  /*5380*/  HADD2.F32 R14, -RZ, R41.H0_H0 ;  /* 0x20000029ff0e7230 */ /* 0x000fc40000004100 */
        /* <DEDUP_REMOVED lines=14> */
.L_x_2266:
[----:B------:R-:W-:Y:S05]  /*5470*/  BSYNC B1 ;  /* 0x0000000000017941 */ /* 0x000fea0003800000 */
.L_x_2265:
[----:B------:R-:W-:Y:S01]  /*5480*/  BSSY B1, `(.L_x_2267) ;  /* 0x000003a000017945 */ /* 0x000fe20003800000 */
        /* <DEDUP_REMOVED lines=57> */
.L_x_2268:
[----:B------:R-:W-:Y:S05]  /*5820*/  BSYNC B1 ;  /* 0x0000000000017941 */ /* 0x000fea0003800000 */
.L_x_2267:
[----:B------:R-:W-:Y:S02]  /*5830*/  IADD3 R30, R30, 0x20, RZ ;  /* 0x000000201e1e7810 */ /* 0x000fe40007ffe0ff */
[----:B------:R-:W-:Y:S02]  /*5840*/  IADD3 R12, R12, 0x40, RZ ;  /* 0x000000400c0c7810 */ /* 0x000fe40007ffe0ff */
[----:B------:R-:W-:-:S13]  /*5850*/  ISETP.GE.AND P0, PT, R30, R17, PT ;  /* 0x000000111e00720c */ /* 0x000fda0003f06270 */
[----:B------:R-:W-:Y:S05]  /*5860*/  @!P0 BRA `(.L_x_2269) ;  /* 0xfffff82000008947 */ /* 0x000fea000383ffff */
.L_x_2255:
[----:B-1----:R-:W-:Y:S05]  /*5870*/  BSYNC B0 ;  /* 0x0000000000007941 */ /* 0x002fea0003800000 */
.L_x_2254:
[----:B------:R-:W-:Y:S01]  /*5880*/  BSSY B0, `(.L_x_2270) ;  /* 0x0000053000007945 */ /* 0x000fe20003800000 */
[----:B------:R-:W-:Y:S05]  /*5890*/  @P2 BRA `(.L_x_2271) ;  /* 0x0000051000002947 */ /* 0x000fea0003800000 */
[----:B------:R-:W-:Y:S01]  /*58a0*/  ISETP.NE.U32.AND P0, PT, RZ, c[0x0][0x240], PT ;  /* 0x00009000ff007a0c */ /* 0x000fe20003f05070 */
[----:B------:R-:W-:-:S03]  /*58b0*/  IMAD.MOV.U32 R13, RZ, RZ, 0x2 ;  /* 0x00000002ff0d7424 */ /* 0x000fc600078e00ff */
[----:B------:R-:W-:Y:S02]  /*58c0*/  ISETP.NE.AND.EX P0, PT, RZ, c[0x0][0x244], PT, P0 ;  /* 0x00009100ff007a0c */ /* 0x000fe40003f05300 */
[----:B------:R-:W-:Y:S01]  /*58d0*/  ISETP.NE.AND P2, PT, R13, c[0x0][0x258], PT ;  /* 0x000096000d007a0c */ /* 0x000fe20003f45270 */
[----:B------:R-:W-:-:S10]  /*58e0*/  IMAD.IADD R26, R26, 0x1, R21 ;  /* 0x000000011a1a7824 */ /* 0x000fd400078e0215 */
[----:B------:R-:W-:-:S04]  /*58f0*/  @P0 IMAD R8, R16, c[0x0][0x1d8], R19 ;  /* 0x0000760010080a24 */ /* 0x000fc800078e0213 */
[----:B------:R-:W-:-:S04]  /*5900*/  @P0 IMAD R8, R8, 0x70, R21 ;  /* 0x0000007008080824 */ /* 0x000fc800078e0215 */
[----:B------:R-:W-:-:S04]  /*5910*/  @P0 IMAD.WIDE R8, R8, R13, c[0x0][0x238] ;  /* 0x00008e0008080625 */ /* 0x000fc800078e020d */
[----:B------:R-:W-:Y:S02]  /*5920*/  @P2 IMAD.WIDE R12, R26, R13, c[0x0][0x188] ;  /* 0x000062001a0c2625 */ /* 0x000fe400078e020d */
[----:B------:R-:W5:Y:S04]  /*5930*/  @P0 LDG.E.128 R8, [R8.64] ;  /* 0x0000002408080981 */ /* 0x000f68000c1e1d00 */
[----:B------:R0:W5:Y:S01]  /*5940*/  @P2 LDG.E.128 R40, [R12.64] ;  /* 0x000000240c282981 */ /* 0x000162000c1e1d00 */
[----:B------:R-:W-:Y:S02]  /*5950*/  IMAD.IADD R27, R17, 0x1, -R144 ;  /* 0x00000001111b7824 */ /* 0x000fe400078e0a90 */
[----:B------:R-:W-:Y:S02]  /*5960*/  IMAD R28, R28, 0x70, R21 ;  /* 0x000000701c1c7824 */ /* 0x000fe400078e0215 */
[----:B------:R-:W-:-:S02]  /*5970*/  IMAD R27, R27, 0x2, R0 ;  /* 0x000000021b1b7824 */ /* 0x000fc400078e0200 */
[----:B------:R-:W-:Y:S01]  /*5980*/  IMAD R23, R23, 0x70, RZ ;  /* 0x0000007017177824 */ /* 0x000fe200078e02ff */
[----:B------:R-:W-:-:S03]  /*5990*/  SHF.R.S32.HI R0, RZ, 0x1f, R28 ;  /* 0x0000001fff007819 */ /* 0x000fc6000001141c */
[----:B------:R-:W1:Y:S01]  /*59a0*/  LDS.U16 R27, [R27+0x140] ;  /* 0x000140001b1b7984 */ /* 0x000e620000000400 */
[----:B------:R-:W-:-:S04]  /*59b0*/  IADD3 R28, P1, R23, R28, RZ ;  /* 0x0000001c171c7210 */ /* 0x000fc80007f3e0ff */
[----:B------:R-:W-:Y:S02]  /*59c0*/  LEA.HI.X.SX32 R23, R23, R0, 0x1, P1 ;  /* 0x0000000017177211 */ /* 0x000fe400008f0eff */
[----:B------:R-:W-:-:S04]  /*59d0*/  LEA R14, P1, R28, c[0x0][0x1a0], 0x1 ;  /* 0x000068001c0e7a11 */ /* 0x000fc800078208ff */
[----:B------:R-:W-:Y:S01]  /*59e0*/  LEA.HI.X R15, R28, c[0x0][0x1a4], R23, 0x1, P1 ;  /* 0x000069001c0f7a11 */ /* 0x000fe200008f0c17 */
[----:B------:R-:W-:Y:S05]  /*59f0*/  @P2 BRA `(.L_x_2272) ;  /* 0x0000021000002947 */ /* 0x000fea0003800000 */
[C---:B0-----:R-:W-:Y:S01]  /*5a00*/  IADD3 R12, P1, R26.reuse, c[0x0][0x188], RZ ;  /* 0x000062001a0c7a10 */ /* 0x041fe20007f3e0ff */
[----:B------:R-:W2:Y:S03]  /*5a10*/  LDG.E R25, [R24.64+0x4] ;  /* 0x0000042418197981 */ /* 0x000ea6000c1e1900 */
[----:B------:R-:W-:-:S05]  /*5a20*/  LEA.HI.X.SX32 R13, R26, c[0x0][0x18c], 0x1, P1 ;  /* 0x000063001a0d7a11 */ /* 0x000fca00008f0eff */
[----:B-----5:R-:W3:Y:S02]  /*5a30*/  LDG.E.64 R40, [R12.64] ;  /* 0x000000240c287981 */ /* 0x020ee4000c1e1b00 */
[C-C-:B---3--:R-:W-:Y:S02]  /*5a40*/  SHF.R.U64 R23, R40.reuse, 0x10, R41.reuse ;  /* 0x0000001028177819 */ /* 0x148fe40000001229 */
[----:B------:R-:W-:Y:S02]  /*5a50*/  PRMT R0, R40, 0x9910, RZ ;  /* 0x0000991028007816 */ /* 0x000fe400000000ff */
[----:B------:R-:W-:Y:S02]  /*5a60*/  PRMT R16, R41, 0x9910, RZ ;  /* 0x0000991029107816 */ /* 0x000fe400000000ff */
[----:B------:R-:W-:Y:S02]  /*5a70*/  PRMT R12, R23, 0x9910, RZ ;  /* 0x00009910170c7816 */ /* 0x000fe400000000ff */
[----:B------:R-:W-:-:S02]  /*5a80*/  SHF.R.S32.HI R20, RZ, 0x18, R41 ;  /* 0x00000018ff147819 */ /* 0x000fc40000011429 */
[----:B------:R-:W-:Y:S02]  /*5a90*/  SHF.R.S32.HI R0, RZ, 0x8, R0 ;  /* 0x00000008ff007819 */ /* 0x000fe40000011400 */
[----:B------:R-:W-:Y:S02]  /*5aa0*/  SHF.R.U32.HI R19, RZ, 0x10, R41 ;  /* 0x00000010ff137819 */ /* 0x000fe40000011629 */
[----:B------:R-:W-:Y:S02]  /*5ab0*/  SHF.R.S32.HI R16, RZ, 0x8, R16 ;  /* 0x00000008ff107819 */ /* 0x000fe40000011410 */
[----:B------:R-:W-:Y:S01]  /*5ac0*/  SHF.R.S32.HI R12, RZ, 0x8, R12 ;  /* 0x00000008ff0c7819 */ /* 0x000fe2000001140c */
[----:B------:R-:W2:Y:S08]  /*5ad0*/  I2F.S8 R17, R41 ;  /* 0x0000002900117306 */ /* 0x000eb00000001400 */
[----:B------:R2:W0:Y:S08]  /*5ae0*/  I2F.S8 R13, R23 ;  /* 0x00000017000d7306 */ /* 0x0004300000001400 */
[----:B------:R-:W3:Y:S08]  /*5af0*/  I2F.S16 R20, R20 ;  /* 0x0000001400147306 */ /* 0x000ef00000101400 */
[----:B------:R-:W4:Y:S08]  /*5b00*/  I2F.S16 R0, R0 ;  /* 0x0000000000007306 */ /* 0x000f300000101400 */
[----:B------:R-:W1:Y:S08]  /*5b10*/  I2F.S8 R2, R40 ;  /* 0x0000002800027306 */ /* 0x000e700000001400 */
[----:B------:R-:W0:Y:S08]  /*5b20*/  I2F.S8 R19, R19 ;  /* 0x0000001300137306 */ /* 0x000e300000001400 */
[----:B------:R-:W1:Y:S08]  /*5b30*/  I2F.S16 R16, R16 ;  /* 0x0000001000107306 */ /* 0x000e700000101400 */
[----:B------:R-:W1:Y:S01]  /*5b40*/  I2F.S16 R12, R12 ;  /* 0x0000000c000c7306 */ /* 0x000e620000101400 */
[----:B--2---:R-:W-:-:S02]  /*5b50*/  FMUL.FTZ R23, R17, R25 ;  /* 0x0000001911177220 */ /* 0x004fc40000410000 */
[-C--:B0-----:R-:W-:Y:S02]  /*5b60*/  FMUL.FTZ R17, R13, R25.reuse ;  /* 0x000000190d117220 */ /* 0x081fe40000410000 */
[-C--:B---3--:R-:W-:Y:S02]  /*5b70*/  FMUL.FTZ R24, R20, R25.reuse ;  /* 0x0000001914187220 */ /* 0x088fe40000410000 */
[-C--:B----4-:R-:W-:Y:S02]  /*5b80*/  FMUL.FTZ R13, R0, R25.reuse ;  /* 0x00000019000d7220 */ /* 0x090fe40000410000 */
[-C--:B-1----:R-:W-:Y:S02]  /*5b90*/  FMUL.FTZ R2, R2, R25.reuse ;  /* 0x0000001902027220 */ /* 0x082fe40000410000 */
[-C--:B------:R-:W-:Y:S02]  /*5ba0*/  FMUL.FTZ R19, R19, R25.reuse ;  /* 0x0000001913137220 */ /* 0x080fe40000410000 */
[----:B------:R-:W-:-:S02]  /*5bb0*/  FMUL.FTZ R20, R16, R25 ;  /* 0x0000001910147220 */ /* 0x000fc40000410000 */
[----:B------:R-:W-:Y:S01]  /*5bc0*/  FMUL.FTZ R0, R12, R25 ;  /* 0x000000190c007220 */ /* 0x000fe20000410000 */
[----:B------:R-:W-:Y:S02]  /*5bd0*/  F2FP.PACK_AB R43, R24, R19 ;  /* 0x00000013182b723e */ /* 0x000fe400000000ff */
[----:B------:R-:W-:Y:S02]  /*5be0*/  F2FP.PACK_AB R40, R13, R2 ;  /* 0x000000020d28723e */ /* 0x000fe400000000ff */
[----:B------:R-:W-:Y:S02]  /*5bf0*/  F2FP.PACK_AB R42, R20, R23 ;  /* 0x00000017142a723e */ /* 0x000fe400000000ff */
[----:B------:R-:W-:-:S04]  /*5c00*/  F2FP.PACK_AB R41, R0, R17 ;  /* 0x000000110029723e */ /* 0x000fc800000000ff */
.L_x_2272:
[----:B0----5:R-:W-:Y:S01]  /*5c10*/  HFMA2.MMA R4, R40, 1, 1, R4 ;  /* 0x3c003c0028047835 */ /* 0x021fe20000000004 */
[----:B------:R-:W-:Y:S01]  /*5c20*/  HADD2 R5, R41, R5 ;  /* 0x0000000529057230 */ /* 0x000fe20000000000 */
[----:B------:R-:W-:Y:S01]  /*5c30*/  HFMA2.MMA R6, R42, 1, 1, R6 ;  /* 0x3c003c002a067835 */ /* 0x000fe20000000006 */
[----:B------:R-:W-:-:S02]  /*5c40*/  HADD2 R7, R43, R7 ;  /* 0x000000072b077230 */ /* 0x000fc40000000000 */
[----:B-1----:R-:W-:Y:S02]  /*5c50*/  HADD2.F32 R27, -RZ, R27.H0_H0 ;  /* 0x2000001bff1b7230 */ /* 0x002fe40000004100 */
[----:B------:R-:W-:Y:S02]  /*5c60*/  @P0 HFMA2.MMA R5, R5, R9, -RZ ;  /* 0x0000000905050235 */ /* 0x000fe400001000ff */
[----:B------:R-:W-:Y:S01]  /*5c70*/  @P0 HFMA2.MMA R7, R7, R11, -RZ ;  /* 0x0000000b07070235 */ /* 0x000fe200001000ff */
[----:B------:R-:W-:Y:S02]  /*5c80*/  @P0 HMUL2 R4, R4, R8 ;  /* 0x0000000804040232 */ /* 0x000fe40000000000 */
[----:B------:R-:W-:-:S03]  /*5c90*/  @P0 HMUL2 R6, R6, R10 ;  /* 0x0000000a06060232 */ /* 0x000fc60000000000 */
[--C-:B------:R-:W-:Y:S02]  /*5ca0*/  HADD2.F32 R0, -RZ, R4.reuse.H0_H0 ;  /* 0x20000004ff007230 */ /* 0x100fe40000004100 */
[----:B------:R0:W-:Y:S01]  /*5cb0*/  STG.E.128 [R14.64], R4 ;  /* 0x000000040e007986 */ /* 0x0001e2000c101d24 */
[----:B------:R-:W-:Y:S02]  /*5cc0*/  HADD2.F32 R2, -RZ, R4.H1_H1 ;  /* 0x30000004ff027230 */ /* 0x000fe40000004100 */
[--C-:B------:R-:W-:Y:S01]  /*5cd0*/  HADD2.F32 R8, -RZ, R5.reuse.H0_H0 ;  /* 0x20000005ff087230 */ /* 0x100fe20000004100 */
[C---:B------:R-:W-:Y:S01]  /*5ce0*/  FFMA.FTZ R29, R27.reuse, R0, R29 ;  /* 0x000000001b1d7223 */ /* 0x040fe2000001001d */
[----:B------:R-:W-:Y:S01]  /*5cf0*/  HADD2.F32 R9, -RZ, R5.H1_H1 ;  /* 0x30000005ff097230 */ /* 0x000fe20000004100 */
[C---:B------:R-:W-:Y:S01]  /*5d00*/  FFMA.FTZ R32, R27.reuse, R2, R32 ;  /* 0x000000021b207223 */ /* 0x040fe20000010020 */
[--C-:B------:R-:W-:Y:S01]  /*5d10*/  HADD2.F32 R10, -RZ, R6.reuse.H0_H0 ;  /* 0x20000006ff0a7230 */ /* 0x100fe20000004100 */
        /* <DEDUP_REMOVED lines=9> */
.L_x_2271:
[----:B0-----:R-:W-:Y:S05]  /*5db0*/  BSYNC B0 ;  /* 0x0000000000007941 */ /* 0x001fea0003800000 */
.L_x_2270:
[----:B------:R-:W-:Y:S06]  /*5dc0*/  BAR.SYNC.DEFER_BLOCKING 0x0 ;  /* 0x0000000000007b1d */ /* 0x000fec0000010000 */
[----:B------:R-:W-:Y:S05]  /*5dd0*/  @P5 BRA `(.L_x_2273) ;  /* 0x0000087000005947 */ /* 0x000fea0003800000 */
[C---:B------:R-:W-:Y:S01]  /*5de0*/  LOP3.LUT R0, R18.reuse, 0xffffff80, RZ, 0xc0, !PT ;  /* 0xffffff8012007812 */ /* 0x040fe200078ec0ff */
[----:B------:R-:W-:Y:S01]  /*5df0*/  IMAD R3, R3, 0x70, R21 ;  /* 0x0000007003037824 */ /* 0x000fe200078e0215 */
[----:B------:R-:W-:-:S02]  /*5e00*/  ISETP.GT.AND P0, PT, R18, 0x3f, PT ;  /* 0x0000003f1200780c */ /* 0x000fc40003f04270 */
[----:B------:R-:W-:Y:S02]  /*5e10*/  ISETP.NE.AND P6, PT, R0, 0x80, PT ;  /* 0x000000800000780c */ /* 0x000fe40003fc5270 */
[C---:B------:R-:W-:Y:S02]  /*5e20*/  LOP3.LUT R0, R18.reuse, 0xfffffff0, RZ, 0xc0, !PT ;  /* 0xfffffff012007812 */ /* 0x040fe400078ec0ff */
[C---:B------:R-:W-:Y:S02]  /*5e30*/  LOP3.LUT R2, R18.reuse, 0xffffffc0, RZ, 0xc0, !PT ;  /* 0xffffffc012027812 */ /* 0x040fe400078ec0ff */
[----:B-----5:R-:W-:Y:S02]  /*5e40*/  LOP3.LUT R4, R18, 0xffffffe0, RZ, 0xc0, !PT ;  /* 0xffffffe012047812 */ /* 0x020fe400078ec0ff */
[----:B------:R-:W-:Y:S02]  /*5e50*/  ISETP.NE.AND P2, PT, R0, 0x10, PT ;  /* 0x000000100000780c */ /* 0x000fe40003f45270 */
[----:B------:R-:W-:-:S02]  /*5e60*/  P2R R0, PR, RZ, 0x1 ;  /* 0x00000001ff007803 */ /* 0x000fc40000000000 */
[----:B------:R-:W-:Y:S02]  /*5e70*/  ISETP.NE.AND P4, PT, R2, 0x40, PT ;  /* 0x000000400200780c */ /* 0x000fe40003f85270 */
[----:B------:R-:W-:Y:S02]  /*5e80*/  ISETP.NE.AND P3, PT, R4, 0x20, PT ;  /* 0x000000200400780c */ /* 0x000fe40003f65270 */
[C---:B------:R-:W-:Y:S02]  /*5e90*/  ISETP.GT.AND P1, PT, R18.reuse, 0x7f, PT ;  /* 0x0000007f1200780c */ /* 0x040fe40003f24270 */
        /* <DEDUP_REMOVED lines=8> */
.L_x_2274:
        /* <DEDUP_REMOVED lines=22> */
.L_x_2276:
[----:B------:R-:W-:Y:S05]  /*6080*/  BSYNC B0 ;  /* 0x0000000000007941 */ /* 0x000fea0003800000 */
.L_x_2275:
        /* <DEDUP_REMOVED lines=8> */
.L_x_2278:
[----:B------:R-:W-:Y:S05]  /*6110*/  BSYNC B0 ;  /* 0x0000000000007941 */ /* 0x000fea0003800000 */
.L_x_2277:
[----:B------:R-:W-:Y:S01]  /*6120*/  BAR.SYNC.DEFER_BLOCKING 0x0 ;  /* 0x0000000000007b1d */ /* 0x000fe20000010000 */
[----:B------:R-:W-:-:S05]  /*6130*/  ISETP.GT.AND P1, PT, R18, 0x3f, PT ;  /* 0x0000003f1200780c */ /* 0x000fca0003f24270 */
[----:B------:R-:W-:Y:S08]  /*6140*/  BSSY B0, `(.L_x_2279) ;  /* 0x0000013000007945 */ /* 0x000ff00003800000 */
        /* <DEDUP_REMOVED lines=18> */
.L_x_2280:
[----:B------:R-:W-:Y:S05]  /*6270*/  BSYNC B0 ;  /* 0x0000000000007941 */ /* 0x000fea0003800000 */
.L_x_2279:
        /* <DEDUP_REMOVED lines=8> */
.L_x_2282:
[----:B------:R-:W-:Y:S05]  /*6300*/  BSYNC B0 ;  /* 0x0000000000007941 */ /* 0x000fea0003800000 */
.L_x_2281:
        /* <DEDUP_REMOVED lines=20> */
.L_x_2284:
[----:B------:R-:W-:Y:S05]  /*6450*/  BSYNC B0 ;  /* 0x0000000000007941 */ /* 0x000fea0003800000 */
.L_x_2283:
        /* <DEDUP_REMOVED lines=8> */
.L_x_2286:
[----:B------:R-:W-:Y:S05]  /*64e0*/  BSYNC B0 ;  /* 0x0000000000007941 */ /* 0x000fea0003800000 */
.L_x_2285:
        /* <DEDUP_REMOVED lines=20> */
.L_x_2288:
[----:B------:R-:W-:Y:S05]  /*6630*/  BSYNC B0 ;  /* 0x0000000000007941 */ /* 0x000fea0003800000 */
.L_x_2287:
[----:B------:R-:W-:Y:S06]  /*6640*/  BAR.SYNC.DEFER_BLOCKING 0x0 ;  /* 0x0000000000007b1d */ /* 0x000fec0000010000 */
.L_x_2273:
[----:B------:R-:W-:-:S04]  /*6650*/  IADD3 R18, R18, 0xf, RZ ;  /* 0x0000000f12127810 */ /* 0x000fc80007ffe0ff */
[----:B------:R-:W-:-:S13]  /*6660*/  ISETP.GT.U32.OR P5, PT, R18, 0x1e, P5 ;  /* 0x0000001e1200780c */ /* 0x000fda0002fa4470 */
[----:B------:R-:W-:Y:S05]  /*6670*/  @P5 EXIT ;  /* 0x000000000000594d */ /* 0x000fea0003800000 */
[----:B0-----:R-:W-:-:S05]  /*6680*/  IMAD.MOV.U32 R3, RZ, RZ, 0x2 ;  /* 0x00000002ff037424 */ /* 0x001fca00078e00ff */
        /* <DEDUP_REMOVED lines=13> */
.L_x_2289:
[----:B------:R-:W-:Y:S01]  /*6760*/  IMAD.MOV.U32 R2, RZ, RZ, c[0x0][0x250] ;  /* 0x00009400ff027624 */ /* 0x000fe200078e00ff */
[----:B------:R-:W-:-:S05]  /*6770*/  MOV R3, c[0x0][0x254] ;  /* 0x0000950000037a02 */ /* 0x000fca0000000f00 */
        /* <DEDUP_REMOVED lines=19> */
[----:B--2--5:R-:W-:Y:S01]  /*68b0*/  PRMT R4, R34, 0x8880, RZ ;  /* 0x0000888022047816 */ /* 0x024fe200000000ff */
[----:B------:R-:W1:Y:S01]  /*68c0*/  F2I.S8.NTZ R36, R36 ;  /* 0x0000002400247305 */ /* 0x000e620000202100 */
[----:B------:R-:W-:Y:S02]  /*68d0*/  LOP3.LUT R7, R3, 0xff, RZ, 0xc0, !PT ;  /* 0x000000ff03077812 */ /* 0x000fe400078ec0ff */
[----:B------:R-:W-:-:S02]  /*68e0*/  PRMT R4, R4, 0x7710, RZ ;  /* 0x0000771004047816 */ /* 0x000fc400000000ff */
[----:B------:R-:W-:Y:S02]  /*68f0*/  SHF.L.U64.HI R3, R9, 0x8, RZ ;  /* 0x0000000809037819 */ /* 0x000fe400000102ff */
        /* <DEDUP_REMOVED lines=19> */
[----:B------:R-:W-:Y:S01]  /*6a30*/  LOP3.LUT R0, R4, 0xffff00ff, R5, 0xf8, !PT ;  /* 0xffff00ff04007812 */ /* 0x000fe200078ef805 */
[----:B------:R-:W-:Y:S01]  /*6a40*/  IMAD.U32 R5, R7, 0x10000, RZ ;  /* 0x0001000007057824 */ /* 0x000fe200078e00ff */
        /* <DEDUP_REMOVED lines=11> */
.L_x_2204:
[----:B------:R-:W-:Y:S01]  /*6b00*/  IMAD.MOV.U32 R3, RZ, RZ, 0x10 ;  /* 0x00000010ff037424 */ /* 0x000fe200078e00ff */
[----:B------:R-:W-:Y:S01]  /*6b10*/  MOV R4, 0x6b50 ;  /* 0x00006b5000047802 */ /* 0x000fe20000000f00 */
[----:B------:R-:W-:Y:S02]  /*6b20*/  IMAD.MOV.U32 R0, RZ, RZ, 0x1f ;  /* 0x0000001fff007424 */ /* 0x000fe400078e00ff */
[----:B------:R-:W-:Y:S02]  /*6b30*/  IMAD.MOV.U32 R7, RZ, RZ, -0x1 ;  /* 0xffffffffff077424 */ /* 0x000fe400078e00ff */
[----:B-----5:R-:W-:Y:S05]  /*6b40*/  CALL.REL.NOINC `($__internal_12_$__cuda_sm70_shflsync_bfly_p) ;  /* 0x000001b000007944 */ /* 0x020fea0003c00000 */
[----:B01----:R-:W-:Y:S05]  /*6b50*/  BRA `(.L_x_2290) ;  /* 0xffffaf2000007947 */ /* 0x003fea000383ffff */
.L_x_2205:
[----:B0-----:R-:W-:Y:S01]  /*6b60*/  IMAD.MOV.U32 R6, RZ, RZ, R9 ;  /* 0x000000ffff067224 */ /* 0x001fe200078e0009 */
[----:B------:R-:W-:Y:S01]  /*6b70*/  MOV R4, 0x6bc0 ;  /* 0x00006bc000047802 */ /* 0x000fe20000000f00 */
[----:B------:R-:W-:Y:S02]  /*6b80*/  IMAD.MOV.U32 R3, RZ, RZ, 0x8 ;  /* 0x00000008ff037424 */ /* 0x000fe400078e00ff */
[----:B------:R-:W-:Y:S02]  /*6b90*/  IMAD.MOV.U32 R0, RZ, RZ, 0x1f ;  /* 0x0000001fff007424 */ /* 0x000fe400078e00ff */
[----:B------:R-:W-:-:S02]  /*6ba0*/  IMAD.MOV.U32 R7, RZ, RZ, -0x1 ;  /* 0xffffffffff077424 */ /* 0x000fc400078e00ff */
[----:B-----5:R-:W-:Y:S05]  /*6bb0*/  CALL.REL.NOINC `($__internal_12_$__cuda_sm70_shflsync_bfly_p) ;  /* 0x0000014000007944 */ /* 0x020fea0003c00000 */
[----:B01----:R-:W-:Y:S01]  /*6bc0*/  FADD.FTZ R6, R9, R0 ;  /* 0x0000000009067221 */ /* 0x003fe20000010000 */
[----:B------:R-:W-:Y:S01]  /*6bd0*/  MOV R4, 0x6c20 ;  /* 0x00006c2000047802 */ /* 0x000fe20000000f00 */
[----:B------:R-:W-:-:S02]  /*6be0*/  IMAD.MOV.U32 R3, RZ, RZ, 0x4 ;  /* 0x00000004ff037424 */ /* 0x000fc400078e00ff */
[----:B------:R-:W-:Y:S02]  /*6bf0*/  IMAD.MOV.U32 R0, RZ, RZ, 0x1f ;  /* 0x0000001fff007424 */ /* 0x000fe400078e00ff */
[----:B------:R-:W-:Y:S02]  /*6c00*/  IMAD.MOV.U32 R7, RZ, RZ, -0x1 ;  /* 0xffffffffff077424 */ /* 0x000fe400078e00ff */
[----:B------:R-:W-:Y:S05]  /*6c10*/  CALL.REL.NOINC `($__internal_12_$__cuda_sm70_shflsync_bfly_p) ;  /* 0x000000e000007944 */ /* 0x000fea0003c00000 */
[----:B01----:R-:W-:Y:S01]  /*6c20*/  FADD.FTZ R6, R6, R0 ;  /* 0x0000000006067221 */ /* 0x003fe20000010000 */
[----:B------:R-:W-:Y:S01]  /*6c30*/  MOV R4, 0x6c80 ;  /* 0x00006c8000047802 */ /* 0x000fe20000000f00 */
[----:B------:R-:W-:Y:S02]  /*6c40*/  IMAD.MOV.U32 R3, RZ, RZ, 0x2 ;  /* 0x00000002ff037424 */ /* 0x000fe400078e00ff */
[----:B------:R-:W-:Y:S02]  /*6c50*/  IMAD.MOV.U32 R0, RZ, RZ, 0x1f ;  /* 0x0000001fff007424 */ /* 0x000fe400078e00ff */
[----:B------:R-:W-:Y:S02]  /*6c60*/  IMAD.MOV.U32 R7, RZ, RZ, -0x1 ;  /* 0xffffffffff077424 */ /* 0x000fe400078e00ff */
[----:B------:R-:W-:Y:S05]  /*6c70*/  CALL.REL.NOINC `($__internal_12_$__cuda_sm70_shflsync_bfly_p) ;  /* 0x0000008000007944 */ /* 0x000fea0003c00000 */
[----:B01----:R-:W-:Y:S01]  /*6c80*/  FADD.FTZ R6, R6, R0 ;  /* 0x0000000006067221 */ /* 0x003fe20000010000 */
[----:B------:R-:W-:Y:S01]  /*6c90*/  MOV R4, 0x6ce0 ;  /* 0x00006ce000047802 */ /* 0x000fe20000000f00 */
[----:B------:R-:W-:-:S02]  /*6ca0*/  IMAD.MOV.U32 R3, RZ, RZ, 0x1 ;  /* 0x00000001ff037424 */ /* 0x000fc400078e00ff */
[----:B------:R-:W-:Y:S02]  /*6cb0*/  IMAD.MOV.U32 R0, RZ, RZ, 0x1f ;  /* 0x0000001fff007424 */ /* 0x000fe400078e00ff */
[----:B------:R-:W-:Y:S02]  /*6cc0*/  IMAD.MOV.U32 R7, RZ, RZ, -0x1 ;  /* 0xffffffffff077424 */ /* 0x000fe400078e00ff */
[----:B------:R-:W-:Y:S05]  /*6cd0*/  CALL.REL.NOINC `($__internal_12_$__cuda_sm70_shflsync_bfly_p) ;  /* 0x0000002000007944 */ /* 0x000fea0003c00000 */
[----:B-1----:R-:W-:Y:S01]  /*6ce0*/  IMAD.MOV.U32 R5, RZ, RZ, R0 ;  /* 0x000000ffff057224 */ /* 0x002fe200078e0000 */
[----:B0-----:R-:W-:Y:S05]  /*6cf0*/  BRA `(.L_x_2291) ;  /* 0xffffae1000007947 */ /* 0x001fea000383ffff */
        .weak           $__internal_12_$__cuda_sm70_shflsync_bfly_p
        .type           $__internal_12_$__cuda_sm70_shflsync_bfly_p,@function
        .size           $__internal_12_$__cuda_sm70_shflsync_bfly_p,(.L_x_3263 - $__internal_12_$__cuda_sm70_shflsync_bfly_p)
$__internal_12_$__cuda_sm70_shflsync_bfly_p:
[----:B------:R-:W-:Y:S01]  /*6d00*/  IMAD.MOV.U32 R5, RZ, RZ, 0x0 ;  /* 0x00000000ff057424 */ /* 0x000fe200078e00ff */
[----:B------:R-:W-:Y:S04]  /*6d10*/  WARPSYNC R7 ;  /* 0x0000000700007348 */ /* 0x000fe80003800000 */
[----:B------:R0:W1:Y:S01]  /*6d20*/  SHFL.BFLY PT, R0, R6, R3, R0 ;  /* 0x0c00000306007389 */ /* 0x00006200000e0000 */
[----:B------:R-:W-:Y:S05]  /*6d30*/  RET.REL.NODEC R4 `(_ZN4mmha33masked_multihead_attention_kernelItLi112ELi128ELi1ELi16ELi256ELb0ELb1EEEv26Multihead_attention_paramsIT_XT5_EE) ;  /* 0xffff92c004007950 */ /* 0x000fea0003c3ffff */
.L_x_2292:
        /* <DEDUP_REMOVED lines=12> */
.L_x_3263:


//--------------------- .text._ZN4mmha33masked_multihead_attention_kernelItLi112ELi128ELi2ELi16ELi128ELb0ELb1EEEv26Multihead_attention_paramsIT_XT5_EE --------------------------
	.section	.text._ZN4mmha33masked_multihead_attention_kernelItLi112ELi128ELi2ELi16ELi128ELb0ELb1EEEv26Multihead_attention_paramsIT_XT5_EE,"ax",@progbits
	.sectioninfo	@"SHI_REGISTERS=95"
	.align	128
        .global         _ZN4mmha33masked_multihead_attention_kernelItLi112ELi128ELi2ELi16ELi128ELb0ELb1EEEv26Multihead_attention_paramsIT_XT5_EE
        .type           _ZN4mmha33masked_multihead_attention_kernelItLi112ELi128ELi2ELi16ELi128ELb0ELb1EEEv26Multihead_attention_paramsIT_XT5_EE,@function
        .size           _ZN4mmha33masked_multihead_attention_kernelItLi112ELi128ELi2ELi16ELi128ELb0ELb1EEEv26Multihead_attention_paramsIT_XT5_EE,(.L_x_3264 - _ZN4mmha33masked_multihead_attention_kernelItLi112ELi128ELi2ELi16ELi128ELb0ELb1EEEv26Multihead_attention_paramsIT_XT5_EE)
        .other          _ZN4mmha33masked_multihead_attention_kernelItLi112ELi128ELi2ELi16ELi128ELb0ELb1EEEv26Multihead_attention_paramsIT_XT5_EE,@"STO_CUDA_ENTRY STV_DEFAULT"
_ZN4mmha33masked_multihead_attention_kernelItLi112ELi128ELi2ELi16ELi128ELb0ELb1EEEv26Multihead_attention_paramsIT_XT5_EE:
.text._ZN4mmha33masked_multihead_attention_kernelItLi112ELi128ELi2ELi16ELi128ELb0ELb1EEEv26Multihead_attention_paramsIT_XT5_EE:
[----:B------:R-:W-:Y:S02]  /*0000*/  IMAD.MOV.U32 R1, RZ, RZ, c[0x0][0x28] ;  /* 0x00000a00ff017624 */ /* 0x000fe400078e00ff */
[----:B------:R-:W-:Y:S01]  /*0010*/  ISETP.NE.U32.AND P0, PT, RZ, c[0x0][0x270], PT ;  /* 0x00009c00ff007a0c */ /* 0x000fe20003f05070 */
[----:B------:R-:W-:Y:S01]  /*0020*/  ULDC.64 UR36, c[0x0][0x118] ;  /* 0x0000460000247ab9 */ /* 0x000fe20000000a00 */
[----:B------:R-:W0:Y:S02]  /*0030*/  S2UR UR6, SR_CTAID.Y ;  /* 0x00000000000679c3 */ /* 0x000e240000002600 */
[----:B------:R-:W-:-:S13]  /*0040*/  ISETP.NE.AND.EX P0, PT, RZ, c[0x0][0x274], PT, P0 ;  /* 0x00009d00ff007a0c */ /* 0x000fda0003f05300 */
[----:B------:R-:W-:Y:S05]  /*0050*/  @!P0 BRA `(.L_x_2293) ;  /* 0x0000008000008947 */ /* 0x000fea0003800000 */
[----:B------:R-:W-:Y:S02]  /*0060*/  ULDC.64 UR4, c[0x0][0x270] ;  /* 0x00009c0000047ab9 */ /* 0x000fe40000000a00 */
[----:B0-----:R-:W-:-:S04]  /*0070*/  UIADD3 UR4, UP0, UR6, UR4, URZ ;  /* 0x0000000406047290 */ /* 0x001fc8000ff1e03f */
[----:B------:R-:W-:Y:S02]  /*0080*/  ULEA.HI.X.SX32 UR5, UR6, UR5, 0x1, UP0 ;  /* 0x0000000506057291 */ /* 0x000fe400080f0e3f */
[----:B------:R-:W-:-:S04]  /*0090*/  IMAD.U32 R2, RZ, RZ, UR4 ;  /* 0x00000004ff027e24 */ /* 0x000fc8000f8e00ff */
[----:B------:R-:W-:-:S05]  /*00a0*/  IMAD.U32 R3, RZ, RZ, UR5 ;  /* 0x00000005ff037e24 */ /* 0x000fca000f8e00ff */
[----:B------:R-:W2:Y:S02]  /*00b0*/  LDG.E.U8 R2, [R2.64] ;  /* 0x0000002402027981 */ /* 0x000ea4000c1e1100 */
[----:B--2---:R-:W-:-:S13]  /*00c0*/  ISETP.NE.AND P0, PT, R2, 0x1, PT ;  /* 0x000000010200780c */ /* 0x004fda0003f05270 */
[----:B------:R-:W-:Y:S05]  /*00d0*/  @!P0 EXIT ;  /* 0x000000000000894d */ /* 0x000fea0003800000 */
.L_x_2293:
[----:B------:R-:W-:Y:S01]  /*00e0*/  IABS R4, c[0x0][0x1d0] ;  /* 0x0000740000047a13 */ /* 0x000fe20000000000 */
[----:B------:R-:W1:Y:S01]  /*00f0*/  S2R R3, SR_CTAID.Y ;  /* 0x0000000000037919 */ /* 0x000e620000002600 */
[----:B------:R-:W-:Y:S02]  /*0100*/  ULDC.64 UR8, c[0x0][0x280] ;  /* 0x0000a00000087ab9 */ /* 0x000fe40000000a00 */
[----:B------:R-:W2:Y:S01]  /*0110*/  R2UR UR11, R4 ;  /* 0x00000000040b73c2 */ /* 0x000ea200000e0000 */
[----:B------:R-:W-:Y:S02]  /*0120*/  UISETP.NE.U32.AND UP0, UPT, URZ, UR8, UPT ;  /* 0x000000083f00728c */ /* 0x000fe4000bf05070 */
[----:B------:R-:W-:Y:S02]  /*0130*/  ULDC.64 UR44, c[0x0][0x1d0] ;  /* 0x00007400002c7ab9 */ /* 0x000fe40000000a00 */
[----:B------:R-:W-:-:S03]  /*0140*/  UISETP.NE.AND.EX UP0, UPT, URZ, UR9, UPT, UP0 ;  /* 0x000000093f00728c */ /* 0x000fc6000bf05300 */
[----:B------:R-:W-:-:S03]  /*0150*/  ULDC.64 UR8, c[0x0][0x280] ;  /* 0x0000a00000087ab9 */ /* 0x000fc60000000a00 */
[----:B------:R-:W-:-:S05]  /*0160*/  PLOP3.LUT P0, PT, PT, PT, UP0, 0x80, 0x0 ;  /* 0x000000000000781c */ /* 0x000fca0003f0f008 */
[----:B------:R-:W-:Y:S02]  /*0170*/  @UP0 UMOV UR4, 0x4 ;  /* 0x0000000400040882 */ /* 0x000fe40000000000 */
[----:B0-----:R-:W-:Y:S01]  /*0180*/  @UP0 UIMAD.WIDE UR8, UR6, UR4, UR8 ;  /* 0x00000004060802a5 */ /* 0x001fe2000f8e0208 */
[----:B-1----:R-:W-:Y:S02]  /*0190*/  IABS R5, R3 ;  /* 0x0000000300057213 */ /* 0x002fe40000000000 */
[----:B------:R-:W-:Y:S01]  /*01a0*/  UMOV UR4, URZ ;  /* 0x0000003f00047c82 */ /* 0x000fe20008000000 */
[----:B--2---:R-:W0:Y:S01]  /*01b0*/  I2F.RP R0, UR11 ;  /* 0x0000000b00007d06 */ /* 0x004e220008209400 */
[----:B------:R-:W1:Y:S01]  /*01c0*/  R2UR UR10, R5 ;  /* 0x00000000050a73c2 */ /* 0x000e6200000e0000 */
[----:B------:R-:W-:-:S06]  /*01d0*/  IMAD.U32 R3, RZ, RZ, UR9 ;  /* 0x00000009ff037e24 */ /* 0x000fcc000f8e00ff */
[----:B0-----:R-:W0:Y:S02]  /*01e0*/  MUFU.RCP R0, R0 ;  /* 0x0000000000007308 */ /* 0x001e240000001000 */
[----:B0-----:R-:W-:-:S06]  /*01f0*/  IADD3 R2, R0, 0xffffffe, RZ ;  /* 0x0ffffffe00027810 */ /* 0x001fcc0007ffe0ff */
[----:B------:R-:W0:Y:S02]  /*0200*/  F2I.FTZ.U32.TRUNC.NTZ R2, R2 ;  /* 0x0000000200027305 */ /* 0x000e24000021f000 */
[----:B0-----:R0:W2:Y:S02]  /*0210*/  R2UR UR5, R2 ;  /* 0x00000000020573c2 */ /* 0x0010a400000e0000 */
[----:B0-----:R-:W-:Y:S01]  /*0220*/  IMAD.U32 R2, RZ, RZ, UR8 ;  /* 0x00000008ff027e24 */ /* 0x001fe2000f8e00ff */
[----:B------:R-:W-:-:S04]  /*0230*/  ULDC.64 UR8, c[0x0][0x240] ;  /* 0x0000900000087ab9 */ /* 0x000fc80000000a00 */
[----:B------:R0:W3:Y:S01]  /*0240*/  @P0 LDG.E R6, [R2.64] ;  /* 0x0000002402060981 */ /* 0x0000e2000c1e1900 */
[----:B--2---:R-:W-:-:S04]  /*0250*/  UIADD3 UR7, URZ, -UR5, URZ ;  /* 0x800000053f077290 */ /* 0x004fc8000fffe03f */
[----:B------:R-:W-:-:S04]  /*0260*/  UIMAD UR7, UR7, UR11, URZ ;  /* 0x0000000b070772a4 */ /* 0x000fc8000f8e023f */
[----:B------:R-:W-:-:S04]  /*0270*/  UIMAD.WIDE.U32 UR4, UR5, UR7, UR4 ;  /* 0x00000007050472a5 */ /* 0x000fc8000f8e0004 */
[----:B-1----:R-:W-:-:S04]  /*0280*/  UIMAD.WIDE.U32 UR4, UR5, UR10, URZ ;  /* 0x0000000a050472a5 */ /* 0x002fc8000f8e003f */
[----:B------:R-:W-:-:S04]  /*0290*/  UIADD3 UR4, -UR5, URZ, URZ ;  /* 0x0000003f05047290 */ /* 0x000fc8000fffe13f */
[----:B------:R-:W-:-:S04]  /*02a0*/  UIMAD UR4, UR11, UR4, UR10 ;  /* 0x000000040b0472a4 */ /* 0x000fc8000f8e020a */
[----:B------:R-:W-:-:S11]  /*02b0*/  UISETP.GT.U32.AND UP3, UPT, UR11, UR4, UPT ;  /* 0x000000040b00728c */ /* 0x000fd6000bf64070 */
[----:B------:R-:W-:-:S04]  /*02c0*/  @!UP3 UIADD3 UR4, UR4, -UR11, URZ ;  /* 0x8000000b0404b290 */ /* 0x000fc8000fffe03f */
[----:B------:R-:W-:Y:S02]  /*02d0*/  UISETP.GE.U32.AND UP2, UPT, UR4, UR11, UPT ;  /* 0x0000000b0400728c */ /* 0x000fe4000bf46070 */
[----:B------:R-:W-:Y:S02]  /*02e0*/  ULOP3.LUT UR4, UR6, UR44, URZ, 0x3c, !UPT ;  /* 0x0000002c06047292 */ /* 0x000fe4000f8e3c3f */
[----:B------:R-:W-:Y:S02]  /*02f0*/  @!UP3 UIADD3 UR5, UR5, 0x1, URZ ;  /* 0x000000010505b890 */ /* 0x000fe4000fffe03f */
[----:B------:R-:W-:Y:S02]  /*0300*/  UISETP.NE.U32.AND UP1, UPT, URZ, UR8, UPT ;  /* 0x000000083f00728c */ /* 0x000fe4000bf25070 */
[----:B------:R-:W-:-:S03]  /*0310*/  UISETP.GE.AND UP3, UPT, UR4, URZ, UPT ;  /* 0x0000003f0400728c */ /* 0x000fc6000bf66270 */
[----:B------:R-:W-:Y:S02]  /*0320*/  @UP2 UIADD3 UR5, UR5, 0x1, URZ ;  /* 0x0000000105052890 */ /* 0x000fe4000fffe03f */
[----:B------:R-:W-:Y:S02]  /*0330*/  UISETP.NE.AND UP2, UPT, URZ, UR44, UPT ;  /* 0x0000002c3f00728c */ /* 0x000fe4000bf45270 */
[----:B------:R-:W-:-:S03]  /*0340*/  UISETP.NE.AND.EX UP1, UPT, URZ, UR9, UPT, UP1 ;  /* 0x000000093f00728c */ /* 0x000fc6000bf25310 */
[----:B------:R-:W-:Y:S02]  /*0350*/  UMOV UR46, UR5 ;  /* 0x00000005002e7c82 */ /* 0x000fe40008000000 */
[----:B------:R-:W-:Y:S01]  /*0360*/  @!UP3 UIADD3 UR46, -UR46, URZ, URZ ;  /* 0x0000003f2e2eb290 */ /* 0x000fe2000fffe13f */
[----:B------:R-:W-:Y:S01]  /*0370*/  PLOP3.LUT P1, PT, PT, PT, UP1, 0x80, 0x0 ;  /* 0x000000000000781c */ /* 0x000fe20003f2f018 */
[----:B------:R-:W-:Y:S02]  /*0380*/  ULDC.64 UR4, c[0x0][0x240] ;  /* 0x0000900000047ab9 */ /* 0x000fe40000000a00 */
[----:B------:R-:W-:Y:S02]  /*0390*/  @!UP2 ULOP3.LUT UR46, URZ, UR44, URZ, 0x33, !UPT ;  /* 0x0000002c3f2ea292 */ /* 0x000fe4000f8e333f */
[----:B------:R-:W-:Y:S02]  /*03a0*/  @UP1 UMOV UR7, 0x4 ;  /* 0x0000000400071882 */ /* 0x000fe40000000000 */
[----:B------:R-:W-:-:S06]  /*03b0*/  @UP1 UIMAD.WIDE UR4, UR46, UR7, UR4 ;  /* 0x000000072e0412a5 */ /* 0x000fcc000f8e0204 */
[----:B0-----:R-:W-:Y:S02]  /*03c0*/  IMAD.U32 R3, RZ, RZ, UR5 ;  /* 0x00000005ff037e24 */ /* 0x001fe4000f8e00ff */
[----:B------:R-:W-:-:S05]  /*03d0*/  IMAD.U32 R2, RZ, RZ, UR4 ;  /* 0x00000004ff027e24 */ /* 0x000fca000f8e00ff */
[----:B------:R0:W2:Y:S01]  /*03e0*/  @P1 LDG.E R3, [R2.64] ;  /* 0x0000002402031981 */ /* 0x0000a2000c1e1900 */
[----:B------:R-:W-:-:S04]  /*03f0*/  IABS R13, c[0x0][0x1d4] ;  /* 0x00007500000d7a13 */ /* 0x000fc80000000000 */
[----:B------:R-:W1:Y:S08]  /*0400*/  I2F.RP R0, R13 ;  /* 0x0000000d00007306 */ /* 0x000e700000209400 */
[----:B-1----:R-:W1:Y:S02]  /*0410*/  MUFU.RCP R0, R0 ;  /* 0x0000000000007308 */ /* 0x002e640000001000 */
[----:B-1----:R-:W-:-:S06]  /*0420*/  IADD3 R4, R0, 0xffffffe, RZ ;  /* 0x0ffffffe00047810 */ /* 0x002fcc0007ffe0ff */
[----:B------:R1:W0:Y:S01]  /*0430*/  F2I.FTZ.U32.TRUNC.NTZ R5, R4 ;  /* 0x0000000400057305 */ /* 0x000222000021f000 */
[----:B------:R-:W-:Y:S01]  /*0440*/  ULDC UR4, c[0x0][0x210] ;  /* 0x0000840000047ab9 */ /* 0x000fe20000000800 */
[----:B------:R-:W4:Y:S01]  /*0450*/  S2UR UR48, SR_CTAID.X ;  /* 0x00000000003079c3 */ /* 0x000f220000002500 */
[----:B-1----:R-:W-:Y:S02]  /*0460*/  IMAD.MOV.U32 R4, RZ, RZ, RZ ;  /* 0x000000ffff047224 */ /* 0x002fe400078e00ff */
[----:B0-----:R-:W-:-:S04]  /*0470*/  IMAD.MOV R2, RZ, RZ, -R5 ;  /* 0x000000ffff027224 */ /* 0x001fc800078e0a05 */
[----:B------:R-:W-:Y:S02]  /*0480*/  IMAD R7, R2, R13, RZ ;  /* 0x0000000d02077224 */ /* 0x000fe400078e02ff */
[----:B------:R-:W0:Y:S02]  /*0490*/  S2R R2, SR_TID.X ;  /* 0x0000000000027919 */ /* 0x000e240000002100 */
[----:B------:R-:W-:Y:S01]  /*04a0*/  IMAD.HI.U32 R5, R5, R7, R4 ;  /* 0x0000000705057227 */ /* 0x000fe200078e0004 */
[----:B------:R-:W-:Y:S02]  /*04b0*/  ULDC UR42, c[0x0][0x1d8] ;  /* 0x00007600002a7ab9 */ /* 0x000fe40000000800 */
[----:B----4-:R-:W-:Y:S02]  /*04c0*/  UIMAD UR42, UR6, UR42, UR48 ;  /* 0x0000002a062a72a4 */ /* 0x010fe4000f8e0230 */
[----:B------:R-:W-:Y:S02]  /*04d0*/  UIMAD UR5, UR48, 0x70, URZ ;  /* 0x00000070300578a4 */ /* 0x000fe4000f8e023f */
[----:B------:R-:W-:-:S02]  /*04e0*/  ULDC UR44, c[0x0][0x1c8] ;  /* 0x00007200002c7ab9 */ /* 0x000fc40000000800 */
[----:B------:R-:W-:Y:S02]  /*04f0*/  UMOV UR8, 0x1 ;  /* 0x0000000100087882 */ /* 0x000fe40000000000 */
[----:B------:R-:W-:Y:S02]  /*0500*/  UIMAD UR47, UR6, UR45, URZ ;  /* 0x0000002d062f72a4 */ /* 0x000fe4000f8e023f */
[----:B------:R-:W-:Y:S01]  /*0510*/  UIMAD UR49, UR42, 0x70, URZ ;  /* 0x000000702a3178a4 */ /* 0x000fe2000f8e023f */
[C---:B0-----:R-:W-:Y:S01]  /*0520*/  ISETP.GE.AND P3, PT, R2.reuse, 0x1c, PT ;  /* 0x0000001c0200780c */ /* 0x041fe20003f66270 */
[----:B------:R-:W-:Y:S01]  /*0530*/  IMAD.SHL.U32 R0, R2, 0x4, RZ ;  /* 0x0000000402007824 */ /* 0x000fe200078e00ff */
[----:B------:R-:W-:Y:S01]  /*0540*/  UMOV UR40, URZ ;  /* 0x0000003f00287c82 */ /* 0x000fe20008000000 */
[----:B------:R-:W-:Y:S03]  /*0550*/  BSSY B0, `(.L_x_2294) ;  /* 0x0000032000007945 */ /* 0x000fe60003800000 */
[----:B------:R-:W-:-:S07]  /*0560*/  IADD3 R8, R0, UR5, RZ ;  /* 0x0000000500087c10 */ /* 0x000fce000fffe0ff */
[----:B------:R-:W-:Y:S01]  /*0570*/  @P3 CS2R R24, SRZ ;  /* 0x0000000000183805 */ /* 0x000fe2000001ff00 */
[----:B---3--:R-:W0:Y:S02]  /*0580*/  @P0 R2UR UR43, R6 ;  /* 0x00000000062b03c2 */ /* 0x008e2400000e0000 */
[----:B0-----:R-:W-:-:S07]  /*0590*/  @UP0 UIADD3 UR43, UR43, UR4, URZ ;  /* 0x000000042b2b0290 */ /* 0x001fce000fffe03f */
[----:B------:R-:W-:Y:S02]  /*05a0*/  @!UP0 ULDC UR43, c[0x0][0x1ec] ;  /* 0x00007b00002b8ab9 */ /* 0x000fe40000000800 */
[----:B------:R-:W-:-:S05]  /*05b0*/  IABS R16, UR43 ;  /* 0x0000002b00107c13 */ /* 0x000fca0008000000 */
[----:B------:R-:W-:-:S04]  /*05c0*/  IMAD.HI.U32 R5, R5, R16, RZ ;  /* 0x0000001005057227 */ /* 0x000fc800078e00ff */
[----:B------:R-:W-:-:S04]  /*05d0*/  IMAD.MOV R5, RZ, RZ, -R5 ;  /* 0x000000ffff057224 */ /* 0x000fc800078e0a05 */
[----:B------:R-:W-:-:S05]  /*05e0*/  IMAD R16, R13, R5, R16 ;  /* 0x000000050d107224 */ /* 0x000fca00078e0210 */
[----:B------:R-:W-:Y:S01]  /*05f0*/  ISETP.GT.U32.AND P0, PT, R13, R16, PT ;  /* 0x000000100d00720c */ /* 0x000fe20003f04070 */
[----:B------:R-:W-:Y:S02]  /*0600*/  UISETP.NE.AND UP0, UPT, URZ, UR44, UPT ;  /* 0x0000002c3f00728c */ /* 0x000fe4000bf05270 */
[----:B------:R-:W-:Y:S02]  /*0610*/  UIMAD UR44, UR6, UR44, UR5 ;  /* 0x0000002c062c72a4 */ /* 0x000fe4000f8e0205 */
[----:B------:R-:W-:Y:S02]  /*0620*/  UIADD3 UR45, UR43, -UR45, UR8 ;  /* 0x8000002d2b2d7290 */ /* 0x000fe4000fffe008 */
[----:B------:R-:W-:Y:S02]  /*0630*/  USEL UR44, UR49, UR44, !UP0 ;  /* 0x0000002c312c7287 */ /* 0x000fe4000c000000 */
[----:B------:R-:W-:Y:S02]  /*0640*/  UISETP.LT.AND UP0, UPT, URZ, UR45, UPT ;  /* 0x0000002d3f00728c */ /* 0x000fe4000bf01270 */
[----:B------:R-:W-:-:S02]  /*0650*/  ULDC UR4, c[0x0][0x1d8] ;  /* 0x0000760000047ab9 */ /* 0x000fc40000000800 */
[----:B------:R-:W-:Y:S01]  /*0660*/  @!P0 IMAD.IADD R16, R16, 0x1, -R13 ;  /* 0x0000000110108824 */ /* 0x000fe200078e0a0d */
[----:B------:R-:W-:Y:S02]  /*0670*/  USEL UR45, URZ, UR45, !UP0 ;  /* 0x0000002d3f2d7287 */ /* 0x000fe4000c000000 */
[----:B------:R-:W-:Y:S01]  /*0680*/  UIMAD UR46, UR46, UR4, URZ ;  /* 0x000000042e2e72a4 */ /* 0x000fe2000f8e023f */
[----:B------:R-:W-:Y:S01]  /*0690*/  ISETP.LE.AND P2, PT, RZ, UR43, PT ;  /* 0x0000002bff007c0c */ /* 0x000fe2000bf43270 */
[----:B--2---:R0:W1:Y:S01]  /*06a0*/  @P1 R2UR UR40, R3 ;  /* 0x00000000032813c2 */ /* 0x00406200000e0000 */
[----:B------:R-:W-:Y:S02]  /*06b0*/  ISETP.GT.U32.AND P1, PT, R13, R16, PT ;  /* 0x000000100d00720c */ /* 0x000fe40003f24070 */
[----:B0-----:R-:W-:Y:S01]  /*06c0*/  IADD3 R3, R0, UR44, RZ ;  /* 0x0000002c00037c10 */ /* 0x001fe2000fffe0ff */
        /* <DEDUP_REMOVED lines=18> */
[----:B------:R-:W2:Y:S01]  /*07f0*/  I2F.S8 R11, R11 ;  /* 0x0000000b000b7306 */ /* 0x000ea20000001400 */
[----:B---3--:R-:W-:-:S07]  /*0800*/  FMUL.FTZ R12, R12, R4 ;  /* 0x000000040c0c7220 */ /* 0x008fce0000410000 */
[----:B------:R-:W3:Y:S01]  /*0810*/  I2F.S16 R9, R9 ;  /* 0x0000000900097306 */ /* 0x000ee20000101400 */
[-C--:B0-----:R-:W-:Y:S02]  /*0820*/  FMUL.FTZ R7, R10, R4.reuse ;  /* 0x000000040a077220 */ /* 0x081fe40000410000 */
[----:B--2---:R-:W-:-:S05]  /*0830*/  FMUL.FTZ R6, R11, R4 ;  /* 0x000000040b067220 */ /* 0x004fca0000410000 */
[----:B-----5:R-:W-:Y:S01]  /*0840*/  F2FP.PACK_AB R25, R6, R7 ;  /* 0x000000070619723e */ /* 0x020fe200000000ff */
[----:B---3--:R-:W-:-:S05]  /*0850*/  FMUL.FTZ R5, R9, R4 ;  /* 0x0000000409057220 */ /* 0x008fca0000410000 */
[----:B------:R-:W-:Y:S02]  /*0860*/  F2FP.PACK_AB R24, R5, R12 ;  /* 0x0000000c0518723e */ /* 0x000fe400000000ff */
.L_x_2295:
[----:B------:R-:W-:Y:S05]  /*0870*/  BSYNC B0 ;  /* 0x0000000000007941 */ /* 0x000fea0003800000 */
.L_x_2294:
[----:B------:R-:W-:Y:S01]  /*0880*/  IMAD.MOV.U32 R17, RZ, RZ, 0x2 ;  /* 0x00000002ff117424 */ /* 0x000fe200078e00ff */
[----:B------:R-:W-:Y:S01]  /*0890*/  ISETP.NE.AND P0, PT, RZ, c[0x0][0x1d4], PT ;  /* 0x00007500ff007a0c */ /* 0x000fe20003f05270 */
[----:B------:R-:W-:Y:S01]  /*08a0*/  @!P1 IMAD.IADD R16, R16, 0x1, -R13 ;  /* 0x0000000110109824 */ /* 0x000fe200078e0a0d */
[----:B------:R-:W-:Y:S01]  /*08b0*/  ULDC.64 UR38, c[0x2][0x0] ;  /* 0x0080000000267ab9 */ /* 0x000fe20000000a00 */
[----:B------:R-:W-:Y:S01]  /*08c0*/  BSSY B0, `(.L_x_2296) ;  /* 0x0000024000007945 */ /* 0x000fe20003800000 */
[----:B------:R-:W-:Y:S01]  /*08d0*/  ISETP.NE.AND P1, PT, R17, c[0x0][0x258], PT ;  /* 0x0000960011007a0c */ /* 0x000fe20003f25270 */
[----:B------:R-:W-:Y:S01]  /*08e0*/  ULDC.64 UR4, c[0x0][0x248] ;  /* 0x0000920000047ab9 */ /* 0x000fe20000000a00 */
[----:B------:R-:W-:Y:S01]  /*08f0*/  @!P2 IMAD.MOV R16, RZ, RZ, -R16 ;  /* 0x000000ffff10a224 */ /* 0x000fe200078e0a10 */
[----:B------:R-:W-:Y:S02]  /*0900*/  UIMAD.WIDE.U32 UR38, UR8, UR4, UR38 ;  /* 0x00000004082672a5 */ /* 0x000fe4000f8e0026 */
[----:B------:R-:W-:-:S02]  /*0910*/  UIMAD UR4, UR8, UR5, URZ ;  /* 0x00000005080472a4 */ /* 0x000fc4000f8e023f */
[----:B------:R-:W-:Y:S02]  /*0920*/  USHF.R.S32.HI UR50, URZ, 0x1f, UR47 ;  /* 0x0000001f3f327899 */ /* 0x000fe4000801142f */
[----:B------:R-:W-:Y:S01]  /*0930*/  UIADD3 UR39, UR39, UR4, URZ ;  /* 0x0000000427277290 */ /* 0x000fe2000fffe03f */
[----:B------:R-:W-:-:S03]  /*0940*/  @!P0 LOP3.LUT R16, RZ, c[0x0][0x1d4], RZ, 0x33, !PT ;  /* 0x00007500ff108a12 */ /* 0x000fc600078e33ff */
[----:B------:R-:W-:Y:S05]  /*0950*/  @!P1 BRA `(.L_x_2297) ;  /* 0x0000006000009947 */ /* 0x000fea0003800000 */
[----:B------:R-:W-:Y:S01]  /*0960*/  ISETP.GT.AND P0, PT, R2, 0x1b, PT ;  /* 0x0000001b0200780c */ /* 0x000fe20003f04270 */
[----:B------:R-:W-:-:S12]  /*0970*/  CS2R R22, SRZ ;  /* 0x0000000000167805 */ /* 0x000fd8000001ff00 */
[----:B------:R-:W-:Y:S05]  /*0980*/  @P0 BRA `(.L_x_2298) ;  /* 0x0000017000000947 */ /* 0x000fea0003800000 */
[----:B0-----:R-:W-:-:S05]  /*0990*/  IMAD.WIDE R4, R3, R17, c[0x0][0x178] ;  /* 0x00005e0003047625 */ /* 0x001fca00078e0211 */
[----:B------:R0:W5:Y:S01]  /*09a0*/  LDG.E.64 R22, [R4.64] ;  /* 0x0000002404167981 */ /* 0x000162000c1e1b00 */
[----:B------:R-:W-:Y:S05]  /*09b0*/  BRA `(.L_x_2298) ;  /* 0x0000014000007947 */ /* 0x000fea0003800000 */
.L_x_2297:
[----:B0-----:R-:W-:-:S04]  /*09c0*/  IADD3 R4, P0, R3, c[0x0][0x178], RZ ;  /* 0x00005e0003047a10 */ /* 0x001fc80007f1e0ff */
[----:B------:R-:W-:-:S05]  /*09d0*/  LEA.HI.X.SX32 R5, R3, c[0x0][0x17c], 0x1, P0 ;  /* 0x00005f0003057a11 */ /* 0x000fca00000f0eff */
[----:B------:R-:W2:Y:S01]  /*09e0*/  LDG.E R4, [R4.64] ;  /* 0x0000002404047981 */ /* 0x000ea2000c1e1900 */
[----:B------:R-:W-:Y:S02]  /*09f0*/  IMAD.U32 R6, RZ, RZ, UR38 ;  /* 0x00000026ff067e24 */ /* 0x000fe4000f8e00ff */
[----:B------:R-:W-:-:S05]  /*0a00*/  IMAD.U32 R7, RZ, RZ, UR39 ;  /* 0x00000027ff077e24 */ /* 0x000fca000f8e00ff */
        /* <DEDUP_REMOVED lines=12> */
[----:B------:R-:W-:Y:S01]  /*0ad0*/  F2FP.PACK_AB R23, R4, R5 ;  /* 0x000000050417723e */ /* 0x000fe200000000ff */
[----:B---3--:R-:W-:-:S05]  /*0ae0*/  FMUL.FTZ R6, R3, R6 ;  /* 0x0000000603067220 */ /* 0x008fca0000410000 */
[----:B------:R-:W-:Y:S02]  /*0af0*/  F2FP.PACK_AB R22, R6, R11 ;  /* 0x0000000b0616723e */ /* 0x000fe400000000ff */
.L_x_2298:
[----:B------:R-:W-:Y:S05]  /*0b00*/  BSYNC B0 ;  /* 0x0000000000007941 */ /* 0x000fea0003800000 */
.L_x_2296:
[----:B------:R-:W-:Y:S01]  /*0b10*/  ULDC.64 UR4, c[0x0][0x1f8] ;  /* 0x00007e0000047ab9 */ /* 0x000fe20000000a00 */
[C---:B------:R-:W-:Y:S01]  /*0b20*/  ISETP.GT.AND P1, PT, R2.reuse, 0x1f, PT ;  /* 0x0000001f0200780c */ /* 0x040fe20003f24270 */
[----:B------:R-:W-:Y:S01]  /*0b30*/  UISETP.NE.U32.AND UP0, UPT, URZ, UR4, UPT ;  /* 0x000000043f00728c */ /* 0x000fe2000bf05070 */
[----:B------:R-:W-:Y:S02]  /*0b40*/  ISETP.EQ.U32.AND P0, PT, RZ, c[0x0][0x240], PT ;  /* 0x00009000ff007a0c */ /* 0x000fe40003f02070 */
[----:B------:R-:W-:Y:S01]  /*0b50*/  ISETP.GT.AND P4, PT, R2, 0x1b, PT ;  /* 0x0000001b0200780c */ /* 0x000fe20003f84270 */
[----:B------:R-:W-:Y:S01]  /*0b60*/  UISETP.NE.AND.EX UP0, UPT, URZ, UR5, UPT, UP0 ;  /* 0x000000053f00728c */ /* 0x000fe2000bf05300 */
[----:B------:R-:W-:Y:S02]  /*0b70*/  ISETP.EQ.OR.EX P0, PT, RZ, c[0x0][0x244], P1, P0 ;  /* 0x00009100ff007a0c */ /* 0x000fe40000f02700 */
[----:B------:R-:W-:Y:S01]  /*0b80*/  ISETP.EQ.U32.AND P2, PT, RZ, c[0x0][0x180], PT ;  /* 0x00006000ff007a0c */ /* 0x000fe20003f42070 */
[----:B------:R-:W-:Y:S01]  /*0b90*/  ULDC.64 UR4, c[0x0][0x1f8] ;  /* 0x00007e0000047ab9 */ /* 0x000fe20000000a00 */
[----:B------:R-:W-:-:S02]  /*0ba0*/  P2R R3, PR, RZ, 0x2 ;  /* 0x00000002ff037803 */ /* 0x000fc40000000000 */
[----:B------:R-:W-:Y:S02]  /*0bb0*/  PLOP3.LUT P3, PT, PT, PT, UP0, 0x80, 0x0 ;  /* 0x000000000000781c */ /* 0x000fe40003f6f008 */
[----:B------:R-:W-:Y:S02]  /*0bc0*/  ISETP.EQ.OR.EX P2, PT, RZ, c[0x0][0x184], P4, P2 ;  /* 0x00006100ff007a0c */ /* 0x000fe40002742720 */
[----:B------:R-:W-:Y:S01]  /*0bd0*/  @UP0 UMOV UR7, 0x4 ;  /* 0x0000000400070882 */ /* 0x000fe20000000000 */
[----:B------:R-:W-:Y:S01]  /*0be0*/  ISETP.EQ.U32.AND P1, PT, RZ, c[0x0][0x170], PT ;  /* 0x00005c00ff007a0c */ /* 0x000fe20003f22070 */
[----:B------:R-:W-:Y:S01]  /*0bf0*/  @UP0 UIMAD.WIDE UR6, UR6, UR7, UR4 ;  /* 0x00000007060602a5 */ /* 0x000fe2000f8e0204 */
[----:B------:R-:W-:Y:S01]  /*0c00*/  CS2R R12, SRZ ;  /* 0x00000000000c7805 */ /* 0x000fe2000001ff00 */
[----:B------:R-:W-:Y:S01]  /*0c10*/  VOTEU.ALL UP0, P0 ;  /* 0x00000000003f7886 */ /* 0x000fe20000000000 */
[----:B------:R-:W-:Y:S01]  /*0c20*/  ISETP.EQ.OR.EX P1, PT, RZ, c[0x0][0x174], P4, P1 ;  /* 0x00005d00ff007a0c */ /* 0x000fe20002722710 */
[----:B------:R-:W-:Y:S01]  /*0c30*/  ULDC UR4, c[0x0][0x1d8] ;  /* 0x0000760000047ab9 */ /* 0x000fe20000000800 */
[----:B------:R-:W-:Y:S01]  /*0c40*/  CS2R R14, SRZ ;  /* 0x00000000000e7805 */ /* 0x000fe2000001ff00 */
[----:B------:R-:W-:Y:S01]  /*0c50*/  IMAD.U32 R10, RZ, RZ, UR6 ;  /* 0x00000006ff0a7e24 */ /* 0x000fe2000f8e00ff */
[----:B-1----:R-:W-:Y:S01]  /*0c60*/  @!UP0 UIMAD UR4, UR40, UR4, UR48 ;  /* 0x00000004280482a4 */ /* 0x002fe2000f8e0230 */
[----:B------:R-:W-:Y:S01]  /*0c70*/  IMAD.U32 R11, RZ, RZ, UR7 ;  /* 0x00000007ff0b7e24 */ /* 0x000fe2000f8e00ff */
[----:B------:R-:W-:Y:S01]  /*0c80*/  UMOV UR41, URZ ;  /* 0x0000003f00297c82 */ /* 0x000fe20008000000 */
[----:B------:R-:W-:Y:S01]  /*0c90*/  @!P2 IMAD.WIDE R6, R8, R17, c[0x0][0x180] ;  /* 0x000060000806a625 */ /* 0x000fe200078e0211 */
[----:B------:R-:W-:-:S02]  /*0ca0*/  P2R R3, PR, RZ, 0x10 ;  /* 0x00000010ff037803 */ /* 0x000fc40000000000 */
[----:B------:R-:W2:Y:S01]  /*0cb0*/  @P3 LDG.E R10, [R10.64] ;  /* 0x000000240a0a3981 */ /* 0x000ea2000c1e1900 */
[----:B------:R-:W-:Y:S02]  /*0cc0*/  IMAD.U32 R9, RZ, RZ, UR4 ;  /* 0x00000004ff097e24 */ /* 0x000fe4000f8e00ff */
[-C--:B0-----:R-:W-:Y:S01]  /*0cd0*/  @!P1 IMAD.WIDE R4, R8, R17.reuse, c[0x0][0x170] ;  /* 0x00005c0008049625 */ /* 0x081fe200078e0211 */
[----:B------:R-:W3:Y:S03]  /*0ce0*/  @!P2 LDG.E.64 R12, [R6.64] ;  /* 0x00000024060ca981 */ /* 0x000ee6000c1e1b00 */
[----:B------:R-:W-:Y:S01]  /*0cf0*/  @!P0 IMAD R9, R9, 0x70, R0 ;  /* 0x0000007009098824 */ /* 0x000fe200078e0200 */
[----:B------:R-:W4:Y:S03]  /*0d00*/  @!P1 LDG.E.64 R14, [R4.64] ;  /* 0x00000024040e9981 */ /* 0x000f26000c1e1b00 */
[----:B------:R-:W-:-:S06]  /*0d10*/  @!P0 IMAD.WIDE R8, R9, R17, c[0x0][0x230] ;  /* 0x00008c0009088625 */ /* 0x000fcc00078e0211 */
[----:B------:R-:W4:Y:S01]  /*0d20*/  @!P0 LDG.E.64 R8, [R8.64] ;  /* 0x0000002408088981 */ /* 0x000f22000c1e1b00 */
[----:B------:R-:W-:Y:S02]  /*0d30*/  ULDC.U8 UR4, c[0x0][0x1e4] ;  /* 0x0000790000047ab9 */ /* 0x000fe40000000000 */
[----:B------:R-:W-:-:S06]  /*0d40*/  UISETP.NE.AND UP0, UPT, UR4, URZ, UPT ;  /* 0x0000003f0400728c */ /* 0x000fcc000bf05270 */
[----:B------:R-:W-:Y:S02]  /*0d50*/  PLOP3.LUT P2, PT, PT, PT, UP0, 0x80, 0x0 ;  /* 0x000000000000781c */ /* 0x000fe40003f4f008 */
[----:B------:R-:W-:Y:S01]  /*0d60*/  ISETP.GE.AND P1, PT, R2, 0x20, PT ;  /* 0x000000200200780c */ /* 0x000fe20003f26270 */
[----:B--2---:R0:W1:Y:S01]  /*0d70*/  @P3 R2UR UR41, R10 ;  /* 0x000000000a2933c2 */ /* 0x00406200000e0000 */
[----:B------:R-:W-:Y:S01]  /*0d80*/  ISETP.LT.AND P3, PT, RZ, c[0x0][0x1e0], PT ;  /* 0x00007800ff007a0c */ /* 0x000fe20003f61270 */
[----:B---3-5:R-:W-:Y:S01]  /*0d90*/  HFMA2.MMA R22, R22, 1, 1, R12 ;  /* 0x3c003c0016167835 */ /* 0x028fe2000000000c */
[----:B------:R-:W-:Y:S01]  /*0da0*/  HADD2 R23, R23, R13 ;  /* 0x0000000d17177230 */ /* 0x000fe20000000000 */
[----:B----4-:R-:W-:Y:S01]  /*0db0*/  HFMA2.MMA R24, R24, 1, 1, R14 ;  /* 0x3c003c0018187835 */ /* 0x010fe2000000000e */
[----:B------:R-:W-:-:S04]  /*0dc0*/  HADD2 R25, R25, R15 ;  /* 0x0000000f19197230 */ /* 0x000fc80000000000 */
[----:B------:R-:W-:-:S03]  /*0dd0*/  @!P0 HFMA2.MMA R23, R23, R9, -RZ ;  /* 0x0000000917178235 */ /* 0x000fc600001000ff */
[----:B------:R-:W-:Y:S02]  /*0de0*/  @!P0 HMUL2 R22, R22, R8 ;  /* 0x0000000816168232 */ /* 0x000fe40000000000 */
[----:B------:R-:W-:Y:S05]  /*0df0*/  @!P2 BRA P3, `(.L_x_2299) ;  /* 0x00000a100000a947 */ /* 0x000fea0001800000 */
[----:B0-----:R-:W-:Y:S02]  /*0e00*/  ULDC UR4, c[0x0][0x1e0] ;  /* 0x0000780000047ab9 */ /* 0x001fe40000000800 */
[----:B------:R-:W-:-:S06]  /*0e10*/  UISETP.GT.OR UP0, UPT, UR8, UR4, !UP0 ;  /* 0x000000040800728c */ /* 0x000fcc000c704670 */
[----:B------:R-:W-:-:S13]  /*0e20*/  PLOP3.LUT P0, PT, PT, PT, UP0, 0x80, 0x0 ;  /* 0x000000000000781c */ /* 0x000fda0003f0f008 */
        /* <DEDUP_REMOVED lines=15> */
[----:B------:R0:W2:Y:S02]  /*0f20*/  F2I.FTZ.U32.TRUNC.NTZ R5, R4 ;  /* 0x0000000400057305 */ /* 0x0000a4000021f000 */
[----:B0-----:R-:W-:Y:S02]  /*0f30*/  IMAD.MOV.U32 R4, RZ, RZ, RZ ;  /* 0x000000ffff047224 */ /* 0x001fe400078e00ff */
[----:B--2---:R-:W-:-:S04]  /*0f40*/  IMAD.MOV R7, RZ, RZ, -R5 ;  /* 0x000000ffff077224 */ /* 0x004fc800078e0a05 */
        /* <DEDUP_REMOVED lines=22> */
[----:B------:R0:W2:Y:S01]  /*10b0*/  LDC.64 R14, c[0x4][R0] ;  /* 0x01000000000e7b82 */ /* 0x0000a20000000a00 */
        /* <DEDUP_REMOVED lines=14> */
[----:B-12---:R-:W-:Y:S05]  /*11a0*/  CALL.ABS.NOINC R14 ;  /* 0x000000000e007343 */ /* 0x006fea0003c00000 */
.L_x_2301:
        /* <DEDUP_REMOVED lines=30> */
[----:B------:R-:W2:Y:S01]  /*1390*/  LDS R23, [R20] ;  /* 0x0000000014177984 */ /* 0x000ea20000000800 */
[----:B------:R-:W-:Y:S02]  /*13a0*/  ISETP.GE.AND P0, PT, R8, c[0x0][0x1e0], PT ;  /* 0x0000780008007a0c */ /* 0x000fe40003f06270 */
[C-C-:B0-----:R-:W-:Y:S02]  /*13b0*/  PRMT R24, R4.reuse, 0x5410, R25.reuse ;  /* 0x0000541004187816 */ /* 0x141fe40000000019 */
[----:B------:R-:W-:Y:S02]  /*13c0*/  PRMT R25, R4, 0x7632, R25 ;  /* 0x0000763204197816 */ /* 0x000fe40000000019 */
[C-C-:B--2---:R-:W-:Y:S02]  /*13d0*/  PRMT R22, R6.reuse, 0x5410, R23.reuse ;  /* 0x0000541006167816 */ /* 0x144fe40000000017 */
[----:B------:R-:W-:-:S05]  /*13e0*/  PRMT R23, R6, 0x7632, R23 ;  /* 0x0000763206177816 */ /* 0x000fca0000000017 */
[----:B------:R-:W-:Y:S05]  /*13f0*/  @P0 BRA `(.L_x_2305) ;  /* 0x0000032000000947 */ /* 0x000fea0003800000 */
[----:B------:R-:W0:Y:S01]  /*1400*/  I2F R3, c[0x0][0x1e0] ;  /* 0x0000780000037b06 */ /* 0x000e220000201400 */
[----:B------:R-:W-:Y:S01]  /*1410*/  IADD3 R5, R8, 0x2, RZ ;  /* 0x0000000208057810 */ /* 0x000fe20007ffe0ff */
[----:B------:R-:W-:Y:S01]  /*1420*/  ULDC UR4, c[0x0][0x1ec] ;  /* 0x00007b0000047ab9 */ /* 0x000fe20000000800 */
[--C-:B------:R-:W-:Y:S01]  /*1430*/  HADD2.F32 R12, -RZ, R23.reuse.H1_H1 ;  /* 0x30000017ff0c7230 */ /* 0x100fe20000004100 */
[----:B-1----:R-:W-:Y:S01]  /*1440*/  UIADD3 UR4, -UR41, UR4, URZ ;  /* 0x0000000429047290 */ /* 0x002fe2000fffe13f */
[----:B------:R-:W-:-:S03]  /*1450*/  HADD2.F32 R10, -RZ, R23.H0_H0 ;  /* 0x20000017ff0a7230 */ /* 0x000fc60000004100 */
[----:B------:R-:W-:Y:S08]  /*1460*/  I2F R5, R5 ;  /* 0x0000000500057306 */ /* 0x000ff00000201400 */
[----:B0-----:R-:W0:Y:S08]  /*1470*/  MUFU.RCP R3, R3 ;  /* 0x0000000300037308 */ /* 0x001e300000001000 */
[----:B------:R-:W1:Y:S01]  /*1480*/  I2F R4, R8 ;  /* 0x0000000800047306 */ /* 0x000e620000201400 */
[----:B0-----:R-:W-:-:S07]  /*1490*/  FMUL.FTZ R6, R5, R3 ;  /* 0x0000000305067220 */ /* 0x001fce0000410000 */
[----:B------:R-:W-:Y:S01]  /*14a0*/  I2F R0, UR4 ;  /* 0x0000000400007d06 */ /* 0x000fe20008201400 */
        /* <DEDUP_REMOVED lines=39> */
.L_x_2305:
[----:B------:R-:W-:Y:S05]  /*1720*/  BSYNC B1 ;  /* 0x0000000000017941 */ /* 0x000fea0003800000 */
.L_x_2304:
        /* <DEDUP_REMOVED lines=8> */
.L_x_2303:
[----:B------:R-:W-:Y:S05]  /*17b0*/  BSYNC B0 ;  /* 0x0000000000007941 */ /* 0x000fea0003800000 */
.L_x_2302:
[----:B------:R-:W-:Y:S06]  /*17c0*/  BAR.SYNC.DEFER_BLOCKING 0x0 ;  /* 0x0000000000007b1d */ /* 0x000fec0000010000 */
[----:B0-----:R0:W3:Y:S04]  /*17d0*/  @P6 LDS.64 R24, [R14] ;  /* 0x000000000e186984 */ /* 0x0010e80000000a00 */
[----:B------:R0:W4:Y:S04]  /*17e0*/  @P6 LDS.64 R22, [R15] ;  /* 0x000000000f166984 */ /* 0x0001280000000a00 */
[----:B------:R-:W-:Y:S06]  /*17f0*/  BAR.SYNC.DEFER_BLOCKING 0x0 ;  /* 0x0000000000007b1d */ /* 0x000fec0000010000 */
[----:B------:R-:W-:Y:S05]  /*1800*/  BRA `(.L_x_2300) ;  /* 0x0000036000007947 */ /* 0x000fea0003800000 */
.L_x_2299:
[----:B0-----:R-:W-:Y:S01]  /*1810*/  ISETP.GE.AND P0, PT, R0, c[0x0][0x1e0], PT ;  /* 0x0000780000007a0c */ /* 0x001fe20003f06270 */
[----:B------:R-:W-:-:S12]  /*1820*/  BSSY B0, `(.L_x_2300) ;  /* 0x0000034000007945 */ /* 0x000fd80003800000 */
[----:B------:R-:W-:Y:S05]  /*1830*/  @P0 BRA `(.L_x_2306) ;  /* 0x0000032000000947 */ /* 0x000fea0003800000 */
[----:B------:R-:W0:Y:S01]  /*1840*/  I2F R6, c[0x0][0x1e0] ;  /* 0x0000780000067b06 */ /* 0x000e220000201400 */
[----:B------:R-:W-:Y:S01]  /*1850*/  IADD3 R4, R0, 0x2, RZ ;  /* 0x0000000200047810 */ /* 0x000fe20007ffe0ff */
[----:B------:R-:W-:Y:S01]  /*1860*/  ULDC UR4, c[0x0][0x1ec] ;  /* 0x00007b0000047ab9 */ /* 0x000fe20000000800 */
[--C-:B------:R-:W-:Y:S01]  /*1870*/  HADD2.F32 R13, -RZ, R23.reuse.H1_H1 ;  /* 0x30000017ff0d7230 */ /* 0x100fe20000004100 */
[----:B-1----:R-:W-:Y:S01]  /*1880*/  UIADD3 UR4, -UR41, UR4, URZ ;  /* 0x0000000429047290 */ /* 0x002fe2000fffe13f */
[----:B------:R-:W-:Y:S02]  /*1890*/  HADD2.F32 R12, -RZ, R23.H0_H0 ;  /* 0x20000017ff0c7230 */ /* 0x000fe40000004100 */
[----:B------:R-:W-:Y:S01]  /*18a0*/  HADD2.F32 R11, -RZ, R25.H0_H0 ;  /* 0x20000019ff0b7230 */ /* 0x000fe20000004100 */
[----:B------:R-:W-:Y:S08]  /*18b0*/  I2F R4, R4 ;  /* 0x0000000400047306 */ /* 0x000ff00000201400 */
[----:B0-----:R-:W0:Y:S08]  /*18c0*/  MUFU.RCP R7, R6 ;  /* 0x0000000600077308 */ /* 0x001e300000001000 */
[----:B------:R-:W1:Y:S01]  /*18d0*/  I2F R0, R0 ;  /* 0x0000000000007306 */ /* 0x000e620000201400 */
[----:B0-----:R-:W-:-:S07]  /*18e0*/  FMUL.FTZ R3, R4, R7 ;  /* 0x0000000704037220 */ /* 0x001fce0000410000 */
[----:B------:R-:W-:Y:S01]  /*18f0*/  I2F R8, UR4 ;  /* 0x0000000400087d06 */ /* 0x000fe20008201400 */
        /* <DEDUP_REMOVED lines=38> */
.L_x_2306:
[----:B------:R-:W-:Y:S05]  /*1b60*/  BSYNC B0 ;  /* 0x0000000000007941 */ /* 0x000fea0003800000 */
.L_x_2300:
[----:B0-----:R-:W-:Y:S01]  /*1b70*/  ISETP.GT.AND P0, PT, R2, 0x1f, PT ;  /* 0x0000001f0200780c */ /* 0x001fe20003f04270 */
[----:B------:R-:W-:Y:S01]  /*1b80*/  BSSY B0, `(.L_x_2307) ;  /* 0x0000025000007945 */ /* 0x000fe20003800000 */
[----:B--2---:R-:W-:-:S11]  /*1b90*/  IMAD.MOV.U32 R3, RZ, RZ, RZ ;  /* 0x000000ffff037224 */ /* 0x004fd600078e00ff */
[----:B------:R-:W-:Y:S05]  /*1ba0*/  @P0 BRA `(.L_x_2308) ;  /* 0x0000022000000947 */ /* 0x000fea0003800000 */
[----:B---3--:R0:W-:Y:S01]  /*1bb0*/  STS.64 [R2.X8+0x20], R24 ;  /* 0x0000201802007388 */ /* 0x0081e20000008a00 */
[----:B----4-:R-:W-:Y:S01]  /*1bc0*/  HMUL2 R11, R25, R23 ;  /* 0x00000017190b7232 */ /* 0x010fe20000000000 */
        /* <DEDUP_REMOVED lines=12> */
[----:B------:R-:W-:Y:S01]  /*1c90*/  IMAD R4, R16, 0x2, R3 ;  /* 0x0000000210047824 */ /* 0x000fe200078e0203 */
[----:B------:R-:W-:-:S03]  /*1ca0*/  IADD3 R3, R0, UR49, RZ ;  /* 0x0000003100037c10 */ /* 0x000fc6000fffe0ff */
[----:B------:R-:W-:-:S04]  /*1cb0*/  IMAD.SHL.U32 R0, R4, 0x4, RZ ;  /* 0x0000000404007824 */ /* 0x000fc800078e00ff */
[----:B------:R-:W-:-:S04]  /*1cc0*/  IMAD R0, R3, c[0x0][0x1d4], R0 ;  /* 0x0000750003007a24 */ /* 0x000fc800078e0200 */
[----:B------:R-:W-:-:S05]  /*1cd0*/  IMAD.WIDE R4, R0, R5, c[0x0][0x198] ;  /* 0x0000660000047625 */ /* 0x000fca00078e0205 */
[----:B------:R0:W-:Y:S02]  /*1ce0*/  STG.E.64 [R4.64], R22 ;  /* 0x0000001604007986 */ /* 0x0001e4000c101b24 */
.L_x_2310:
[----:B0-----:R-:W-:Y:S05]  /*1cf0*/  BSYNC B1 ;  /* 0x0000000000017941 */ /* 0x001fea0003800000 */
.L_x_2309:
[----:B------:R-:W-:Y:S01]  /*1d00*/  FADD.FTZ R11, R6, R11 ;  /* 0x0000000b060b7221 */ /* 0x000fe20000010000 */
[----:B------:R-:W-:Y:S05]  /*1d10*/  BRA.DIV ~URZ, `(.L_x_2311) ;  /* 0x000048e27f007947 */ /* 0x000fea000b800000 */
[----:B------:R0:W2:Y:S02]  /*1d20*/  SHFL.BFLY PT, R0, R11, 0x10, 0x1f ;  /* 0x0e001f000b007f89 */ /* 0x0000a400000e0000 */
.L_x_2364:
[----:B0-2---:R-:W-:Y:S01]  /*1d30*/  FADD.FTZ R11, R11, R0 ;  /* 0x000000000b0b7221 */ /* 0x005fe20000010000 */
[----:B------:R-:W-:Y:S05]  /*1d40*/  BRA.DIV ~URZ, `(.L_x_2312) ;  /* 0x000049327f007947 */ /* 0x000fea000b800000 */
[----:B------:R-:W0:Y:S02]  /*1d50*/  SHFL.BFLY PT, R0, R11, 0x8, 0x1f ;  /* 0x0d001f000b007f89 */ /* 0x000e2400000e0000 */
[----:B0-----:R-:W-:-:S05]  /*1d60*/  FADD.FTZ R0, R11, R0 ;  /* 0x000000000b007221 */ /* 0x001fca0000010000 */
[----:B------:R-:W0:Y:S02]  /*1d70*/  SHFL.BFLY PT, R3, R0, 0x4, 0x1f ;  /* 0x0c801f0000037f89 */ /* 0x000e2400000e0000 */
[----:B0-----:R-:W-:-:S05]  /*1d80*/  FADD.FTZ R3, R0, R3 ;  /* 0x0000000300037221 */ /* 0x001fca0000010000 */
[----:B------:R-:W0:Y:S02]  /*1d90*/  SHFL.BFLY PT, R4, R3, 0x2, 0x1f ;  /* 0x0c401f0003047f89 */ /* 0x000e2400000e0000 */
[----:B0-----:R-:W-:-:S05]  /*1da0*/  FADD.FTZ R4, R3, R4 ;  /* 0x0000000403047221 */ /* 0x001fca0000010000 */
[----:B------:R0:W2:Y:S02]  /*1db0*/  SHFL.BFLY PT, R5, R4, 0x1, 0x1f ;  /* 0x0c201f0004057f89 */ /* 0x0000a400000e0000 */
.L_x_2365:
[----:B--2---:R-:W-:Y:S02]  /*1dc0*/  FADD.FTZ R3, R5, R4 ;  /* 0x0000000405037221 */ /* 0x004fe40000010000 */
.L_x_2308:
[----:B------:R-:W-:Y:S05]  /*1dd0*/  BSYNC B0 ;  /* 0x0000000000007941 */ /* 0x000fea0003800000 */
.L_x_2307:
[----:B------:R-:W-:-:S13]  /*1de0*/  ISETP.NE.AND P0, PT, R2, RZ, PT ;  /* 0x000000ff0200720c */ /* 0x000fda0003f05270 */
[----:B------:R-:W-:Y:S01]  /*1df0*/  @P0 IMAD.MOV.U32 R0, RZ, RZ, -0x800001 ;  /* 0xff7fffffff000424 */ /* 0x000fe200078e00ff */
[----:B------:R-:W-:Y:S05]  /*1e00*/  @P0 BRA `(.L_x_2313) ;  /* 0x0000013000000947 */ /* 0x000fea0003800000 */
[----:B------:R-:W-:Y:S01]  /*1e10*/  ISETP.NE.U32.AND P0, PT, RZ, c[0x0][0x218], PT ;  /* 0x00008600ff007a0c */ /* 0x000fe20003f05070 */
[----:B------:R-:W-:Y:S01]  /*1e20*/  UIADD3 UR4, -UR45, UR43, URZ ;  /* 0x0000002b2d047290 */ /* 0x000fe2000fffe13f */
[----:B------:R-:W-:Y:S02]  /*1e30*/  FMUL.FTZ R0, R3, c[0x0][0x1f0] ;  /* 0x00007c0003007a20 */ /* 0x000fe40000410000 */
[----:B------:R-:W-:-:S03]  /*1e40*/  ISETP.NE.AND.EX P0, PT, RZ, c[0x0][0x21c], PT, P0 ;  /* 0x00008700ff007a0c */ /* 0x000fc60003f05300 */
[----:B------:R-:W-:-:S10]  /*1e50*/  IMAD.U32 R7, RZ, RZ, UR4 ;  /* 0x00000004ff077e24 */ /* 0x000fd4000f8e00ff */
[----:B------:R-:W-:Y:S05]  /*1e60*/  @!P0 BRA `(.L_x_2314) ;  /* 0x000000c000008947 */ /* 0x000fea0003800000 */
[----:B-1----:R-:W-:Y:S02]  /*1e70*/  UIADD3 UR4, -UR41, UR43, URZ ;  /* 0x0000002b29047290 */ /* 0x002fe4000fffe13f */
[----:B------:R-:W-:Y:S02]  /*1e80*/  ULDC UR6, c[0x0][0x220] ;  /* 0x0000880000067ab9 */ /* 0x000fe40000000800 */
[----:B------:R-:W-:Y:S02]  /*1e90*/  UIMAD UR5, UR48, UR6, UR4 ;  /* 0x00000006300572a4 */ /* 0x000fe4000f8e0204 */
[----:B------:R-:W-:Y:S02]  /*1ea0*/  UMOV UR7, 0x2 ;  /* 0x0000000200077882 */ /* 0x000fe40000000000 */
[----:B------:R-:W-:-:S03]  /*1eb0*/  UIMAD UR6, UR5, UR6, UR4 ;  /* 0x00000006050672a4 */ /* 0x000fc6000f8e0204 */
[----:B------:R-:W-:Y:S02]  /*1ec0*/  ULDC.64 UR4, c[0x0][0x218] ;  /* 0x0000860000047ab9 */ /* 0x000fe40000000a00 */
[----:B------:R-:W-:-:S06]  /*1ed0*/  UIMAD.WIDE UR4, UR6, UR7, UR4 ;  /* 0x00000007060472a5 */ /* 0x000fcc000f8e0204 */
[----:B0-----:R-:W-:Y:S02]  /*1ee0*/  IMAD.U32 R4, RZ, RZ, UR4 ;  /* 0x00000004ff047e24 */ /* 0x001fe4000f8e00ff */
[----:B------:R-:W-:-:S05]  /*1ef0*/  IMAD.U32 R5, RZ, RZ, UR5 ;  /* 0x00000005ff057e24 */ /* 0x000fca000f8e00ff */
[----:B------:R-:W2:Y:S02]  /*1f00*/  LDG.E.U16 R4, [R4.64] ;  /* 0x0000002404047981 */ /* 0x000ea4000c1e1500 */
[----:B--2---:R-:W-:-:S05]  /*1f10*/  HADD2.F32 R3, -RZ, R4.H0_H0 ;  /* 0x20000004ff037230 */ /* 0x004fca0000004100 */
[----:B------:R-:W-:-:S05]  /*1f20*/  FADD.FTZ R0, R0, R3 ;  /* 0x0000000300007221 */ /* 0x000fca0000010000 */
.L_x_2314:
[----:B------:R2:W-:Y:S02]  /*1f30*/  STS [R7.X4+0x120], R0 ;  /* 0x0001200007007388 */ /* 0x0005e40000004800 */
.L_x_2313:
[----:B------:R-:W-:Y:S02]  /*1f40*/  WARPSYNC 0xffffffff ;  /* 0xffffffff00007948 */ /* 0x000fe40003800000 */
[----:B------:R-:W-:Y:S01]  /*1f50*/  UIADD3 UR4, UR43, 0xf, -UR45 ;  /* 0x0000000f2b047890 */ /* 0x000fe2000fffe82d */
[----:B------:R-:W-:Y:S01]  /*1f60*/  LEA.HI R3, R2, R2, RZ, 0x1 ;  /* 0x0000000202037211 */ /* 0x000fe200078f08ff */
[----:B------:R-:W-:Y:S02]  /*1f70*/  BAR.SYNC.DEFER_BLOCKING 0x0 ;  /* 0x0000000000007b1d */ /* 0x000fe40000010000 */
[----:B------:R-:W-:Y:S01]  /*1f80*/  USHF.R.S32.HI UR5, URZ, 0x1f, UR4 ;  /* 0x0000001f3f057899 */ /* 0x000fe20008011404 */
[----:B------:R-:W-:-:S03]  /*1f90*/  LEA.HI.SX32 R78, R3, UR45, 0x1f ;  /* 0x0000002d034e7c11 */ /* 0x000fc6000f8ffaff */
[----:B------:R-:W-:Y:S01]  /*1fa0*/  ULEA.HI UR5, UR5, UR4, URZ, 0x4 ;  /* 0x0000000405057291 */ /* 0x000fe2000f8f203f */
[----:B------:R-:W-:Y:S02]  /*1fb0*/  BSSY B0, `(.L_x_2315) ;  /* 0x0000171000007945 */ /* 0x000fe40003800000 */
[----:B------:R-:W-:Y:S02]  /*1fc0*/  ULDC UR4, c[0x0][0x1d0] ;  /* 0x0000740000047ab9 */ /* 0x000fe40000000800 */
[----:B------:R-:W-:Y:S02]  /*1fd0*/  ULOP3.LUT UR5, UR5, 0xfffffff0, URZ, 0xc0, !UPT ;  /* 0xfffffff005057892 */ /* 0x000fe4000f8ec03f */
[----:B------:R-:W-:Y:S02]  /*1fe0*/  UIMAD UR46, UR46, UR4, UR48 ;  /* 0x000000042e2e72a4 */ /* 0x000fe4000f8e0230 */
[----:B------:R-:W-:Y:S02]  /*1ff0*/  UIADD3 UR5, UR45, UR5, URZ ;  /* 0x000000052d057290 */ /* 0x000fe4000fffe03f */
[----:B------:R-:W-:-:S04]  /*2000*/  UIMAD UR46, UR46, 0x70, URZ ;  /* 0x000000702e2e78a4 */ /* 0x000fc8000f8e023f */
[----:B------:R-:W-:-:S13]  /*2010*/  ISETP.GE.AND P0, PT, R78, UR5, PT ;  /* 0x000000054e007c0c */ /* 0x000fda000bf06270 */
[----:B------:R-:W-:Y:S05]  /*2020*/  @P0 BRA `(.L_x_2316) ;  /* 0x0000169000000947 */ /* 0x000fea0003800000 */
[----:B------:R-:W-:Y:S01]  /*2030*/  LOP3.LUT R3, R3, 0x3ffffffe, RZ, 0xc0, !PT ;  /* 0x3ffffffe03037812 */ /* 0x000fe200078ec0ff */
[----:B------:R-:W-:Y:S02]  /*2040*/  IMAD.MOV.U32 R42, RZ, RZ, c[0x0][0x220] ;  /* 0x00008800ff2a7624 */ /* 0x000fe400078e00ff */
[----:B------:R-:W-:Y:S02]  /*2050*/  IMAD.U32 R40, RZ, RZ, UR46 ;  /* 0x0000002eff287e24 */ /* 0x000fe4000f8e00ff */
[----:B0-----:R-:W-:Y:S02]  /*2060*/  IMAD.IADD R4, R2, 0x1, -R3 ;  /* 0x0000000102047824 */ /* 0x001fe400078e0a03 */
[----:B------:R-:W-:Y:S02]  /*2070*/  IMAD.U32 R3, RZ, RZ, UR48 ;  /* 0x00000030ff037e24 */ /* 0x000fe4000f8e00ff */
[----:B------:R-:W-:Y:S01]  /*2080*/  IMAD.SHL.U32 R17, R4, 0x4, RZ ;  /* 0x0000000404117824 */ /* 0x000fe200078e00ff */
[----:B------:R-:W0:Y:S01]  /*2090*/  LDS.64 R38, [R4.X8+0x20] ;  /* 0x0000200004267984 */ /* 0x000e220000008a00 */
[----:B------:R-:W-:-:S02]  /*20a0*/  IMAD R3, R3, R42, UR43 ;  /* 0x0000002b03037e24 */ /* 0x000fc4000f8e022a */
[----:B------:R-:W-:Y:S01]  /*20b0*/  IMAD R17, R40, c[0x0][0x1d4], R17 ;  /* 0x0000750028117a24 */ /* 0x000fe200078e0211 */
[----:B------:R-:W2:Y:S01]  /*20c0*/  LDS.64 R36, [R4.X8+0x30] ;  /* 0x0000300004247984 */ /* 0x000ea20000008a00 */
[----:B------:R-:W-:Y:S02]  /*20d0*/  IMAD.MOV.U32 R81, RZ, RZ, c[0x0][0x1e8] ;  /* 0x00007a00ff517624 */ /* 0x000fe400078e00ff */
[----:B------:R-:W-:Y:S01]  /*20e0*/  IMAD.MOV.U32 R5, RZ, RZ, 0x2 ;  /* 0x00000002ff057424 */ /* 0x000fe200078e00ff */
[----:B------:R-:W4:Y:S01]  /*20f0*/  LDS.64 R34, [R4.X8+0x40] ;  /* 0x0000400004227984 */ /* 0x000f220000008a00 */
[----:B------:R-:W-:Y:S01]  /*2100*/  IMAD.U32 R42, RZ, RZ, UR48 ;  /* 0x00000030ff2a7e24 */ /* 0x000fe2000f8e00ff */
[----:B------:R-:W-:Y:S01]  /*2110*/  IADD3 R81, R81, c[0x0][0x210], RZ ;  /* 0x0000840051517a10 */ /* 0x000fe20007ffe0ff */
[----:B------:R-:W-:Y:S01]  /*2120*/  IMAD.MOV.U32 R79, RZ, RZ, c[0x0][0x1d4] ;  /* 0x00007500ff4f7624 */ /* 0x000fe200078e00ff */
[----:B------:R-:W3:Y:S01]  /*2130*/  LDS.64 R32, [R4.X8+0x50] ;  /* 0x0000500004207984 */ /* 0x000ee20000008a00 */
[----:B------:R-:W-:-:S02]  /*2140*/  SHF.R.S32.HI R80, RZ, 0x1f, R17 ;  /* 0x0000001fff507819 */ /* 0x000fc40000011411 */
[----:B------:R-:W-:Y:S01]  /*2150*/  IMAD R79, R79, 0x70, RZ ;  /* 0x000000704f4f7824 */ /* 0x000fe200078e02ff */
[----:B------:R-:W1:Y:S04]  /*2160*/  LDS.64 R30, [R4.X8+0x60] ;  /* 0x00006000041e7984 */ /* 0x000e680000008a00 */
[----:B------:R-:W0:Y:S04]  /*2170*/  LDS.64 R28, [R4.X8+0x70] ;  /* 0x00007000041c7984 */ /* 0x000e280000008a00 */
[----:B------:R-:W0:Y:S04]  /*2180*/  LDS.64 R26, [R4.X8+0x80] ;  /* 0x00008000041a7984 */ /* 0x000e280000008a00 */
[----:B---3--:R-:W3:Y:S04]  /*2190*/  LDS.64 R24, [R4.X8+0x90] ;  /* 0x0000900004187984 */ /* 0x008ee80000008a00 */
[----:B----4-:R-:W4:Y:S04]  /*21a0*/  LDS.64 R22, [R4.X8+0xa0] ;  /* 0x0000a00004167984 */ /* 0x010f280000008a00 */
[----:B------:R-:W0:Y:S04]  /*21b0*/  LDS.64 R20, [R4.X8+0xb0] ;  /* 0x0000b00004147984 */ /* 0x000e280000008a00 */
[----:B------:R-:W0:Y:S04]  /*21c0*/  LDS.64 R18, [R4.X8+0xc0] ;  /* 0x0000c00004127984 */ /* 0x000e280000008a00 */
[----:B------:R-:W0:Y:S04]  /*21d0*/  LDS.64 R14, [R4.X8+0xd0] ;  /* 0x0000d000040e7984 */ /* 0x000e280000008a00 */
[----:B------:R-:W0:Y:S04]  /*21e0*/  LDS.64 R12, [R4.X8+0xe0] ;  /* 0x0000e000040c7984 */ /* 0x000e280000008a00 */
[----:B------:R-:W0:Y:S04]  /*21f0*/  LDS.64 R10, [R4.X8+0xf0] ;  /* 0x0000f000040a7984 */ /* 0x000e280000008a00 */
[----:B------:R-:W0:Y:S04]  /*2200*/  LDS.64 R8, [R4.X8+0x100] ;  /* 0x0001000004087984 */ /* 0x000e280000008a00 */
[----:B--2---:R2:W0:Y:S02]  /*2210*/  LDS.64 R6, [R4.X8+0x110] ;  /* 0x0001100004067984 */ /* 0x0044240000008a00 */
[----:B-123--:R-:W-:-:S04]  /*2220*/  IMAD.WIDE R4, R5, R42, c[0x0][0x228] ;  /* 0x00008a0005047625 */ /* 0x00efc800078e022a */
.L_x_2320:
[----:B------:R-:W-:Y:S02]  /*2230*/  IABS R75, c[0x0][0x1d4] ;  /* 0x00007500004b7a13 */ /* 0x000fe40000000000 */
[----:B------:R-:W-:-:S02]  /*2240*/  IABS R82, R78 ;  /* 0x0000004e00527213 */ /* 0x000fc40000000000 */
        /* <DEDUP_REMOVED lines=17> */
[----:B------:R-:W-:-:S03]  /*2360*/  ISETP.GE.AND P0, PT, R78, UR43, PT ;  /* 0x0000002b4e007c0c */ /* 0x000fc6000bf06270 */
[----:B------:R-:W-:Y:S01]  /*2370*/  @!P1 IMAD.MOV R82, RZ, RZ, -R82 ;  /* 0x000000ffff529224 */ /* 0x000fe200078e0a52 */
[----:B------:R-:W-:-:S04]  /*2380*/  @!P2 LOP3.LUT R82, RZ, c[0x0][0x1d4], RZ, 0x33, !PT ;  /* 0x00007500ff52aa12 */ /* 0x000fc800078e33ff */
[C---:B------:R-:W-:Y:S02]  /*2390*/  IADD3 R75, R82.reuse, c[0x0][0x1d4], RZ ;  /* 0x00007500524b7a10 */ /* 0x040fe40007ffe0ff */
[----:B------:R-:W-:-:S03]  /*23a0*/  IADD3 R73, P1, R82, UR47, RZ ;  /* 0x0000002f52497c10 */ /* 0x000fc6000ff3e0ff */
[----:B------:R-:W-:Y:S01]  /*23b0*/  IMAD.SHL.U32 R74, R75, 0x8, RZ ;  /* 0x000000084b4a7824 */ /* 0x000fe200078e00ff */
[----:B------:R-:W-:Y:S02]  /*23c0*/  LEA.HI.X.SX32 R76, R82, UR50, 0x1, P1 ;  /* 0x00000032524c7c11 */ /* 0x000fe400088f0eff */
[----:B------:R-:W-:Y:S02]  /*23d0*/  LEA R72, P1, R73, c[0x0][0x1a8], 0x2 ;  /* 0x00006a0049487a11 */ /* 0x000fe400078210ff */
[----:B------:R-:W-:Y:S02]  /*23e0*/  ISETP.GE.OR P5, PT, R74, R79, P0 ;  /* 0x0000004f4a00720c */ /* 0x000fe400007a6670 */
[----:B------:R-:W-:Y:S02]  /*23f0*/  IADD3 R75, R75, c[0x0][0x1d4], RZ ;  /* 0x000075004b4b7a10 */ /* 0x000fe40007ffe0ff */
[----:B------:R-:W-:-:S03]  /*2400*/  LEA.HI.X R73, R73, c[0x0][0x1ac], R76, 0x2, P1 ;  /* 0x00006b0049497a11 */ /* 0x000fc600008f144c */
[----:B------:R-:W-:-:S06]  /*2410*/  IMAD.SHL.U32 R76, R75, 0x8, RZ ;  /* 0x000000084b4c7824 */ /* 0x000fcc00078e00ff */
[----:B------:R-:W2:Y:S01]  /*2420*/  @!P5 LDG.E R89, [R72.64] ;  /* 0x000000244859d981 */ /* 0x000ea2000c1e1900 */
[----:B------:R-:W-:Y:S02]  /*2430*/  ISETP.GE.OR P3, PT, R76, R79, P0 ;  /* 0x0000004f4c00720c */ /* 0x000fe40000766670 */
[----:B------:R-:W-:-:S05]  /*2440*/  IADD3 R84, R75, c[0x0][0x1d4], RZ ;  /* 0x000075004b547a10 */ /* 0x000fca0007ffe0ff */
[----:B------:R-:W-:-:S06]  /*2450*/  IMAD.SHL.U32 R84, R84, 0x8, RZ ;  /* 0x0000000854547824 */ /* 0x000fcc00078e00ff */
[----:B------:R-:W3:Y:S01]  /*2460*/  @!P3 LDG.E R77, [R72.64] ;  /* 0x00000024484db981 */ /* 0x000ee2000c1e1900 */
[----:B------:R-:W-:Y:S01]  /*2470*/  ISETP.GE.OR P4, PT, R84, R79, P0 ;  /* 0x0000004f5400720c */ /* 0x000fe20000786670 */
[----:B------:R-:W-:-:S12]  /*2480*/  IMAD.MOV.U32 R83, RZ, RZ, c[0x0][0x1d4] ;  /* 0x00007500ff537624 */ /* 0x000fd800078e00ff */
[----:B------:R-:W5:Y:S01]  /*2490*/  @!P4 LDG.E R87, [R72.64] ;  /* 0x000000244857c981 */ /* 0x000f62000c1e1900 */
[----:B------:R-:W-:-:S04]  /*24a0*/  IMAD R86, R83, 0x4, R82 ;  /* 0x0000000453567824 */ /* 0x000fc800078e0252 */
[----:B------:R-:W-:-:S05]  /*24b0*/  IMAD.SHL.U32 R88, R86, 0x8, RZ ;  /* 0x0000000856587824 */ /* 0x000fca00078e00ff */
[----:B------:R-:W-:-:S13]  /*24c0*/  ISETP.GE.OR P2, PT, R88, R79, P0 ;  /* 0x0000004f5800720c */ /* 0x000fda0000746670 */
[----:B----4-:R-:W4:Y:S01]  /*24d0*/  @!P2 LDG.E R85, [R72.64] ;  /* 0x000000244855a981 */ /* 0x010f22000c1e1900 */
[----:B------:R-:W-:Y:S02]  /*24e0*/  ISETP.GE.AND P1, PT, R78, UR43, PT ;  /* 0x0000002b4e007c0c */ /* 0x000fe4000bf26270 */
[----:B------:R-:W-:Y:S02]  /*24f0*/  IADD3 R86, R86, c[0x0][0x1d4], RZ ;  /* 0x0000750056567a10 */ /* 0x000fe40007ffe0ff */
[----:B------:R-:W-:Y:S02]  /*2500*/  SEL R41, R41, RZ, P1 ;  /* 0x000000ff29297207 */ /* 0x000fe40000800000 */
[----:B------:R-:W-:Y:S02]  /*2510*/  SEL R40, R40, RZ, P1 ;  /* 0x000000ff28287207 */ /* 0x000fe40000800000 */
[----:B------:R-:W-:Y:S02]  /*2520*/  SEL R43, R43, RZ, P1 ;  /* 0x000000ff2b2b7207 */ /* 0x000fe40000800000 */
[----:B------:R-:W-:Y:S01]  /*2530*/  SEL R42, R42, RZ, P1 ;  /* 0x000000ff2a2a7207 */ /* 0x000fe20000800000 */
[----:B--2---:R-:W-:-:S04]  /*2540*/  @!P5 IMAD R89, R89, c[0x0][0x1d8], RZ ;  /* 0x000076005959da24 */ /* 0x004fc800078e02ff */
[----:B------:R-:W-:-:S04]  /*2550*/  @!P5 IMAD R89, R89, 0x70, RZ ;  /* 0x000000705959d824 */ /* 0x000fc800078e02ff */
[----:B------:R-:W-:-:S05]  /*2560*/  @!P5 IMAD R74, R89, c[0x0][0x1d4], R74 ;  /* 0x00007500594ada24 */ /* 0x000fca00078e024a */
[----:B------:R-:W-:Y:S01]  /*2570*/  @!P5 IADD3 R75, P6, R17, R74, RZ ;  /* 0x0000004a114bd210 */ /* 0x000fe20007fde0ff */
[----:B---3--:R-:W-:-:S03]  /*2580*/  @!P3 IMAD R77, R77, c[0x0][0x1d8], RZ ;  /* 0x000076004d4dba24 */ /* 0x008fc600078e02ff */
[----:B------:R-:W-:Y:S02]  /*2590*/  @!P5 LEA.HI.X.SX32 R90, R74, R80, 0x1, P6 ;  /* 0x000000504a5ad211 */ /* 0x000fe400030f0eff */
[----:B------:R-:W-:Y:S01]  /*25a0*/  @!P5 LEA R74, P6, R75, c[0x0][0x198], 0x1 ;  /* 0x000066004b4ada11 */ /* 0x000fe200078c08ff */
[----:B------:R-:W-:-:S03]  /*25b0*/  @!P3 IMAD R77, R77, 0x70, RZ ;  /* 0x000000704d4db824 */ /* 0x000fc600078e02ff */
[----:B------:R-:W-:Y:S01]  /*25c0*/  @!P5 LEA.HI.X R75, R75, c[0x0][0x19c], R90, 0x1, P6 ;  /* 0x000067004b4bda11 */ /* 0x000fe200030f0c5a */
[----:B------:R-:W-:Y:S01]  /*25d0*/  @!P3 IMAD R76, R77, c[0x0][0x1d4], R76 ;  /* 0x000075004d4cba24 */ /* 0x000fe200078e024c */
[C---:B------:R-:W-:Y:S01]  /*25e0*/  IADD3 R90, R86.reuse, c[0x0][0x1d4], RZ ;  /* 0x00007500565a7a10 */ /* 0x040fe20007ffe0ff */
[----:B------:R-:W-:Y:S02]  /*25f0*/  IMAD.SHL.U32 R86, R86, 0x8, RZ ;  /* 0x0000000856567824 */ /* 0x000fe400078e00ff */
[----:B------:R1:W2:Y:S01]  /*2600*/  @!P5 LDG.E.64 R40, [R74.64] ;  /* 0x000000244a28d981 */ /* 0x0002a2000c1e1b00 */
[----:B------:R-:W-:Y:S01]  /*2610*/  @!P3 IADD3 R77, P6, R17, R76, RZ ;  /* 0x0000004c114db210 */ /* 0x000fe20007fde0ff */
[----:B-----5:R-:W-:Y:S01]  /*2620*/  @!P4 IMAD R87, R87, c[0x0][0x1d8], RZ ;  /* 0x000076005757ca24 */ /* 0x020fe200078e02ff */
[----:B------:R-:W-:Y:S01]  /*2630*/  ISETP.GE.OR P5, PT, R86, R79, P0 ;  /* 0x0000004f5600720c */ /* 0x000fe200007a6670 */
[----:B------:R-:W-:Y:S01]  /*2640*/  IMAD.SHL.U32 R90, R90, 0x8, RZ ;  /* 0x000000085a5a7824 */ /* 0x000fe200078e00ff */
[----:B------:R-:W-:Y:S01]  /*2650*/  @!P3 LEA.HI.X.SX32 R92, R76, R80, 0x1, P6 ;  /* 0x000000504c5cb211 */ /* 0x000fe200030f0eff */
[----:B------:R-:W-:Y:S01]  /*2660*/  @!P4 IMAD R87, R87, 0x70, RZ ;  /* 0x000000705757c824 */ /* 0x000fe200078e02ff */
[----:B------:R-:W-:-:S03]  /*2670*/  @!P3 LEA R76, P6, R77, c[0x0][0x198], 0x1 ;  /* 0x000066004d4cba11 */ /* 0x000fc600078c08ff */
[----:B------:R-:W-:Y:S01]  /*2680*/  @!P4 IMAD R84, R87, c[0x0][0x1d4], R84 ;  /* 0x000075005754ca24 */ /* 0x000fe200078e0254 */
[----:B------:R-:W-:Y:S02]  /*2690*/  @!P3 LEA.HI.X R77, R77, c[0x0][0x19c], R92, 0x1, P6 ;  /* 0x000067004d4dba11 */ /* 0x000fe400030f0c5c */
[----:B------:R-:W-:-:S03]  /*26a0*/  ISETP.GE.OR P6, PT, R90, R79, P0 ;  /* 0x0000004f5a00720c */ /* 0x000fc600007c6670 */
[----:B------:R-:W3:Y:S04]  /*26b0*/  @!P5 LDG.E R91, [R72.64] ;  /* 0x00000024485bd981 */ /* 0x000ee8000c1e1900 */
[----:B------:R5:W2:Y:S01]  /*26c0*/  @!P3 LDG.E.64 R42, [R76.64] ;  /* 0x000000244c2ab981 */ /* 0x000aa2000c1e1b00 */
[----:B-1----:R-:W-:Y:S01]  /*26d0*/  @!P4 IADD3 R75, P3, R17, R84, RZ ;  /* 0x00000054114bc210 */ /* 0x002fe20007f7e0ff */
[----:B------:R-:W-:-:S03]  /*26e0*/  IMAD R87, R83, 0x7, R82 ;  /* 0x0000000753577824 */ /* 0x000fc600078e0252 */
[----:B------:R-:W-:Y:S01]  /*26f0*/  @!P4 LEA.HI.X.SX32 R84, R84, R80, 0x1, P3 ;  /* 0x000000505454c211 */ /* 0x000fe200018f0eff */
[----:B------:R-:W2:Y:S01]  /*2700*/  @!P6 LDG.E R89, [R72.64] ;  /* 0x000000244859e981 */ /* 0x000ea2000c1e1900 */
[----:B------:R-:W-:-:S04]  /*2710*/  @!P4 LEA R74, P3, R75, c[0x0][0x198], 0x1 ;  /* 0x000066004b4aca11 */ /* 0x000fc800078608ff */
[----:B------:R-:W-:Y:S01]  /*2720*/  @!P4 LEA.HI.X R75, R75, c[0x0][0x19c], R84, 0x1, P3 ;  /* 0x000067004b4bca11 */ /* 0x000fe200018f0c54 */
[----:B------:R-:W-:Y:S02]  /*2730*/  IMAD.SHL.U32 R84, R87, 0x8, RZ ;  /* 0x0000000857547824 */ /* 0x000fe400078e00ff */
[----:B----4-:R-:W-:-:S03]  /*2740*/  @!P2 IMAD R85, R85, c[0x0][0x1d8], RZ ;  /* 0x000076005555aa24 */ /* 0x010fc600078e02ff */
[----:B------:R-:W-:Y:S01]  /*2750*/  ISETP.GE.OR P3, PT, R84, R79, P0 ;  /* 0x0000004f5400720c */ /* 0x000fe20000766670 */
[----:B------:R-:W-:-:S04]  /*2760*/  @!P2 IMAD R85, R85, 0x70, RZ ;  /* 0x000000705555a824 */ /* 0x000fc800078e02ff */
[----:B------:R-:W-:-:S08]  /*2770*/  @!P2 IMAD R88, R85, c[0x0][0x1d4], R88 ;  /* 0x000075005558aa24 */ /* 0x000fd000078e0258 */
[----:B------:R-:W4:Y:S01]  /*2780*/  @!P3 LDG.E R85, [R72.64] ;  /* 0x000000244855b981 */ /* 0x000f22000c1e1900 */
[----:B------:R-:W-:Y:S02]  /*2790*/  SEL R45, R45, RZ, P1 ;  /* 0x000000ff2d2d7207 */ /* 0x000fe40000800000 */
[----:B------:R-:W-:-:S06]  /*27a0*/  SEL R44, R44, RZ, P1 ;  /* 0x000000ff2c2c7207 */ /* 0x000fcc0000800000 */
[----:B------:R1:W4:Y:S01]  /*27b0*/  @!P4 LDG.E.64 R44, [R74.64] ;  /* 0x000000244a2cc981 */ /* 0x000322000c1e1b00 */
[----:B-----5:R-:W-:-:S04]  /*27c0*/  @!P2 IADD3 R77, P4, R17, R88, RZ ;  /* 0x00000058114da210 */ /* 0x020fc80007f9e0ff */
[----:B------:R-:W-:Y:S02]  /*27d0*/  @!P2 LEA.HI.X.SX32 R88, R88, R80, 0x1, P4 ;  /* 0x000000505858a211 */ /* 0x000fe400020f0eff */
[----:B------:R-:W-:Y:S02]  /*27e0*/  @!P2 LEA R76, P4, R77, c[0x0][0x198], 0x1 ;  /* 0x000066004d4caa11 */ /* 0x000fe400078808ff */
[----:B------:R-:W-:Y:S02]  /*27f0*/  SEL R47, R47, RZ, P1 ;  /* 0x000000ff2f2f7207 */ /* 0x000fe40000800000 */
[----:B------:R-:W-:Y:S02]  /*2800*/  SEL R46, R46, RZ, P1 ;  /* 0x000000ff2e2e7207 */ /* 0x000fe40000800000 */
[----:B------:R-:W-:-:S05]  /*2810*/  @!P2 LEA.HI.X R77, R77, c[0x0][0x19c], R88, 0x1, P4 ;  /* 0x000067004d4daa11 */ /* 0x000fca00020f0c58 */
[----:B------:R5:W4:Y:S01]  /*2820*/  @!P2 LDG.E.64 R46, [R76.64] ;  /* 0x000000244c2ea981 */ /* 0x000b22000c1e1b00 */
[----:B------:R-:W-:-:S05]  /*2830*/  IADD3 R87, R87, c[0x0][0x1d4], RZ ;  /* 0x0000750057577a10 */ /* 0x000fca0007ffe0ff */
[----:B------:R-:W-:Y:S01]  /*2840*/  IMAD.SHL.U32 R88, R87, 0x8, RZ ;  /* 0x0000000857587824 */ /* 0x000fe200078e00ff */
[----:B------:R-:W-:-:S04]  /*2850*/  SEL R51, R51, RZ, P1 ;  /* 0x000000ff33337207 */ /* 0x000fc80000800000 */
[----:B------:R-:W-:Y:S02]  /*2860*/  ISETP.GE.OR P4, PT, R88, R79, P0 ;  /* 0x0000004f5800720c */ /* 0x000fe40000786670 */
[----:B------:R-:W-:Y:S02]  /*2870*/  SEL R50, R50, RZ, P1 ;  /* 0x000000ff32327207 */ /* 0x000fe40000800000 */
[----:B------:R-:W-:Y:S02]  /*2880*/  SEL R49, R49, RZ, P1 ;  /* 0x000000ff31317207 */ /* 0x000fe40000800000 */
[----:B------:R-:W-:-:S07]  /*2890*/  SEL R48, R48, RZ, P1 ;  /* 0x000000ff30307207 */ /* 0x000fce0000800000 */
[----:B------:R-:W4:Y:S01]  /*28a0*/  @!P4 LDG.E R92, [R72.64] ;  /* 0x00000024485cc981 */ /* 0x000f22000c1e1900 */
[----:B---3--:R-:W-:-:S04]  /*28b0*/  @!P5 IMAD R91, R91, c[0x0][0x1d8], RZ ;  /* 0x000076005b5bda24 */ /* 0x008fc800078e02ff */
[----:B------:R-:W-:-:S04]  /*28c0*/  @!P5 IMAD R91, R91, 0x70, RZ ;  /* 0x000000705b5bd824 */ /* 0x000fc800078e02ff */
[----:B------:R-:W-:Y:S02]  /*28d0*/  @!P5 IMAD R86, R91, c[0x0][0x1d4], R86 ;  /* 0x000075005b56da24 */ /* 0x000fe400078e0256 */
[----:B--2---:R-:W-:-:S03]  /*28e0*/  @!P6 IMAD R89, R89, c[0x0][0x1d8], RZ ;  /* 0x000076005959ea24 */ /* 0x004fc600078e02ff */
[----:B-1----:R-:W-:Y:S01]  /*28f0*/  @!P5 IADD3 R75, P2, R17, R86, RZ ;  /* 0x00000056114bd210 */ /* 0x002fe20007f5e0ff */
[----:B------:R-:W-:-:S03]  /*2900*/  @!P6 IMAD R89, R89, 0x70, RZ ;  /* 0x000000705959e824 */ /* 0x000fc600078e02ff */
[----:B------:R-:W-:Y:S01]  /*2910*/  @!P5 LEA.HI.X.SX32 R86, R86, R80, 0x1, P2 ;  /* 0x000000505656d211 */ /* 0x000fe200010f0eff */
[----:B------:R-:W-:Y:S01]  /*2920*/  @!P6 IMAD R90, R89, c[0x0][0x1d4], R90 ;  /* 0x00007500595aea24 */ /* 0x000fe200078e025a */
[----:B------:R-:W-:-:S04]  /*2930*/  @!P5 LEA R74, P2, R75, c[0x0][0x198], 0x1 ;  /* 0x000066004b4ada11 */ /* 0x000fc800078408ff */
[----:B------:R-:W-:Y:S02]  /*2940*/  @!P5 LEA.HI.X R75, R75, c[0x0][0x19c], R86, 0x1, P2 ;  /* 0x000067004b4bda11 */ /* 0x000fe400010f0c56 */
[----:B-----5:R-:W-:Y:S02]  /*2950*/  @!P6 IADD3 R77, P2, R17, R90, RZ ;  /* 0x0000005a114de210 */ /* 0x020fe40007f5e0ff */
[----:B------:R-:W-:Y:S01]  /*2960*/  IADD3 R86, R87, c[0x0][0x1d4], RZ ;  /* 0x0000750057567a10 */ /* 0x000fe20007ffe0ff */
[----:B------:R1:W2:Y:S01]  /*2970*/  @!P5 LDG.E.64 R48, [R74.64] ;  /* 0x000000244a30d981 */ /* 0x0002a2000c1e1b00 */
[----:B------:R-:W-:Y:S02]  /*2980*/  @!P6 LEA.HI.X.SX32 R90, R90, R80, 0x1, P2 ;  /* 0x000000505a5ae211 */ /* 0x000fe400010f0eff */
[----:B------:R-:W-:Y:S01]  /*2990*/  @!P6 LEA R76, P2, R77, c[0x0][0x198], 0x1 ;  /* 0x000066004d4cea11 */ /* 0x000fe200078408ff */
[----:B----4-:R-:W-:-:S03]  /*29a0*/  @!P3 IMAD R85, R85, c[0x0][0x1d8], RZ ;  /* 0x000076005555ba24 */ /* 0x010fc600078e02ff */
[----:B------:R-:W-:Y:S01]  /*29b0*/  @!P6 LEA.HI.X R77, R77, c[0x0][0x19c], R90, 0x1, P2 ;  /* 0x000067004d4dea11 */ /* 0x000fe200010f0c5a */
[----:B------:R-:W-:Y:S02]  /*29c0*/  IMAD.SHL.U32 R86, R86, 0x8, RZ ;  /* 0x0000000856567824 */ /* 0x000fe400078e00ff */
[----:B------:R-:W-:Y:S02]  /*29d0*/  @!P3 IMAD R85, R85, 0x70, RZ ;  /* 0x000000705555b824 */ /* 0x000fe400078e02ff */
[----:B------:R3:W4:Y:S01]  /*29e0*/  @!P6 LDG.E.64 R50, [R76.64] ;  /* 0x000000244c32e981 */ /* 0x000722000c1e1b00 */
[----:B------:R-:W-:Y:S01]  /*29f0*/  ISETP.GE.OR P6, PT, R86, R79, P0 ;  /* 0x0000004f5600720c */ /* 0x000fe200007c6670 */
[----:B------:R-:W-:Y:S02]  /*2a00*/  @!P3 IMAD R84, R85, c[0x0][0x1d4], R84 ;  /* 0x000075005554ba24 */ /* 0x000fe400078e0254 */
[----:B------:R-:W-:-:S03]  /*2a10*/  IMAD.SHL.U32 R90, R82, 0x8, RZ ;  /* 0x00000008525a7824 */ /* 0x000fc600078e00ff */
[----:B-1----:R-:W-:Y:S01]  /*2a20*/  @!P3 IADD3 R75, P2, R17, R84, RZ ;  /* 0x00000054114bb210 */ /* 0x002fe20007f5e0ff */
[----:B------:R-:W-:Y:S01]  /*2a30*/  IMAD R85, R83, 0xa, R82 ;  /* 0x0000000a53557824 */ /* 0x000fe200078e0252 */
[----:B------:R-:W-:Y:S02]  /*2a40*/  ISETP.GE.OR P5, PT, R90, R79, P0 ;  /* 0x0000004f5a00720c */ /* 0x000fe400007a6670 */
[----:B------:R-:W-:Y:S02]  /*2a50*/  @!P3 LEA.HI.X.SX32 R84, R84, R80, 0x1, P2 ;  /* 0x000000505454b211 */ /* 0x000fe400010f0eff */
[C---:B------:R-:W-:Y:S01]  /*2a60*/  @!P3 LEA R74, P2, R75.reuse, c[0x0][0x198], 0x1 ;  /* 0x000066004b4aba11 */ /* 0x040fe200078408ff */
[----:B------:R-:W5:Y:S03]  /*2a70*/  @!P6 LDG.E R91, [R72.64] ;  /* 0x00000024485be981 */ /* 0x000f66000c1e1900 */
[----:B------:R-:W-:Y:S01]  /*2a80*/  @!P3 LEA.HI.X R75, R75, c[0x0][0x19c], R84, 0x1, P2 ;  /* 0x000067004b4bba11 */ /* 0x000fe200010f0c54 */
[----:B------:R-:W-:-:S04]  /*2a90*/  IMAD.SHL.U32 R84, R85, 0x8, RZ ;  /* 0x0000000855547824 */ /* 0x000fc800078e00ff */
[----:B------:R-:W2:Y:S01]  /*2aa0*/  @!P5 LDG.E R89, [R72.64] ;  /* 0x000000244859d981 */ /* 0x000ea2000c1e1900 */
[----:B------:R-:W-:-:S13]  /*2ab0*/  ISETP.GE.OR P2, PT, R84, R79, P0 ;  /* 0x0000004f5400720c */ /* 0x000fda0000746670 */
[----:B------:R-:W4:Y:S01]  /*2ac0*/  @!P2 LDG.E R87, [R72.64] ;  /* 0x000000244857a981 */ /* 0x000f22000c1e1900 */
[----:B------:R-:W-:Y:S02]  /*2ad0*/  SEL R53, R53, RZ, P1 ;  /* 0x000000ff35357207 */ /* 0x000fe40000800000 */
[----:B------:R-:W-:Y:S01]  /*2ae0*/  SEL R52, R52, RZ, P1 ;  /* 0x000000ff34347207 */ /* 0x000fe20000800000 */
[----:B------:R-:W-:-:S05]  /*2af0*/  @!P4 IMAD R92, R92, c[0x0][0x1d8], RZ ;  /* 0x000076005c5cca24 */ /* 0x000fca00078e02ff */
[----:B------:R1:W4:Y:S01]  /*2b00*/  @!P3 LDG.E.64 R52, [R74.64] ;  /* 0x000000244a34b981 */ /* 0x000322000c1e1b00 */
[----:B---3--:R-:W-:-:S04]  /*2b10*/  @!P4 IMAD R77, R92, 0x70, RZ ;  /* 0x000000705c4dc824 */ /* 0x008fc800078e02ff */
[----:B------:R-:W-:-:S05]  /*2b20*/  @!P4 IMAD R88, R77, c[0x0][0x1d4], R88 ;  /* 0x000075004d58ca24 */ /* 0x000fca00078e0258 */
[----:B------:R-:W-:-:S04]  /*2b30*/  @!P4 IADD3 R77, P3, R17, R88, RZ ;  /* 0x00000058114dc210 */ /* 0x000fc80007f7e0ff */
[----:B------:R-:W-:Y:S02]  /*2b40*/  @!P4 LEA.HI.X.SX32 R88, R88, R80, 0x1, P3 ;  /* 0x000000505858c211 */ /* 0x000fe400018f0eff */
[----:B------:R-:W-:-:S04]  /*2b50*/  @!P4 LEA R76, P3, R77, c[0x0][0x198], 0x1 ;  /* 0x000066004d4cca11 */ /* 0x000fc800078608ff */
[----:B------:R-:W-:Y:S02]  /*2b60*/  @!P4 LEA.HI.X R77, R77, c[0x0][0x19c], R88, 0x1, P3 ;  /* 0x000067004d4dca11 */ /* 0x000fe400018f0c58 */
[----:B------:R-:W-:Y:S02]  /*2b70*/  SEL R55, R55, RZ, P1 ;  /* 0x000000ff37377207 */ /* 0x000fe40000800000 */
[----:B------:R-:W-:Y:S02]  /*2b80*/  SEL R54, R54, RZ, P1 ;  /* 0x000000ff36367207 */ /* 0x000fe40000800000 */
[----:B------:R-:W-:Y:S02]  /*2b90*/  SEL R57, R57, RZ, P1 ;  /* 0x000000ff39397207 */ /* 0x000fe40000800000 */
[----:B------:R-:W-:Y:S02]  /*2ba0*/  SEL R56, R56, RZ, P1 ;  /* 0x000000ff38387207 */ /* 0x000fe40000800000 */
[----:B------:R3:W4:Y:S01]  /*2bb0*/  @!P4 LDG.E.64 R54, [R76.64] ;  /* 0x000000244c36c981 */ /* 0x000722000c1e1b00 */
[----:B------:R-:W-:-:S02]  /*2bc0*/  IADD3 R85, R85, c[0x0][0x1d4], RZ ;  /* 0x0000750055557a10 */ /* 0x000fc40007ffe0ff */
[----:B------:R-:W-:Y:S02]  /*2bd0*/  SEL R59, R59, RZ, P1 ;  /* 0x000000ff3b3b7207 */ /* 0x000fe40000800000 */
[----:B------:R-:W-:Y:S02]  /*2be0*/  IADD3 R88, R85, c[0x0][0x1d4], RZ ;  /* 0x0000750055587a10 */ /* 0x000fe40007ffe0ff */
[----:B------:R-:W-:Y:S01]  /*2bf0*/  SEL R58, R58, RZ, P1 ;  /* 0x000000ff3a3a7207 */ /* 0x000fe20000800000 */
[----:B------:R-:W-:Y:S02]  /*2c00*/  IMAD R82, R83, 0xd, R82 ;  /* 0x0000000d53527824 */ /* 0x000fe400078e0252 */
[----:B------:R-:W-:-:S03]  /*2c10*/  IMAD.SHL.U32 R88, R88, 0x8, RZ ;  /* 0x0000000858587824 */ /* 0x000fc600078e00ff */
[----:B------:R-:W-:Y:S02]  /*2c20*/  IADD3 R83, R82, c[0x0][0x1d4], RZ ;  /* 0x0000750052537a10 */ /* 0x000fe40007ffe0ff */
[----:B------:R-:W-:Y:S01]  /*2c30*/  ISETP.GE.OR P4, PT, R88, R79, P0 ;  /* 0x0000004f5800720c */ /* 0x000fe20000786670 */
[----:B-----5:R-:W-:-:S04]  /*2c40*/  @!P6 IMAD R91, R91, c[0x0][0x1d8], RZ ;  /* 0x000076005b5bea24 */ /* 0x020fc800078e02ff */
[----:B------:R-:W-:-:S04]  /*2c50*/  @!P6 IMAD R91, R91, 0x70, RZ ;  /* 0x000000705b5be824 */ /* 0x000fc800078e02ff */
[----:B------:R-:W-:Y:S02]  /*2c60*/  @!P6 IMAD R86, R91, c[0x0][0x1d4], R86 ;  /* 0x000075005b56ea24 */ /* 0x000fe400078e0256 */
[----:B--2---:R-:W-:-:S03]  /*2c70*/  @!P5 IMAD R89, R89, c[0x0][0x1d8], RZ ;  /* 0x000076005959da24 */ /* 0x004fc600078e02ff */
[----:B-1----:R-:W-:Y:S01]  /*2c80*/  @!P6 IADD3 R75, P3, R17, R86, RZ ;  /* 0x00000056114be210 */ /* 0x002fe20007f7e0ff */
[----:B------:R-:W-:-:S03]  /*2c90*/  @!P5 IMAD R89, R89, 0x70, RZ ;  /* 0x000000705959d824 */ /* 0x000fc600078e02ff */
[----:B------:R-:W-:Y:S01]  /*2ca0*/  @!P6 LEA.HI.X.SX32 R86, R86, R80, 0x1, P3 ;  /* 0x000000505656e211 */ /* 0x000fe200018f0eff */
[----:B------:R-:W-:Y:S01]  /*2cb0*/  @!P5 IMAD R89, R89, c[0x0][0x1d4], R90 ;  /* 0x000075005959da24 */ /* 0x000fe200078e025a */
[----:B------:R-:W-:Y:S01]  /*2cc0*/  @!P6 LEA R74, P3, R75, c[0x0][0x198], 0x1 ;  /* 0x000066004b4aea11 */ /* 0x000fe200078608ff */
[----:B----4-:R-:W-:-:S03]  /*2cd0*/  @!P2 IMAD R87, R87, c[0x0][0x1d8], RZ ;  /* 0x000076005757aa24 */ /* 0x010fc600078e02ff */
[----:B------:R-:W-:Y:S02]  /*2ce0*/  @!P6 LEA.HI.X R75, R75, c[0x0][0x19c], R86, 0x1, P3 ;  /* 0x000067004b4bea11 */ /* 0x000fe400018f0c56 */
[----:B---3--:R-:W-:Y:S01]  /*2cf0*/  @!P5 IADD3 R77, P3, R17, R89, RZ ;  /* 0x00000059114dd210 */ /* 0x008fe20007f7e0ff */
[----:B------:R-:W-:Y:S02]  /*2d00*/  @!P2 IMAD R87, R87, 0x70, RZ ;  /* 0x000000705757a824 */ /* 0x000fe400078e02ff */
[----:B------:R1:W2:Y:S01]  /*2d10*/  @!P6 LDG.E.64 R56, [R74.64] ;  /* 0x000000244a38e981 */ /* 0x0002a2000c1e1b00 */
[----:B------:R-:W-:Y:S02]  /*2d20*/  @!P5 LEA.HI.X.SX32 R86, R89, R80, 0x1, P3 ;  /* 0x000000505956d211 */ /* 0x000fe400018f0eff */
[----:B------:R-:W-:Y:S01]  /*2d30*/  @!P5 LEA R76, P3, R77, c[0x0][0x198], 0x1 ;  /* 0x000066004d4cda11 */ /* 0x000fe200078608ff */
[----:B------:R-:W3:Y:S01]  /*2d40*/  @!P4 LDG.E R89, [R72.64] ;  /* 0x000000244859c981 */ /* 0x000ee2000c1e1900 */
[----:B-1----:R-:W-:-:S02]  /*2d50*/  @!P2 IMAD R74, R87, c[0x0][0x1d4], R84 ;  /* 0x00007500574aaa24 */ /* 0x002fc400078e0254 */
[----:B------:R-:W-:Y:S01]  /*2d60*/  IMAD.SHL.U32 R84, R85, 0x8, RZ ;  /* 0x0000000855547824 */ /* 0x000fe200078e00ff */
[----:B------:R-:W-:-:S04]  /*2d70*/  @!P5 LEA.HI.X R77, R77, c[0x0][0x19c], R86, 0x1, P3 ;  /* 0x000067004d4dda11 */ /* 0x000fc800018f0c56 */
[----:B------:R-:W-:Y:S01]  /*2d80*/  ISETP.GE.OR P3, PT, R84, R79, P0 ;  /* 0x0000004f5400720c */ /* 0x000fe20000766670 */
[----:B------:R1:W4:Y:S01]  /*2d90*/  @!P5 LDG.E.64 R58, [R76.64] ;  /* 0x000000244c3ad981 */ /* 0x000322000c1e1b00 */
[----:B------:R-:W-:Y:S01]  /*2da0*/  @!P2 IADD3 R75, P5, R17, R74, RZ ;  /* 0x0000004a114ba210 */ /* 0x000fe20007fbe0ff */
[----:B------:R-:W-:Y:S02]  /*2db0*/  IMAD.SHL.U32 R86, R82, 0x8, RZ ;  /* 0x0000000852567824 */ /* 0x000fe400078e00ff */
[----:B------:R-:W-:Y:S01]  /*2dc0*/  IMAD.SHL.U32 R82, R83, 0x8, RZ ;  /* 0x0000000853527824 */ /* 0x000fe200078e00ff */
[----:B------:R-:W-:Y:S02]  /*2dd0*/  @!P2 LEA.HI.X.SX32 R90, R74, R80, 0x1, P5 ;  /* 0x000000504a5aa211 */ /* 0x000fe400028f0eff */
[----:B------:R-:W-:Y:S02]  /*2de0*/  @!P2 LEA R74, P6, R75, c[0x0][0x198], 0x1 ;  /* 0x000066004b4aaa11 */ /* 0x000fe400078c08ff */
[----:B-1----:R-:W-:-:S03]  /*2df0*/  IADD3 R76, R83, c[0x0][0x1d4], RZ ;  /* 0x00007500534c7a10 */ /* 0x002fc60007ffe0ff */
[----:B------:R-:W5:Y:S01]  /*2e00*/  @!P3 LDG.E R87, [R72.64] ;  /* 0x000000244857b981 */ /* 0x000f62000c1e1900 */
[-C--:B------:R-:W-:Y:S02]  /*2e10*/  ISETP.GE.OR P5, PT, R86, R79.reuse, P0 ;  /* 0x0000004f5600720c */ /* 0x080fe400007a6670 */
[----:B------:R-:W-:Y:S01]  /*2e20*/  @!P2 LEA.HI.X R75, R75, c[0x0][0x19c], R90, 0x1, P6 ;  /* 0x000067004b4baa11 */ /* 0x000fe200030f0c5a */
[----:B------:R-:W-:Y:S01]  /*2e30*/  IMAD.SHL.U32 R76, R76, 0x8, RZ ;  /* 0x000000084c4c7824 */ /* 0x000fe200078e00ff */
[----:B------:R-:W-:-:S04]  /*2e40*/  ISETP.GE.OR P6, PT, R82, R79, P0 ;  /* 0x0000004f5200720c */ /* 0x000fc800007c6670 */
[----:B------:R-:W-:-:S05]  /*2e50*/  ISETP.GE.OR P0, PT, R76, R79, P0 ;  /* 0x0000004f4c00720c */ /* 0x000fca0000706670 */
[----:B------:R1:W2:Y:S04]  /*2e60*/  @!P5 LDG.E R85, [R72.64] ;  /* 0x000000244855d981 */ /* 0x0002a8000c1e1900 */
[----:B------:R1:W4:Y:S04]  /*2e70*/  @!P6 LDG.E R83, [R72.64] ;  /* 0x000000244853e981 */ /* 0x000328000c1e1900 */
[----:B------:R1:W4:Y:S01]  /*2e80*/  @!P0 LDG.E R77, [R72.64] ;  /* 0x00000024484d8981 */ /* 0x000322000c1e1900 */
[----:B------:R-:W-:Y:S02]  /*2e90*/  SEL R61, R61, RZ, P1 ;  /* 0x000000ff3d3d7207 */ /* 0x000fe40000800000 */
[----:B------:R-:W-:-:S06]  /*2ea0*/  SEL R60, R60, RZ, P1 ;  /* 0x000000ff3c3c7207 */ /* 0x000fcc0000800000 */
[----:B------:R0:W4:Y:S01]  /*2eb0*/  @!P2 LDG.E.64 R60, [R74.64] ;  /* 0x000000244a3ca981 */ /* 0x000122000c1e1b00 */
[----:B------:R-:W-:Y:S02]  /*2ec0*/  SEL R63, R63, RZ, P1 ;  /* 0x000000ff3f3f7207 */ /* 0x000fe40000800000 */
[----:B------:R-:W-:Y:S02]  /*2ed0*/  SEL R62, R62, RZ, P1 ;  /* 0x000000ff3e3e7207 */ /* 0x000fe40000800000 */
[----:B------:R-:W-:Y:S02]  /*2ee0*/  SEL R65, R65, RZ, P1 ;  /* 0x000000ff41417207 */ /* 0x000fe40000800000 */
[----:B------:R-:W-:Y:S02]  /*2ef0*/  SEL R64, R64, RZ, P1 ;  /* 0x000000ff40407207 */ /* 0x000fe40000800000 */
[----:B------:R-:W-:Y:S02]  /*2f00*/  SEL R67, R67, RZ, P1 ;  /* 0x000000ff43437207 */ /* 0x000fe40000800000 */
[----:B------:R-:W-:-:S02]  /*2f10*/  SEL R66, R66, RZ, P1 ;  /* 0x000000ff42427207 */ /* 0x000fc40000800000 */
[----:B------:R-:W-:Y:S02]  /*2f20*/  SEL R69, R69, RZ, P1 ;  /* 0x000000ff45457207 */ /* 0x000fe40000800000 */
[----:B------:R-:W-:Y:S02]  /*2f30*/  SEL R68, R68, RZ, P1 ;  /* 0x000000ff44447207 */ /* 0x000fe40000800000 */
[----:B------:R-:W-:Y:S02]  /*2f40*/  SEL R71, R71, RZ, P1 ;  /* 0x000000ff47477207 */ /* 0x000fe40000800000 */
[----:B------:R-:W-:Y:S01]  /*2f50*/  SEL R70, R70, RZ, P1 ;  /* 0x000000ff46467207 */ /* 0x000fe20000800000 */
[----:B---3--:R-:W-:-:S04]  /*2f60*/  @!P4 IMAD R89, R89, c[0x0][0x1d8], RZ ;  /* 0x000076005959ca24 */ /* 0x008fc800078e02ff */
[----:B------:R-:W-:-:S04]  /*2f70*/  @!P4 IMAD R89, R89, 0x70, RZ ;  /* 0x000000705959c824 */ /* 0x000fc800078e02ff */
[----:B------:R-:W-:Y:S02]  /*2f80*/  @!P4 IMAD R88, R89, c[0x0][0x1d4], R88 ;  /* 0x000075005958ca24 */ /* 0x000fe400078e0258 */
[----:B-----5:R-:W-:-:S04]  /*2f90*/  @!P3 IMAD R87, R87, c[0x0][0x1d8], RZ ;  /* 0x000076005757ba24 */ /* 0x020fc800078e02ff */
[----:B------:R-:W-:-:S04]  /*2fa0*/  @!P3 IMAD R87, R87, 0x70, RZ ;  /* 0x000000705757b824 */ /* 0x000fc800078e02ff */
[----:B------:R-:W-:-:S05]  /*2fb0*/  @!P3 IMAD R84, R87, c[0x0][0x1d4], R84 ;  /* 0x000075005754ba24 */ /* 0x000fca00078e0254 */
[----:B-1----:R-:W-:Y:S01]  /*2fc0*/  @!P3 IADD3 R72, P2, R17, R84, RZ ;  /* 0x000000541148b210 */ /* 0x002fe20007f5e0ff */
[----:B--2---:R-:W-:-:S03]  /*2fd0*/  @!P5 IMAD R85, R85, c[0x0][0x1d8], RZ ;  /* 0x000076005555da24 */ /* 0x004fc600078e02ff */
[----:B------:R-:W-:Y:S01]  /*2fe0*/  @!P3 LEA.HI.X.SX32 R73, R84, R80, 0x1, P2 ;  /* 0x000000505449b211 */ /* 0x000fe200010f0eff */
[----:B----4-:R-:W-:Y:S01]  /*2ff0*/  @!P6 IMAD R83, R83, c[0x0][0x1d8], RZ ;  /* 0x000076005353ea24 */ /* 0x010fe200078e02ff */
[C---:B0-----:R-:W-:Y:S01]  /*3000*/  @!P3 LEA R74, P2, R72.reuse, c[0x0][0x198], 0x1 ;  /* 0x00006600484aba11 */ /* 0x041fe200078408ff */
[----:B------:R-:W-:Y:S02]  /*3010*/  @!P5 IMAD R85, R85, 0x70, RZ ;  /* 0x000000705555d824 */ /* 0x000fe400078e02ff */
[----:B------:R-:W-:Y:S01]  /*3020*/  @!P6 IMAD R83, R83, 0x70, RZ ;  /* 0x000000705353e824 */ /* 0x000fe200078e02ff */
[----:B------:R-:W-:Y:S01]  /*3030*/  @!P3 LEA.HI.X R75, R72, c[0x0][0x19c], R73, 0x1, P2 ;  /* 0x00006700484bba11 */ /* 0x000fe200010f0c49 */
[----:B------:R-:W-:Y:S01]  /*3040*/  @!P5 IMAD R86, R85, c[0x0][0x1d4], R86 ;  /* 0x000075005556da24 */ /* 0x000fe200078e0256 */
[----:B------:R-:W-:Y:S01]  /*3050*/  @!P4 IADD3 R73, P2, R17, R88, RZ ;  /* 0x000000581149c210 */ /* 0x000fe20007f5e0ff */
[----:B------:R-:W-:Y:S02]  /*3060*/  @!P0 IMAD R77, R77, c[0x0][0x1d8], RZ ;  /* 0x000076004d4d8a24 */ /* 0x000fe400078e02ff */
[----:B------:R-:W-:Y:S01]  /*3070*/  @!P6 IMAD R82, R83, c[0x0][0x1d4], R82 ;  /* 0x000075005352ea24 */ /* 0x000fe200078e0252 */
[----:B------:R0:W2:Y:S01]  /*3080*/  @!P3 LDG.E.64 R62, [R74.64] ;  /* 0x000000244a3eb981 */ /* 0x0000a2000c1e1b00 */
[----:B------:R-:W-:Y:S01]  /*3090*/  @!P4 LEA.HI.X.SX32 R88, R88, R80, 0x1, P2 ;  /* 0x000000505858c211 */ /* 0x000fe200010f0eff */
[----:B------:R-:W-:Y:S01]  /*30a0*/  @!P0 IMAD R83, R77, 0x70, RZ ;  /* 0x000000704d538824 */ /* 0x000fe200078e02ff */
[----:B------:R-:W-:-:S02]  /*30b0*/  @!P4 LEA R72, P2, R73, c[0x0][0x198], 0x1 ;  /* 0x000066004948ca11 */ /* 0x000fc400078408ff */
[----:B------:R-:W-:Y:S01]  /*30c0*/  @!P5 IADD3 R77, P3, R17, R86, RZ ;  /* 0x00000056114dd210 */ /* 0x000fe20007f7e0ff */
[----:B------:R-:W-:Y:S01]  /*30d0*/  @!P0 IMAD R84, R83, c[0x0][0x1d4], R76 ;  /* 0x0000750053548a24 */ /* 0x000fe200078e024c */
[----:B------:R-:W-:Y:S02]  /*30e0*/  @!P4 LEA.HI.X R73, R73, c[0x0][0x19c], R88, 0x1, P2 ;  /* 0x000067004949ca11 */ /* 0x000fe400010f0c58 */
[----:B------:R-:W-:Y:S02]  /*30f0*/  @!P5 LEA.HI.X.SX32 R86, R86, R80, 0x1, P3 ;  /* 0x000000505656d211 */ /* 0x000fe400018f0eff */
[----:B------:R-:W-:Y:S01]  /*3100*/  @!P5 LEA R76, P2, R77, c[0x0][0x198], 0x1 ;  /* 0x000066004d4cda11 */ /* 0x000fe200078408ff */
[----:B------:R1:W3:Y:S01]  /*3110*/  @!P4 LDG.E.64 R64, [R72.64] ;  /* 0x000000244840c981 */ /* 0x0002e2000c1e1b00 */
[----:B------:R-:W-:Y:S02]  /*3120*/  @!P6 IADD3 R83, P3, R17, R82, RZ ;  /* 0x000000521153e210 */ /* 0x000fe40007f7e0ff */
[----:B------:R-:W-:-:S02]  /*3130*/  @!P5 LEA.HI.X R77, R77, c[0x0][0x19c], R86, 0x1, P2 ;  /* 0x000067004d4dda11 */ /* 0x000fc400010f0c56 */
[----:B0-----:R-:W-:Y:S02]  /*3140*/  @!P6 LEA.HI.X.SX32 R74, R82, R80, 0x1, P3 ;  /* 0x00000050524ae211 */ /* 0x001fe400018f0eff */
[----:B------:R-:W-:Y:S01]  /*3150*/  @!P6 LEA R82, P2, R83, c[0x0][0x198], 0x1 ;  /* 0x000066005352ea11 */ /* 0x000fe200078408ff */
[----:B------:R-:W4:Y:S01]  /*3160*/  @!P5 LDG.E.64 R66, [R76.64] ;  /* 0x000000244c42d981 */ /* 0x000f22000c1e1b00 */
[----:B------:R-:W-:Y:S02]  /*3170*/  @!P0 IADD3 R75, P3, R17, R84, RZ ;  /* 0x00000054114b8210 */ /* 0x000fe40007f7e0ff */
[----:B------:R-:W-:Y:S02]  /*3180*/  @!P6 LEA.HI.X R83, R83, c[0x0][0x19c], R74, 0x1, P2 ;  /* 0x000067005353ea11 */ /* 0x000fe400010f0c4a */
[----:B------:R-:W-:Y:S02]  /*3190*/  ISETP.NE.U32.AND P2, PT, RZ, c[0x0][0x200], PT ;  /* 0x00008000ff007a0c */ /* 0x000fe40003f45070 */
[----:B------:R-:W-:Y:S01]  /*31a0*/  @!P0 LEA.HI.X.SX32 R84, R84, R80, 0x1, P3 ;  /* 0x0000005054548211 */ /* 0x000fe200018f0eff */
[----:B------:R-:W5:Y:S01]  /*31b0*/  @!P6 LDG.E.64 R68, [R82.64] ;  /* 0x000000245244e981 */ /* 0x000f62000c1e1b00 */
[----:B------:R-:W-:-:S02]  /*31c0*/  @!P0 LEA R74, P3, R75, c[0x0][0x198], 0x1 ;  /* 0x000066004b4a8a11 */ /* 0x000fc400078608ff */
[----:B------:R-:W-:Y:S02]  /*31d0*/  ISETP.NE.AND.EX P2, PT, RZ, c[0x0][0x204], PT, P2 ;  /* 0x00008100ff007a0c */ /* 0x000fe40003f45320 */
[----:B------:R-:W-:Y:S01]  /*31e0*/  @!P0 LEA.HI.X R75, R75, c[0x0][0x19c], R84, 0x1, P3 ;  /* 0x000067004b4b8a11 */ /* 0x000fe200018f0c54 */
[----:B------:R-:W-:-:S04]  /*31f0*/  IMAD.U32 R85, RZ, RZ, UR47 ;  /* 0x0000002fff557e24 */ /* 0x000fc8000f8e00ff */
[----:B------:R0:W5:Y:S01]  /*3200*/  @!P0 LDG.E.64 R70, [R74.64] ;  /* 0x000000244a468981 */ /* 0x000162000c1e1b00 */
[----:B------:R-:W-:-:S05]  /*3210*/  IMAD.U32 R86, RZ, RZ, UR50 ;  /* 0x00000032ff567e24 */ /* 0x000fca000f8e00ff */
[----:B------:R-:W-:Y:S02]  /*3220*/  @P2 IADD3 R84, P1, P3, R78, c[0x0][0x200], R85 ;  /* 0x000080004e542a10 */ /* 0x000fe40007b3e055 */
[----:B------:R-:W-:-:S04]  /*3230*/  @P2 SHF.R.S32.HI R85, RZ, 0x1f, R78 ;  /* 0x0000001fff552819 */ /* 0x000fc8000001144e */
[----:B------:R-:W-:-:S05]  /*3240*/  @P2 IADD3.X R85, R85, c[0x0][0x204], R86, P1, P3 ;  /* 0x0000810055552a10 */ /* 0x000fca0000fe6456 */
[----:B-1----:R-:W5:Y:S01]  /*3250*/  @P2 LDG.E.U8 R72, [R84.64] ;  /* 0x0000002454482981 */ /* 0x002f62000c1e1100 */
[----:B------:R-:W-:-:S06]  /*3260*/  HMUL2 R73, R38, R58 ;  /* 0x0000003a26497232 */ /* 0x000fcc0000000000 */
[----:B------:R-:W-:-:S06]  /*3270*/  HFMA2.MMA R73, R36, R40, R73 ;  /* 0x0000002824497235 */ /* 0x000fcc0000000049 */
[----:B------:R-:W-:-:S06]  /*3280*/  HFMA2.MMA R73, R34, R42, R73 ;  /* 0x0000002a22497235 */ /* 0x000fcc0000000049 */
[----:B------:R-:W-:-:S06]  /*3290*/  HFMA2.MMA R73, R32, R44, R73 ;  /* 0x0000002c20497235 */ /* 0x000fcc0000000049 */
[----:B------:R-:W-:Y:S02]  /*32a0*/  HFMA2.MMA R73, R30, R46, R73 ;  /* 0x0000002e1e497235 */ /* 0x000fe40000000049 */
[----:B0-----:R-:W-:-:S04]  /*32b0*/  HFMA2.MMA R75, R39, R59, -RZ ;  /* 0x0000003b274b7235 */ /* 0x001fc800001000ff */
[----:B------:R-:W-:-:S06]  /*32c0*/  HFMA2.MMA R73, R28, R48, R73 ;  /* 0x000000301c497235 */ /* 0x000fcc0000000049 */
[----:B------:R-:W-:Y:S01]  /*32d0*/  HFMA2.MMA R73, R26, R50, R73 ;  /* 0x000000321a497235 */ /* 0x000fe20000000049 */
[----:B------:R-:W-:-:S05]  /*32e0*/  HFMA2 R75, R37, R41, R75 ;  /* 0x00000029254b7231 */ /* 0x000fca000000004b */
        /* <DEDUP_REMOVED lines=9> */
[----:B------:R-:W-:-:S04]  /*3380*/  HFMA2 R75, R25, R53, R75 ;  /* 0x00000035194b7231 */ /* 0x000fc8000000004b */
[----:B------:R-:W-:-:S04]  /*3390*/  HFMA2 R75, R23, R55, R75 ;  /* 0x00000037174b7231 */ /* 0x000fc8000000004b */
[----:B------:R-:W-:-:S04]  /*33a0*/  HFMA2 R75, R21, R57, R75 ;  /* 0x00000039154b7231 */ /* 0x000fc8000000004b */
[----:B------:R-:W-:Y:S01]  /*33b0*/  HFMA2 R75, R19, R61, R75 ;  /* 0x0000003d134b7231 */ /* 0x000fe2000000004b */
[----:B--2---:R-:W-:-:S03]  /*33c0*/  HFMA2.MMA R73, R14, R62, R73 ;  /* 0x0000003e0e497235 */ /* 0x004fc60000000049 */
[----:B------:R-:W-:-:S03]  /*33d0*/  HFMA2 R75, R15, R63, R75 ;  /* 0x0000003f0f4b7231 */ /* 0x000fc6000000004b */
[----:B---3--:R-:W-:Y:S01]  /*33e0*/  HFMA2.MMA R73, R12, R64, R73 ;  /* 0x000000400c497235 */ /* 0x008fe20000000049 */
[----:B------:R-:W-:-:S05]  /*33f0*/  HFMA2 R75, R13, R65, R75 ;  /* 0x000000410d4b7231 */ /* 0x000fca000000004b */
[----:B----4-:R-:W-:Y:S01]  /*3400*/  HFMA2.MMA R73, R10, R66, R73 ;  /* 0x000000420a497235 */ /* 0x010fe20000000049 */
[----:B------:R-:W-:-:S05]  /*3410*/  HFMA2 R75, R11, R67, R75 ;  /* 0x000000430b4b7231 */ /* 0x000fca000000004b */
[----:B-----5:R-:W-:Y:S01]  /*3420*/  HFMA2.MMA R73, R8, R68, R73 ;  /* 0x0000004408497235 */ /* 0x020fe20000000049 */
[----:B------:R-:W-:-:S05]  /*3430*/  HFMA2 R75, R9, R69, R75 ;  /* 0x00000045094b7231 */ /* 0x000fca000000004b */
[----:B------:R-:W-:Y:S01]  /*3440*/  HFMA2.MMA R73, R6, R70, R73 ;  /* 0x0000004606497235 */ /* 0x000fe20000000049 */
[----:B------:R-:W-:-:S09]  /*3450*/  HFMA2 R75, R7, R71, R75 ;  /* 0x00000047074b7231 */ /* 0x000fd2000000004b */
[----:B------:R-:W-:Y:S01]  /*3460*/  HADD2 R73, R73, R75 ;  /* 0x0000004b49497230 */ /* 0x000fe20000000000 */
[----:B------:R-:W-:-:S04]  /*3470*/  ISETP.NE.AND P0, PT, R72, RZ, P2 ;  /* 0x000000ff4800720c */ /* 0x000fc80001705270 */
[--C-:B------:R-:W-:Y:S02]  /*3480*/  HADD2.F32 R72, -RZ, R73.reuse.H0_H0 ;  /* 0x20000049ff487230 */ /* 0x100fe40000004100 */
[----:B------:R-:W-:-:S05]  /*3490*/  HADD2.F32 R73, -RZ, R73.H1_H1 ;  /* 0x30000049ff497230 */ /* 0x000fca0000004100 */
[----:B------:R-:W-:Y:S01]  /*34a0*/  FADD.FTZ R83, R72, R73 ;  /* 0x0000004948537221 */ /* 0x000fe20000010000 */
[----:B------:R-:W-:Y:S05]  /*34b0*/  BRA.DIV ~URZ, `(.L_x_2317) ;  /* 0x000033927f007947 */ /* 0x000fea000b800000 */
[----:B------:R0:W1:Y:S02]  /*34c0*/  SHFL.BFLY PT, R72, R83, 0x1, 0x1f ;  /* 0x0c201f0053487f89 */ /* 0x00006400000e0000 */
.L_x_2366:
[----:B------:R-:W-:Y:S01]  /*34d0*/  LOP3.LUT P1, RZ, R2, 0x1, RZ, 0xc0, !PT ;  /* 0x0000000102ff7812 */ /* 0x000fe2000782c0ff */
[----:B------:R-:W-:Y:S01]  /*34e0*/  BSSY B1, `(.L_x_2318) ;  /* 0x0000019000017945 */ /* 0x000fe20003800000 */
[----:B-1----:R-:W-:Y:S02]  /*34f0*/  FADD.FTZ R74, R83, R72 ;  /* 0x00000048534a7221 */ /* 0x002fe40000010000 */
[----:B------:R-:W-:-:S13]  /*3500*/  ISETP.GE.OR P1, PT, R78, UR43, P1 ;  /* 0x0000002b4e007c0c */ /* 0x000fda0008f26670 */
[----:B------:R-:W-:Y:S05]  /*3510*/  @P1 BRA `(.L_x_2319) ;  /* 0x0000015000001947 */ /* 0x000fea0003800000 */
[----:B------:R-:W-:-:S04]  /*3520*/  ISETP.NE.U32.AND P1, PT, RZ, c[0x0][0x218], PT ;  /* 0x00008600ff007a0c */ /* 0x000fc80003f25070 */
[----:B------:R-:W-:Y:S02]  /*3530*/  ISETP.NE.AND.EX P2, PT, RZ, c[0x0][0x21c], PT, P1 ;  /* 0x00008700ff007a0c */ /* 0x000fe40003f45310 */
[----:B------:R-:W-:-:S04]  /*3540*/  ISETP.NE.U32.AND P1, PT, RZ, c[0x0][0x228], PT ;  /* 0x00008a00ff007a0c */ /* 0x000fc80003f25070 */
[----:B------:R-:W-:-:S07]  /*3550*/  ISETP.NE.AND.EX P1, PT, RZ, c[0x0][0x22c], PT, P1 ;  /* 0x00008b00ff007a0c */ /* 0x000fce0003f25310 */
[----:B------:R-:W-:Y:S02]  /*3560*/  @P2 IMAD.MOV.U32 R73, RZ, RZ, 0x2 ;  /* 0x00000002ff492424 */ /* 0x000fe400078e00ff */
[----:B------:R-:W-:-:S04]  /*3570*/  @P2 IMAD R72, R3, c[0x0][0x220], R78 ;  /* 0x0000880003482a24 */ /* 0x000fc800078e024e */
[----:B------:R-:W-:Y:S01]  /*3580*/  @P2 IMAD.WIDE R72, R72, R73, c[0x0][0x218] ;  /* 0x0000860048482625 */ /* 0x000fe200078e0249 */
[----:B0-----:R-:W2:Y:S05]  /*3590*/  @P1 LDG.E.U16 R83, [R4.64] ;  /* 0x0000002404531981 */ /* 0x001eaa000c1e1500 */
[----:B------:R-:W3:Y:S01]  /*35a0*/  @P2 LDG.E.U16 R72, [R72.64] ;  /* 0x0000002448482981 */ /* 0x000ee2000c1e1500 */
[----:B------:R-:W-:-:S04]  /*35b0*/  @P1 ISETP.GE.AND P3, PT, R78, R81, PT ;  /* 0x000000514e00120c */ /* 0x000fc80003f66270 */
[----:B------:R-:W-:-:S04]  /*35c0*/  @P1 SEL R75, RZ, UR41, P3 ;  /* 0x00000029ff4b1c07 */ /* 0x000fc80009800000 */
[----:B------:R-:W-:-:S04]  /*35d0*/  @P1 IADD3 R77, R75, -UR43, R78 ;  /* 0x8000002b4b4d1c10 */ /* 0x000fc8000fffe04e */
[----:B------:R-:W0:Y:S01]  /*35e0*/  @P1 I2F R82, R77 ;  /* 0x0000004d00521306 */ /* 0x000e220000201400 */
[----:B------:R-:W-:Y:S01]  /*35f0*/  FMUL.FTZ R75, R74, c[0x0][0x1f0] ;  /* 0x00007c004a4b7a20 */ /* 0x000fe20000410000 */
[----:B------:R-:W-:Y:S01]  /*3600*/  IADD3 R74, R78, -UR45, RZ ;  /* 0x8000002d4e4a7c10 */ /* 0x000fe2000fffe0ff */
[----:B--2---:R-:W-:Y:S02]  /*3610*/  @P1 HADD2.F32 R83, -RZ, R83.H0_H0 ;  /* 0x20000053ff531230 */ /* 0x004fe40000004100 */
[----:B---3--:R-:W-:-:S05]  /*3620*/  @P2 HADD2.F32 R76, -RZ, R72.H0_H0 ;  /* 0x20000048ff4c2230 */ /* 0x008fca0000004100 */
[----:B------:R-:W-:-:S04]  /*3630*/  @P2 FADD.FTZ R75, R75, R76 ;  /* 0x0000004c4b4b2221 */ /* 0x000fc80000010000 */
[----:B0-----:R-:W-:-:S05]  /*3640*/  @P1 FFMA.FTZ R75, R82, R83, R75 ;  /* 0x00000053524b1223 */ /* 0x001fca000001004b */
[----:B------:R0:W-:Y:S01]  /*3650*/  STS [R74.X4+0x120], R75 ;  /* 0x0001204b4a007388 */ /* 0x0001e20000004800 */
[----:B------:R-:W-:-:S03]  /*3660*/  @!P0 FMNMX.FTZ R0, R0, R75, !PT ;  /* 0x0000004b00008209 */ /* 0x000fc60007810000 */
.L_x_2319:
[----:B------:R-:W-:Y:S05]  /*3670*/  BSYNC B1 ;  /* 0x0000000000017941 */ /* 0x000fea0003800000 */
.L_x_2318:
[----:B------:R-:W-:-:S04]  /*3680*/  IADD3 R78, R78, 0x40, RZ ;  /* 0x000000404e4e7810 */ /* 0x000fc80007ffe0ff */
[----:B------:R-:W-:-:S13]  /*3690*/  ISETP.GE.AND P0, PT, R78, UR5, PT ;  /* 0x000000054e007c0c */ /* 0x000fda000bf06270 */
[----:B0-----:R-:W-:Y:S01]  /*36a0*/  @P0 CALL.REL.NOINC `(.L_x_2316) ;  /* 0x0000001000000944 */ /* 0x001fe20003c00000 */
[----:B------:R-:W-:Y:S05]  /*36b0*/  BRA `(.L_x_2320) ;  /* 0xffffeb7000007947 */ /* 0x000fea000383ffff */
.L_x_2316:
[----:B------:R-:W-:Y:S05]  /*36c0*/  BSYNC B0 ;  /* 0x0000000000007941 */ /* 0x000fea0003800000 */
.L_x_2315:
[----:B------:R-:W-:Y:S05]  /*36d0*/  BRA.DIV ~URZ, `(.L_x_2321) ;  /* 0x000031f27f007947 */ /* 0x000fea000b800000 */
[----:B------:R0:W2:Y:S02]  /*36e0*/  SHFL.BFLY PT, R3, R0, 0x10, 0x1f ;  /* 0x0e001f0000037f89 */ /* 0x0000a400000e0000 */
.L_x_2367:
[----:B--2---:R-:W-:Y:S01]  /*36f0*/  FMNMX.FTZ R5, R3, R0, !PT ;  /* 0x0000000003057209 */ /* 0x004fe20007810000 */
[----:B------:R-:W-:Y:S05]  /*3700*/  BRA.DIV ~URZ, `(.L_x_2322) ;  /* 0x000032427f007947 */ /* 0x000fea000b800000 */
[----:B0-----:R-:W0:Y:S02]  /*3710*/  SHFL.BFLY PT, R0, R5, 0x8, 0x1f ;  /* 0x0d001f0005007f89 */ /* 0x001e2400000e0000 */
[----:B0-----:R-:W-:-:S05]  /*3720*/  FMNMX.FTZ R0, R5, R0, !PT ;  /* 0x0000000005007209 */ /* 0x001fca0007810000 */
[----:B------:R-:W0:Y:S02]  /*3730*/  SHFL.BFLY PT, R3, R0, 0x4, 0x1f ;  /* 0x0c801f0000037f89 */ /* 0x000e2400000e0000 */
[----:B0-----:R-:W-:-:S05]  /*3740*/  FMNMX.FTZ R3, R0, R3, !PT ;  /* 0x0000000300037209 */ /* 0x001fca0007810000 */
[----:B------:R0:W2:Y:S02]  /*3750*/  SHFL.BFLY PT, R4, R3, 0x2, 0x1f ;  /* 0x0c401f0003047f89 */ /* 0x0000a400000e0000 */
.L_x_2368:
[----:B------:R-:W-:Y:S01]  /*3760*/  SHF.R.S32.HI R7, RZ, 0x1f, R2 ;  /* 0x0000001fff077819 */ /* 0x000fe20000011402 */
[----:B------:R-:W-:Y:S03]  /*3770*/  WARPSYNC 0xffffffff ;  /* 0xffffffff00007948 */ /* 0x000fe60003800000 */
[----:B------:R-:W-:-:S04]  /*3780*/  LEA.HI R0, R7, R2, RZ, 0x5 ;  /* 0x0000000207007211 */ /* 0x000fc800078f28ff */
[----:B------:R-:W-:-:S05]  /*3790*/  LOP3.LUT R5, R0, 0xffffffe0, RZ, 0xc0, !PT ;  /* 0xffffffe000057812 */ /* 0x000fca00078ec0ff */
[----:B------:R-:W-:-:S05]  /*37a0*/  IMAD.IADD R5, R2, 0x1, -R5 ;  /* 0x0000000102057824 */ /* 0x000fca00078e0a05 */
[----:B------:R-:W-:-:S13]  /*37b0*/  ISETP.NE.AND P0, PT, R5, RZ, PT ;  /* 0x000000ff0500720c */ /* 0x000fda0003f05270 */
[----:B0-2---:R-:W-:Y:S02]  /*37c0*/  @!P0 FMNMX.FTZ R3, R4, R3, !PT ;  /* 0x0000000304038209 */ /* 0x005fe40007810000 */
[----:B------:R-:W-:-:S05]  /*37d0*/  @!P0 SHF.R.S32.HI R0, RZ, 0x5, R0 ;  /* 0x00000005ff008819 */ /* 0x000fca0000011400 */
[----:B------:R0:W-:Y:S02]  /*37e0*/  @!P0 STS [R0.X4], R3 ;  /* 0x0000000300008388 */ /* 0x0001e40000004800 */
[----:B------:R-:W-:Y:S01]  /*37f0*/  BAR.SYNC.DEFER_BLOCKING 0x0 ;  /* 0x0000000000007b1d */ /* 0x000fe20000010000 */
[----:B------:R-:W-:Y:S01]  /*3800*/  ISETP.GT.AND P0, PT, R5, 0x3, PT ;  /* 0x000000030500780c */ /* 0x000fe20003f04270 */
[----:B0-----:R-:W-:Y:S01]  /*3810*/  IMAD.MOV.U32 R0, RZ, RZ, -0x800001 ;  /* 0xff7fffffff007424 */ /* 0x001fe200078e00ff */
[----:B------:R-:W-:Y:S01]  /*3820*/  IADD3 R6, R2, UR45, RZ ;  /* 0x0000002d02067c10 */ /* 0x000fe2000fffe0ff */
[----:B------:R-:W-:Y:S02]  /*3830*/  IMAD.MOV.U32 R8, RZ, RZ, RZ ;  /* 0x000000ffff087224 */ /* 0x000fe400078e00ff */
[----:B------:R-:W-:Y:S01]  /*3840*/  BSSY B0, `(.L_x_2323) ;  /* 0x0000024000007945 */ /* 0x000fe20003800000 */
[----:B------:R-:W-:-:S07]  /*3850*/  ISETP.GT.AND P1, PT, R6, UR43, PT ;  /* 0x0000002b06007c0c */ /* 0x000fce000bf24270 */
[----:B------:R-:W0:Y:S04]  /*3860*/  @!P0 LDS R0, [R5.X4] ;  /* 0x0000000005008984 */ /* 0x000e280000004800 */
[----:B0-----:R-:W0:Y:S02]  /*3870*/  SHFL.BFLY PT, R3, R0, 0x2, 0x1f ;  /* 0x0c401f0000037f89 */ /* 0x001e2400000e0000 */
[----:B0-----:R-:W-:-:S05]  /*3880*/  FMNMX.FTZ R3, R3, R0, !PT ;  /* 0x0000000003037209 */ /* 0x001fca0007810000 */
[----:B------:R-:W0:Y:S02]  /*3890*/  SHFL.BFLY PT, R4, R3, 0x1, 0x1f ;  /* 0x0c201f0003047f89 */ /* 0x000e2400000e0000 */
[----:B0-----:R-:W-:-:S05]  /*38a0*/  FMNMX.FTZ R4, R3, R4, !PT ;  /* 0x0000000403047209 */ /* 0x001fca0007810000 */
[----:B------:R0:W2:Y:S01]  /*38b0*/  SHFL.IDX PT, R10, R4, RZ, 0x1f ;  /* 0x00001fff040a7589 */ /* 0x0000a200000e0000 */
[----:B------:R-:W-:Y:S05]  /*38c0*/  @P1 BRA `(.L_x_2324) ;  /* 0x000001b000001947 */ /* 0x000fea0003800000 */
[----:B------:R-:W-:Y:S01]  /*38d0*/  ISETP.NE.U32.AND P0, PT, RZ, c[0x0][0x200], PT ;  /* 0x00008000ff007a0c */ /* 0x000fe20003f05070 */
[----:B------:R-:W-:Y:S02]  /*38e0*/  IMAD.MOV.U32 R8, RZ, RZ, RZ ;  /* 0x000000ffff087224 */ /* 0x000fe400078e00ff */
[----:B------:R-:W-:Y:S01]  /*38f0*/  IMAD.MOV.U32 R0, RZ, RZ, R6 ;  /* 0x000000ffff007224 */ /* 0x000fe200078e0006 */
[----:B------:R-:W-:-:S08]  /*3900*/  ISETP.NE.AND.EX P0, PT, RZ, c[0x0][0x204], PT, P0 ;  /* 0x00008100ff007a0c */ /* 0x000fd00003f05300 */
.L_x_2328:
[----:B------:R-:W-:Y:S01]  /*3910*/  IADD3 R3, R0, -UR45, RZ ;  /* 0x8000002d00037c10 */ /* 0x000fe2000fffe0ff */
[----:B------:R-:W-:Y:S03]  /*3920*/  BSSY B1, `(.L_x_2325) ;  /* 0x0000010000017945 */ /* 0x000fe60003800000 */
[----:B------:R-:W-:Y:S01]  /*3930*/  LEA R12, R3, 0x120, 0x2 ;  /* 0x00000120030c7811 */ /* 0x000fe200078e10ff */
[----:B------:R-:W-:Y:S05]  /*3940*/  @!P0 BRA `(.L_x_2326) ;  /* 0x0000009000008947 */ /* 0x000fea0003800000 */
[----:B------:R-:W-:Y:S01]  /*3950*/  IMAD.U32 R5, RZ, RZ, UR47 ;  /* 0x0000002fff057e24 */ /* 0x000fe2000f8e00ff */
[----:B------:R-:W-:Y:S01]  /*3960*/  SHF.R.S32.HI R3, RZ, 0x1f, R0 ;  /* 0x0000001fff037819 */ /* 0x000fe20000011400 */
[----:B------:R-:W-:-:S03]  /*3970*/  IMAD.U32 R14, RZ, RZ, UR50 ;  /* 0x00000032ff0e7e24 */ /* 0x000fc6000f8e00ff */
[----:B0-----:R-:W-:-:S04]  /*3980*/  IADD3 R4, P2, P3, R0, c[0x0][0x200], R5 ;  /* 0x0000800000047a10 */ /* 0x001fc80007b5e005 */
[----:B------:R-:W-:-:S05]  /*3990*/  IADD3.X R5, R3, c[0x0][0x204], R14, P2, P3 ;  /* 0x0000810003057a10 */ /* 0x000fca00017e640e */
[----:B------:R-:W5:Y:S02]  /*39a0*/  LDG.E.U8 R4, [R4.64] ;  /* 0x0000002404047981 */ /* 0x000f64000c1e1100 */
[----:B-----5:R-:W-:-:S13]  /*39b0*/  ISETP.NE.AND P2, PT, R4, RZ, PT ;  /* 0x000000ff0400720c */ /* 0x020fda0003f45270 */
[----:B------:R-:W-:Y:S01]  /*39c0*/  @P2 IMAD.MOV.U32 R3, RZ, RZ, RZ ;  /* 0x000000ffff032224 */ /* 0x000fe200078e00ff */
[----:B------:R-:W-:Y:S05]  /*39d0*/  @P2 BRA `(.L_x_2327) ;  /* 0x0000004000002947 */ /* 0x000fea0003800000 */
.L_x_2326:
[----:B------:R-:W5:Y:S02]  /*39e0*/  LDS R3, [R12] ;  /* 0x000000000c037984 */ /* 0x000f640000000800 */
[----:B--2--5:R-:W-:-:S04]  /*39f0*/  FADD.FTZ R3, -R10, R3 ;  /* 0x000000030a037221 */ /* 0x024fc80000010100 */
[----:B------:R-:W-:-:S06]  /*3a00*/  FMUL.FTZ R3, R3, 1.4426950216293334961 ;  /* 0x3fb8aa3b03037820 */ /* 0x000fcc0000410000 */
[----:B------:R-:W2:Y:S02]  /*3a10*/  MUFU.EX2 R3, R3 ;  /* 0x0000000300037308 */ /* 0x000ea40000000800 */
.L_x_2327:
[----:B------:R-:W-:Y:S05]  /*3a20*/  BSYNC B1 ;  /* 0x0000000000017941 */ /* 0x000fea0003800000 */
.L_x_2325:
[----:B--2---:R2:W-:Y:S01]  /*3a30*/  STS [R12], R3 ;  /* 0x000000030c007388 */ /* 0x0045e20000000800 */
[----:B------:R-:W-:Y:S01]  /*3a40*/  IADD3 R0, R0, 0x80, RZ ;  /* 0x0000008000007810 */ /* 0x000fe20007ffe0ff */
[----:B------:R-:W-:-:S03]  /*3a50*/  FADD.FTZ R8, R3, R8 ;  /* 0x0000000803087221 */ /* 0x000fc60000010000 */
[----:B------:R-:W-:-:S13]  /*3a60*/  ISETP.GT.AND P2, PT, R0, UR43, PT ;  /* 0x0000002b00007c0c */ /* 0x000fda000bf44270 */
[----:B--2---:R-:W-:Y:S05]  /*3a70*/  @!P2 BRA `(.L_x_2328) ;  /* 0xfffffe900000a947 */ /* 0x004fea000383ffff */
.L_x_2324:
[----:B------:R-:W-:Y:S05]  /*3a80*/  BSYNC B0 ;  /* 0x0000000000007941 */ /* 0x000fea0003800000 */
.L_x_2323:
[----:B------:R-:W5:Y:S01]  /*3a90*/  SHFL.BFLY PT, R3, R8, 0x10, 0x1f ;  /* 0x0e001f0008037f89 */ /* 0x000f6200000e0000 */
[----:B--2---:R-:W-:Y:S01]  /*3aa0*/  LOP3.LUT P0, R10, R2, 0x1f, RZ, 0xc0, !PT ;  /* 0x0000001f020a7812 */ /* 0x004fe2000780c0ff */
[----:B------:R-:W-:Y:S01]  /*3ab0*/  ULDC UR7, c[0x0][0x1ec] ;  /* 0x00007b0000077ab9 */ /* 0x000fe20000000800 */
[----:B------:R-:W-:Y:S01]  /*3ac0*/  BSSY B0, `(.L_x_2329) ;  /* 0x000003a000007945 */ /* 0x000fe20003800000 */
[----:B------:R-:W-:Y:S01]  /*3ad0*/  ULDC UR8, c[0x0][0x1d4] ;  /* 0x0000750000087ab9 */ /* 0x000fe20000000800 */
[----:B------:R-:W-:Y:S01]  /*3ae0*/  ISETP.GT.U32.AND P2, PT, R10, 0x3, PT ;  /* 0x000000030a00780c */ /* 0x000fe20003f44070 */
[----:B------:R-:W-:Y:S02]  /*3af0*/  ULDC.U8 UR4, c[0x0][0x26c] ;  /* 0x00009b0000047ab9 */ /* 0x000fe40000000000 */
[----:B------:R-:W-:Y:S02]  /*3b00*/  UISETP.LT.AND UP1, UPT, UR7, UR8, UPT ;  /* 0x000000080700728c */ /* 0x000fe4000bf21270 */
[----:B------:R-:W-:-:S02]  /*3b10*/  UISETP.NE.AND UP0, UPT, UR4, URZ, UPT ;  /* 0x0000003f0400728c */ /* 0x000fc4000bf05270 */
[----:B------:R-:W-:-:S04]  /*3b20*/  USEL UR4, UR7, UR8, UP1 ;  /* 0x0000000807047287 */ /* 0x000fc80008800000 */
[----:B------:R-:W-:-:S03]  /*3b30*/  UIADD3 UR5, UR4, 0x4, URZ ;  /* 0x0000000404057890 */ /* 0x000fc6000fffe03f */
[----:B------:R-:W-:Y:S02]  /*3b40*/  ULDC UR4, c[0x0][0x268] ;  /* 0x00009a0000047ab9 */ /* 0x000fe40000000800 */
[----:B------:R-:W-:Y:S02]  /*3b50*/  USHF.R.S32.HI UR6, URZ, 0x1f, UR5 ;  /* 0x0000001f3f067899 */ /* 0x000fe40008011405 */
[----:B------:R-:W-:Y:S01]  /*3b60*/  @UP0 UIMAD UR4, UR42, UR4, UR7 ;  /* 0x000000042a0402a4 */ /* 0x000fe2000f8e0207 */
[----:B-----5:R-:W-:Y:S01]  /*3b70*/  FADD.FTZ R3, R3, R8 ;  /* 0x0000000803037221 */ /* 0x020fe20000010000 */
[----:B------:R-:W-:Y:S01]  /*3b80*/  @!P0 SHF.R.U32.HI R8, RZ, 0x3, R2 ;  /* 0x00000003ff088819 */ /* 0x000fe20000011602 */
[----:B------:R-:W-:Y:S02]  /*3b90*/  ULEA.HI UR5, UR6, UR5, URZ, 0x2 ;  /* 0x0000000506057291 */ /* 0x000fe4000f8f103f */
[----:B------:R-:W-:Y:S01]  /*3ba0*/  @UP0 UIMAD UR6, UR4, UR8, URZ ;  /* 0x00000008040602a4 */ /* 0x000fe2000f8e023f */
[----:B------:R-:W2:Y:S01]  /*3bb0*/  SHFL.BFLY PT, R0, R3, 0x8, 0x1f ;  /* 0x0d001f0003007f89 */ /* 0x000ea200000e0000 */
[----:B------:R-:W-:Y:S01]  /*3bc0*/  @!P0 LOP3.LUT R8, R8, 0x1ffffffc, RZ, 0xc0, !PT ;  /* 0x1ffffffc08088812 */ /* 0x000fe200078ec0ff */
[----:B------:R-:W-:-:S02]  /*3bd0*/  USHF.L.U32 UR5, UR5, 0x2, URZ ;  /* 0x0000000205057899 */ /* 0x000fc4000800063f */
[----:B------:R-:W-:Y:S02]  /*3be0*/  @UP0 USHF.R.S32.HI UR8, URZ, 0x1f, UR6 ;  /* 0x0000001f3f080899 */ /* 0x000fe40008011406 */
[----:B------:R-:W-:Y:S02]  /*3bf0*/  ULOP3.LUT UR7, UR5, 0xfffffff0, URZ, 0xc0, !UPT ;  /* 0xfffffff005077892 */ /* 0x000fe4000f8ec03f */
[----:B------:R-:W-:Y:S02]  /*3c00*/  UMOV UR4, URZ ;  /* 0x0000003f00047c82 */ /* 0x000fe40008000000 */
[----:B------:R-:W-:Y:S02]  /*3c10*/  UMOV UR5, URZ ;  /* 0x0000003f00057c82 */ /* 0x000fe40008000000 */
[----:B------:R-:W-:Y:S02]  /*3c20*/  @UP0 UMOV UR4, UR6 ;  /* 0x0000000600040c82 */ /* 0x000fe40008000000 */
[----:B------:R-:W-:-:S02]  /*3c30*/  @UP0 UMOV UR5, UR8 ;  /* 0x0000000800050c82 */ /* 0x000fc40008000000 */
[----:B------:R-:W-:Y:S01]  /*3c40*/  UIADD3 UR6, UR7, 0x120, URZ ;  /* 0x0000012007067890 */ /* 0x000fe2000fffe03f */
[----:B--2---:R-:W-:-:S05]  /*3c50*/  FADD.FTZ R0, R3, R0 ;  /* 0x0000000003007221 */ /* 0x004fca0000010000 */
[----:B------:R-:W2:Y:S02]  /*3c60*/  SHFL.BFLY PT, R5, R0, 0x4, 0x1f ;  /* 0x0c801f0000057f89 */ /* 0x000ea400000e0000 */
[----:B--2---:R-:W-:-:S05]  /*3c70*/  FADD.FTZ R5, R0, R5 ;  /* 0x0000000500057221 */ /* 0x004fca0000010000 */
[----:B0-----:R-:W0:Y:S02]  /*3c80*/  SHFL.BFLY PT, R4, R5, 0x2, 0x1f ;  /* 0x0c401f0005047f89 */ /* 0x001e2400000e0000 */
        /* <DEDUP_REMOVED lines=11> */
[----:B------:R-:W-:Y:S05]  /*3d40*/  @P1 BRA `(.L_x_2330) ;  /* 0x0000011000001947 */ /* 0x000fea0003800000 */
[----:B--2---:R-:W-:-:S04]  /*3d50*/  FADD.FTZ R0, R0, 9.9999999747524270788e-07 ;  /* 0x358637bd00007421 */ /* 0x004fc80000010000 */
[----:B------:R2:W0:Y:S03]  /*3d60*/  MUFU.RCP R9, R0 ;  /* 0x0000000000097308 */ /* 0x0004260000001000 */
.L_x_2331:
[----:B------:R-:W-:Y:S02]  /*3d70*/  IADD3 R8, R6, -UR45, RZ ;  /* 0x8000002d06087c10 */ /* 0x000fe4000fffe0ff */
[----:B------:R-:W-:-:S03]  /*3d80*/  PLOP3.LUT P1, PT, PT, PT, UP0, 0x80, 0x0 ;  /* 0x000000000000781c */ /* 0x000fc60003f2f008 */
[----:B--2---:R-:W2:Y:S10]  /*3d90*/  LDS R0, [R8.X4+0x120] ;  /* 0x0001200008007984 */ /* 0x004eb40000004800 */
[----:B------:R-:W-:Y:S01]  /*3da0*/  @P1 IADD3 R5, P0, R6, UR4, RZ ;  /* 0x0000000406051c10 */ /* 0x000fe2000ff1e0ff */
[----:B0-2---:R-:W-:-:S03]  /*3db0*/  FMUL.FTZ R11, R0, R9 ;  /* 0x00000009000b7220 */ /* 0x005fc60000410000 */
[----:B------:R-:W-:Y:S02]  /*3dc0*/  @P1 LEA.HI.X.SX32 R0, R6, UR5, 0x1, P0 ;  /* 0x0000000506001c11 */ /* 0x000fe400080f0eff */
[C---:B------:R-:W-:Y:S02]  /*3dd0*/  @P1 LEA R4, P0, R5.reuse, c[0x0][0x260], 0x2 ;  /* 0x0000980005041a11 */ /* 0x040fe400078010ff */
[----:B------:R-:W-:Y:S02]  /*3de0*/  F2FP.PACK_AB R3, RZ, R11 ;  /* 0x0000000bff03723e */ /* 0x000fe400000000ff */
[----:B------:R-:W-:Y:S02]  /*3df0*/  @P1 LEA.HI.X R5, R5, c[0x0][0x264], R0, 0x2, P0 ;  /* 0x0000990005051a11 */ /* 0x000fe400000f1400 */
[----:B------:R-:W-:Y:S02]  /*3e00*/  LEA R0, R8, UR6, 0x1 ;  /* 0x0000000608007c11 */ /* 0x000fe4000f8e08ff */
[----:B------:R-:W-:Y:S01]  /*3e10*/  IADD3 R6, R6, 0x80, RZ ;  /* 0x0000008006067810 */ /* 0x000fe20007ffe0ff */
[----:B------:R0:W-:Y:S03]  /*3e20*/  @P1 STG.E [R4.64], R11 ;  /* 0x0000000b04001986 */ /* 0x0001e6000c101924 */
[----:B------:R-:W-:Y:S01]  /*3e30*/  ISETP.GT.AND P0, PT, R6, UR43, PT ;  /* 0x0000002b06007c0c */ /* 0x000fe2000bf04270 */
[----:B------:R0:W-:-:S12]  /*3e40*/  STS.U16 [R0], R3 ;  /* 0x0000000300007388 */ /* 0x0001d80000000400 */
[----:B0-----:R-:W-:Y:S05]  /*3e50*/  @!P0 BRA `(.L_x_2331) ;  /* 0xffffff1000008947 */ /* 0x001fea000383ffff */
.L_x_2330:
[----:B------:R-:W-:Y:S05]  /*3e60*/  BSYNC B0 ;  /* 0x0000000000007941 */ /* 0x000fea0003800000 */
.L_x_2329:
[----:B------:R-:W-:Y:S01]  /*3e70*/  USHF.R.S32.HI UR4, URZ, 0x1f, UR43 ;  /* 0x0000001f3f047899 */ /* 0x000fe2000801142b */
[----:B0-----:R-:W-:Y:S02]  /*3e80*/  LEA.HI R3, R7, R2, RZ, 0x4 ;  /* 0x0000000207037211 */ /* 0x001fe400078f20ff */
[----:B------:R-:W-:Y:S01]  /*3e90*/  ISETP.EQ.U32.AND P1, PT, RZ, c[0x0][0x190], PT ;  /* 0x00006400ff007a0c */ /* 0x000fe20003f22070 */
[----:B------:R-:W-:Y:S01]  /*3ea0*/  ULEA.HI UR4, UR4, UR43, URZ, 0x3 ;  /* 0x0000002b04047291 */ /* 0x000fe2000f8f183f */
[----:B------:R-:W-:Y:S01]  /*3eb0*/  LOP3.LUT R5, R3, 0xfffffff0, RZ, 0xc0, !PT ;  /* 0xfffffff003057812 */ /* 0x000fe200078ec0ff */
[----:B------:R-:W-:Y:S01]  /*3ec0*/  CS2R R6, SRZ ;  /* 0x0000000000067805 */ /* 0x000fe2000001ff00 */
[----:B------:R-:W-:Y:S01]  /*3ed0*/  SHF.R.S32.HI R3, RZ, 0x4, R3 ;  /* 0x00000004ff037819 */ /* 0x000fe20000011403 */
[----:B------:R-:W-:Y:S02]  /*3ee0*/  ULOP3.LUT UR4, UR4, 0xfffffff8, URZ, 0xc0, !UPT ;  /* 0xfffffff804047892 */ /* 0x000fe4000f8ec03f */
[----:B------:R-:W-:-:S02]  /*3ef0*/  IMAD.IADD R5, R2, 0x1, -R5 ;  /* 0x0000000102057824 */ /* 0x000fc400078e0a05 */
[----:B------:R-:W-:Y:S02]  /*3f00*/  UIADD3 UR4, -UR4, UR43, URZ ;  /* 0x0000002b04047290 */ /* 0x000fe4000fffe13f */
[C---:B--2---:R-:W-:Y:S01]  /*3f10*/  IMAD.SHL.U32 R0, R5.reuse, 0x8, RZ ;  /* 0x0000000805007824 */ /* 0x044fe200078e00ff */
[----:B------:R-:W-:Y:S02]  /*3f20*/  ISETP.GT.AND P0, PT, R5, 0xd, PT ;  /* 0x0000000d0500780c */ /* 0x000fe40003f04270 */
[----:B------:R-:W-:Y:S02]  /*3f30*/  CS2R R4, SRZ ;  /* 0x0000000000047805 */ /* 0x000fe4000001ff00 */
[----:B------:R-:W-:-:S04]  /*3f40*/  ISETP.NE.OR P2, PT, R3, UR4, P0 ;  /* 0x0000000403007c0c */ /* 0x000fc80008745670 */
[----:B------:R-:W-:-:S13]  /*3f50*/  ISETP.EQ.OR.EX P1, PT, RZ, c[0x0][0x194], P2, P1 ;  /* 0x00006500ff007a0c */ /* 0x000fda0001722710 */
[----:B------:R-:W0:Y:S01]  /*3f60*/  @!P1 S2R R9, SR_CTAID.X ;  /* 0x0000000000099919 */ /* 0x000e220000002500 */
[----:B------:R-:W-:Y:S01]  /*3f70*/  @!P1 IMAD.MOV.U32 R19, RZ, RZ, 0x2 ;  /* 0x00000002ff139424 */ /* 0x000fe200078e00ff */
[----:B------:R-:W-:Y:S01]  /*3f80*/  ULDC UR4, c[0x0][0x1d4] ;  /* 0x0000750000047ab9 */ /* 0x000fe20000000800 */
[----:B------:R-:W-:Y:S01]  /*3f90*/  BSSY B0, `(.L_x_2332) ;  /* 0x0000156000007945 */ /* 0x000fe20003800000 */
[----:B------:R-:W-:Y:S01]  /*3fa0*/  UIMAD UR4, UR42, UR4, URZ ;  /* 0x000000042a0472a4 */ /* 0x000fe2000f8e023f */
[----:B------:R-:W-:Y:S01]  /*3fb0*/  CS2R R10, SRZ ;  /* 0x00000000000a7805 */ /* 0x000fe2000001ff00 */
[----:B------:R-:W-:Y:S01]  /*3fc0*/  CS2R R12, SRZ ;  /* 0x00000000000c7805 */ /* 0x000fe2000001ff00 */
[----:B------:R-:W-:Y:S01]  /*3fd0*/  CS2R R14, SRZ ;  /* 0x00000000000e7805 */ /* 0x000fe2000001ff00 */
[----:B0-----:R-:W-:-:S04]  /*3fe0*/  @!P1 IMAD R18, R9, 0x70, R0 ;  /* 0x0000007009129824 */ /* 0x001fc800078e0200 */
[----:B------:R-:W-:Y:S01]  /*3ff0*/  @!P1 IMAD.WIDE R18, R18, R19, c[0x0][0x190] ;  /* 0x0000640012129625 */ /* 0x000fe200078e0213 */
[----:B------:R-:W-:-:S04]  /*4000*/  CS2R R8, SRZ ;  /* 0x0000000000087805 */ /* 0x000fc8000001ff00 */
[----:B------:R0:W5:Y:S04]  /*4010*/  @!P1 LDG.E.128 R4, [R18.64] ;  /* 0x0000002412049981 */ /* 0x000168000c1e1d00 */
[----:B------:R-:W-:Y:S06]  /*4020*/  BAR.SYNC.DEFER_BLOCKING 0x0 ;  /* 0x0000000000007b1d */ /* 0x000fec0000010000 */
[----:B------:R-:W-:Y:S05]  /*4030*/  @P0 BRA `(.L_x_2333) ;  /* 0x000014b000000947 */ /* 0x000fea0003800000 */
[----:B0-----:R-:W-:Y:S01]  /*4040*/  IMAD.U32 R30, RZ, RZ, UR43 ;  /* 0x0000002bff1e7e24 */ /* 0x001fe2000f8e00ff */
[C---:B------:R-:W-:Y:S01]  /*4050*/  IADD3 R17, R3.reuse, UR45, RZ ;  /* 0x0000002d03117c10 */ /* 0x040fe2000fffe0ff */
[----:B------:R-:W-:Y:S01]  /*4060*/  IMAD.U32 R19, RZ, RZ, UR46 ;  /* 0x0000002eff137e24 */ /* 0x000fe2000f8e00ff */
[----:B------:R-:W-:Y:S01]  /*4070*/  BSSY B1, `(.L_x_2334) ;  /* 0x0000083000017945 */ /* 0x000fe20003800000 */
[----:B------:R-:W-:Y:S01]  /*4080*/  LEA R28, R3, UR6, 0x1 ;  /* 0x00000006031c7c11 */ /* 0x000fe2000f8e08ff */
[----:B------:R-:W-:Y:S01]  /*4090*/  IMAD.MOV.U32 R8, RZ, RZ, RZ ;  /* 0x000000ffff087224 */ /* 0x000fe200078e00ff */
[----:B------:R-:W-:Y:S01]  /*40a0*/  IMNMX R30, R30, c[0x0][0x1d4], PT ;  /* 0x000075001e1e7a17 */ /* 0x000fe20003800200 */
[----:B------:R-:W-:-:S03]  /*40b0*/  IMAD R18, R19, c[0x0][0x1d4], R0 ;  /* 0x0000750013127a24 */ /* 0x000fc600078e0200 */
[----:B------:R-:W-:Y:S02]  /*40c0*/  ISETP.GE.AND P1, PT, R17, R30, PT ;  /* 0x0000001e1100720c */ /* 0x000fe40003f26270 */
[----:B------:R-:W-:-:S11]  /*40d0*/  SHF.R.S32.HI R19, RZ, 0x1f, R18 ;  /* 0x0000001fff137819 */ /* 0x000fd60000011412 */
[----:B------:R-:W-:Y:S05]  /*40e0*/  @P1 BRA `(.L_x_2335) ;  /* 0x000007b000001947 */ /* 0x000fea0003800000 */
[----:B------:R-:W-:Y:S01]  /*40f0*/  IMAD.U32 R8, RZ, RZ, UR45 ;  /* 0x0000002dff087e24 */ /* 0x000fe2000f8e00ff */
[----:B------:R-:W-:Y:S01]  /*4100*/  LOP3.LUT R9, RZ, R30, RZ, 0x33, !PT ;  /* 0x0000001eff097212 */ /* 0x000fe200078e33ff */
[----:B------:R-:W-:Y:S01]  /*4110*/  BSSY B2, `(.L_x_2336) ;  /* 0x000002b000027945 */ /* 0x000fe20003800000 */
[----:B------:R-:W-:Y:S01]  /*4120*/  CS2R R14, SRZ ;  /* 0x00000000000e7805 */ /* 0x000fe2000001ff00 */
[----:B------:R-:W-:Y:S01]  /*4130*/  IMAD.MOV.U32 R29, RZ, RZ, R17 ;  /* 0x000000ffff1d7224 */ /* 0x000fe200078e0011 */
[----:B------:R-:W-:Y:S01]  /*4140*/  IADD3 R8, -R8, -0x2, -R3 ;  /* 0xfffffffe08087810 */ /* 0x000fe20007ffe903 */
[----:B------:R-:W-:Y:S01]  /*4150*/  CS2R R12, SRZ ;  /* 0x00000000000c7805 */ /* 0x000fe2000001ff00 */
[----:B------:R-:W-:-:S03]  /*4160*/  CS2R R10, SRZ ;  /* 0x00000000000a7805 */ /* 0x000fc6000001ff00 */
[----:B------:R-:W-:-:S05]  /*4170*/  IMAD.IADD R8, R8, 0x1, -R9 ;  /* 0x0000000108087824 */ /* 0x000fca00078e0a09 */
[C---:B------:R-:W-:Y:S02]  /*4180*/  LOP3.LUT P3, RZ, R8.reuse, 0x8, RZ, 0xc0, !PT ;  /* 0x0000000808ff7812 */ /* 0x040fe4000786c0ff */
[----:B------:R-:W-:Y:S02]  /*4190*/  LOP3.LUT P1, RZ, R8, 0xfffffff8, RZ, 0xc0, !PT ;  /* 0xfffffff808ff7812 */ /* 0x000fe4000782c0ff */
[----:B------:R-:W-:-:S09]  /*41a0*/  CS2R R8, SRZ ;  /* 0x0000000000087805 */ /* 0x000fd2000001ff00 */
[----:B------:R-:W-:Y:S05]  /*41b0*/  @P3 BRA `(.L_x_2337) ;  /* 0x0000020000003947 */ /* 0x000fea0003800000 */
[C---:B------:R-:W-:Y:S01]  /*41c0*/  IADD3 R9, P3, R17.reuse, UR47, RZ ;  /* 0x0000002f11097c10 */ /* 0x040fe2000ff7e0ff */
[----:B------:R-:W0:Y:S03]  /*41d0*/  LDS.U16 R20, [R28] ;  /* 0x000000001c147984 */ /* 0x000e260000000400 */
[----:B------:R-:W-:Y:S02]  /*41e0*/  LEA.HI.X.SX32 R10, R17, UR50, 0x1, P3 ;  /* 0x00000032110a7c11 */ /* 0x000fe400098f0eff */
        /* <DEDUP_REMOVED lines=13> */
[----:B------:R-:W-:Y:S02]  /*42c0*/  HADD2.F32 R29, -RZ, R14.H1_H1 ;  /* 0x3000000eff1d7230 */ /* 0x000fe40000004100 */
[----:B------:R-:W-:Y:S02]  /*42d0*/  HADD2.F32 R21, -RZ, R12.H1_H1 ;  /* 0x3000000cff157230 */ /* 0x000fe40000004100 */
[--C-:B----4-:R-:W-:Y:S01]  /*42e0*/  HADD2.F32 R23, -RZ, R13.reuse.H0_H0 ;  /* 0x2000000dff177230 */ /* 0x110fe20000004100 */
[C---:B------:R-:W-:Y:S01]  /*42f0*/  FFMA.FTZ R10, R20.reuse, R29, RZ ;  /* 0x0000001d140a7223 */ /* 0x040fe200000100ff */
[----:B---3--:R-:W-:Y:S01]  /*4300*/  HADD2.F32 R25, -RZ, R13.H1_H1 ;  /* 0x3000000dff197230 */ /* 0x008fe20000004100 */
[----:B------:R-:W-:Y:S01]  /*4310*/  IADD3 R29, R17, 0x8, RZ ;  /* 0x00000008111d7810 */ /* 0x000fe20007ffe0ff */
        /* <DEDUP_REMOVED lines=8> */
[C---:B------:R-:W-:Y:S02]  /*43a0*/  FFMA.FTZ R9, R20.reuse, R31, RZ ;  /* 0x0000001f14097223 */ /* 0x040fe400000100ff */
[----:B------:R-:W-:Y:S02]  /*43b0*/  FFMA.FTZ R8, R20, R33, RZ ;  /* 0x0000002114087223 */ /* 0x000fe400000100ff */
.L_x_2337:
[----:B------:R-:W-:Y:S05]  /*43c0*/  BSYNC B2 ;  /* 0x0000000000027941 */ /* 0x000fea0003800000 */
.L_x_2336:
[----:B------:R-:W-:Y:S05]  /*43d0*/  @!P1 BRA `(.L_x_2335) ;  /* 0x000004c000009947 */ /* 0x000fea0003800000 */
[C---:B------:R-:W-:Y:S01]  /*43e0*/  LEA R20, R29.reuse, UR7, 0x1 ;  /* 0x000000071d147c11 */ /* 0x040fe2000f8e08ff */
[----:B------:R-:W-:Y:S01]  /*43f0*/  IMAD.U32 R21, RZ, RZ, UR45 ;  /* 0x0000002dff157e24 */ /* 0x000fe2000f8e00ff */
[C---:B------:R-:W-:Y:S01]  /*4400*/  IADD3 R41, P1, R29.reuse, UR47, RZ ;  /* 0x0000002f1d297c10 */ /* 0x040fe2000ff3e0ff */
[----:B----4-:R-:W-:Y:S01]  /*4410*/  IMAD.MOV.U32 R23, RZ, RZ, c[0x0][0x1d8] ;  /* 0x00007600ff177624 */ /* 0x010fe200078e00ff */
[----:B------:R-:W-:Y:S01]  /*4420*/  IADD3 R20, R20, 0x10, RZ ;  /* 0x0000001014147810 */ /* 0x000fe20007ffe0ff */
[C---:B------:R-:W-:Y:S01]  /*4430*/  IMAD R42, R29.reuse, 0x70, RZ ;  /* 0x000000701d2a7824 */ /* 0x040fe200078e02ff */
[----:B------:R-:W-:Y:S01]  /*4440*/  LEA.HI.X.SX32 R22, R29, UR50, 0x1, P1 ;  /* 0x000000321d167c11 */ /* 0x000fe200088f0eff */
[----:B------:R-:W-:Y:S01]  /*4450*/  IMAD.MOV.U32 R35, RZ, RZ, RZ ;  /* 0x000000ffff237224 */ /* 0x000fe200078e00ff */
[----:B------:R-:W-:Y:S01]  /*4460*/  LEA R40, P1, R41, c[0x0][0x1a8], 0x2 ;  /* 0x00006a0029287a11 */ /* 0x000fe200078210ff */
[----:B------:R-:W-:Y:S01]  /*4470*/  IMAD R21, R21, -0x2, R20 ;  /* 0xfffffffe15157824 */ /* 0x000fe200078e0214 */
[----:B------:R-:W-:Y:S01]  /*4480*/  IADD3 R43, R42, 0x380, RZ ;  /* 0x000003802a2b7810 */ /* 0x000fe20007ffe0ff */
[----:B------:R-:W-:Y:S01]  /*4490*/  IMAD R20, R23, c[0x0][0x1d4], RZ ;  /* 0x0000750017147a24 */ /* 0x000fe200078e02ff */
[----:B------:R-:W-:-:S02]  /*44a0*/  LEA.HI.X R41, R41, c[0x0][0x1ac], R22, 0x2, P1 ;  /* 0x00006b0029297a11 */ /* 0x000fc400008f1416 */
[----:B------:R-:W-:Y:S01]  /*44b0*/  IADD3 R34, R21, 0x120, RZ ;  /* 0x0000012015227810 */ /* 0x000fe20007ffe0ff */
[----:B------:R-:W-:-:S03]  /*44c0*/  IMAD R31, R20, 0x70, RZ ;  /* 0x00000070141f7824 */ /* 0x000fc600078e02ff */
.L_x_2338:
[----:B------:R-:W-:Y:S01]  /*44d0*/  IMAD.MOV.U32 R32, RZ, RZ, R40 ;  /* 0x000000ffff207224 */ /* 0x000fe200078e0028 */
[----:B------:R-:W0:Y:S01]  /*44e0*/  LDS.U16 R36, [R34+-0x10] ;  /* 0xfffff00022247984 */ /* 0x000e220000000400 */
[----:B------:R-:W-:-:S03]  /*44f0*/  IMAD.MOV.U32 R33, RZ, RZ, R41 ;  /* 0x000000ffff217224 */ /* 0x000fc600078e0029 */
[----:B------:R-:W2:Y:S04]  /*4500*/  LDS.U16 R38, [R34] ;  /* 0x0000000022267984 */ /* 0x000ea80000000400 */
[----:B------:R-:W4:Y:S04]  /*4510*/  LDG.E R20, [R32.64] ;  /* 0x0000002420147981 */ /* 0x000f28000c1e1900 */
[----:B---3--:R-:W3:Y:S01]  /*4520*/  LDG.E R22, [R32.64+0x20] ;  /* 0x0000202420167981 */ /* 0x008ee2000c1e1900 */
[----:B----4-:R-:W-:-:S04]  /*4530*/  IMAD R20, R31, R20, R42 ;  /* 0x000000141f147224 */ /* 0x010fc800078e022a */
[----:B------:R-:W-:Y:S02]  /*4540*/  IMAD.IADD R20, R20, 0x1, R35 ;  /* 0x0000000114147824 */ /* 0x000fe400078e0223 */
[----:B---3--:R-:W-:-:S03]  /*4550*/  IMAD R22, R31, R22, R43 ;  /* 0x000000161f167224 */ /* 0x008fc600078e022b */
[----:B------:R-:W-:-:S04]  /*4560*/  IADD3 R21, P1, R18, R20, RZ ;  /* 0x0000001412157210 */ /* 0x000fc80007f3e0ff */
[----:B------:R-:W-:Y:S02]  /*4570*/  LEA.HI.X.SX32 R24, R20, R19, 0x1, P1 ;  /* 0x0000001314187211 */ /* 0x000fe400008f0eff */
[----:B------:R-:W-:-:S04]  /*4580*/  LEA R20, P1, R21, c[0x0][0x1a0], 0x1 ;  /* 0x0000680015147a11 */ /* 0x000fc800078208ff */
[----:B------:R-:W-:Y:S01]  /*4590*/  LEA.HI.X R21, R21, c[0x0][0x1a4], R24, 0x1, P1 ;  /* 0x0000690015157a11 */ /* 0x000fe200008f0c18 */
[----:B------:R-:W-:-:S05]  /*45a0*/  IMAD.IADD R24, R22, 0x1, R35 ;  /* 0x0000000116187824 */ /* 0x000fca00078e0223 */
[----:B------:R-:W-:Y:S01]  /*45b0*/  IADD3 R25, P1, R18, R24, RZ ;  /* 0x0000001812197210 */ /* 0x000fe20007f3e0ff */
[----:B------:R-:W3:Y:S03]  /*45c0*/  LDG.E.128 R20, [R20.64] ;  /* 0x0000002414147981 */ /* 0x000ee6000c1e1d00 */
[----:B------:R-:W-:Y:S02]  /*45d0*/  LEA.HI.X.SX32 R26, R24, R19, 0x1, P1 ;  /* 0x00000013181a7211 */ /* 0x000fe400008f0eff */
[----:B------:R-:W-:-:S04]  /*45e0*/  LEA R24, P1, R25, c[0x0][0x1a0], 0x1 ;  /* 0x0000680019187a11 */ /* 0x000fc800078208ff */
[----:B------:R-:W-:-:S06]  /*45f0*/  LEA.HI.X R25, R25, c[0x0][0x1a4], R26, 0x1, P1 ;  /* 0x0000690019197a11 */ /* 0x000fcc00008f0c1a */
[----:B------:R-:W4:Y:S01]  /*4600*/  LDG.E.128 R24, [R24.64] ;  /* 0x0000002418187981 */ /* 0x000f22000c1e1d00 */
[----:B------:R-:W-:Y:S01]  /*4610*/  IADD3 R40, P1, R32, 0x40, RZ ;  /* 0x0000004020287810 */ /* 0x000fe20007f3e0ff */
[----:B0-----:R-:W-:Y:S01]  /*4620*/  HADD2.F32 R36, -RZ, R36.H0_H0 ;  /* 0x20000024ff247230 */ /* 0x001fe20000004100 */
[----:B------:R-:W-:Y:S01]  /*4630*/  IADD3 R29, R29, 0x10, RZ ;  /* 0x000000101d1d7810 */ /* 0x000fe20007ffe0ff */
[----:B--2---:R-:W-:Y:S01]  /*4640*/  HADD2.F32 R38, -RZ, R38.H0_H0 ;  /* 0x20000026ff267230 */ /* 0x004fe20000004100 */
[----:B------:R-:W-:Y:S01]  /*4650*/  IADD3 R34, R34, 0x20, RZ ;  /* 0x0000002022227810 */ /* 0x000fe20007ffe0ff */
[----:B------:R-:W-:Y:S01]  /*4660*/  IMAD.X R41, RZ, RZ, R33, P1 ;  /* 0x000000ffff297224 */ /* 0x000fe200008e0621 */
[----:B------:R-:W-:Y:S02]  /*4670*/  ISETP.GE.AND P1, PT, R29, R30, PT ;  /* 0x0000001e1d00720c */ /* 0x000fe40003f26270 */
[----:B------:R-:W-:Y:S01]  /*4680*/  IADD3 R35, R35, 0x700, RZ ;  /* 0x0000070023237810 */ /* 0x000fe20007ffe0ff */
[----:B---3--:R-:W-:-:S02]  /*4690*/  HADD2.F32 R32, -RZ, R20.H0_H0 ;  /* 0x20000014ff207230 */ /* 0x008fc40000004100 */
        /* <DEDUP_REMOVED lines=13> */
[--C-:B----4-:R-:W-:Y:S01]  /*4770*/  HADD2.F32 R20, -RZ, R24.reuse.H0_H0 ;  /* 0x20000018ff147230 */ /* 0x110fe20000004100 */
[C---:B------:R-:W-:Y:S01]  /*4780*/  FFMA.FTZ R9, R36.reuse, R22, R9 ;  /* 0x0000001624097223 */ /* 0x040fe20000010009 */
[----:B------:R-:W-:Y:S01]  /*4790*/  HADD2.F32 R21, -RZ, R24.H1_H1 ;  /* 0x30000018ff157230 */ /* 0x000fe20000004100 */
[----:B------:R-:W-:Y:S01]  /*47a0*/  FFMA.FTZ R8, R36, R23, R8 ;  /* 0x0000001724087223 */ /* 0x000fe20000010008 */
[----:B------:R-:W-:Y:S01]  /*47b0*/  HADD2.F32 R22, -RZ, R25.H0_H0 ;  /* 0x20000019ff167230 */ /* 0x000fe20000004100 */
[C---:B------:R-:W-:Y:S01]  /*47c0*/  FFMA.FTZ R15, R38.reuse, R20, R15 ;  /* 0x00000014260f7223 */ /* 0x040fe2000001000f */
[----:B------:R-:W-:Y:S01]  /*47d0*/  HADD2.F32 R24, -RZ, R27.H0_H0 ;  /* 0x2000001bff187230 */ /* 0x000fe20000004100 */
        /* <DEDUP_REMOVED lines=10> */
[----:B------:R-:W-:Y:S01]  /*4880*/  FFMA.FTZ R8, R38, R27, R8 ;  /* 0x0000001b26087223 */ /* 0x000fe20000010008 */
[----:B------:R-:W-:Y:S05]  /*4890*/  @!P1 BRA `(.L_x_2338) ;  /* 0xfffffc3000009947 */ /* 0x000fea000383ffff */
.L_x_2335:
[----:B------:R-:W-:Y:S05]  /*48a0*/  BSYNC B1 ;  /* 0x0000000000017941 */ /* 0x000fea0003800000 */
.L_x_2334:
[----:B------:R-:W-:-:S13]  /*48b0*/  ISETP.GE.AND P1, PT, R17, UR43, PT ;  /* 0x0000002b11007c0c */ /* 0x000fda000bf26270 */
[----:B------:R-:W-:Y:S05]  /*48c0*/  @P1 BRA `(.L_x_2333) ;  /* 0x00000c2000001947 */ /* 0x000fea0003800000 */
[----:B------:R-:W-:Y:S01]  /*48d0*/  IMAD.U32 R21, RZ, RZ, UR45 ;  /* 0x0000002dff157e24 */ /* 0x000fe2000f8e00ff */
[----:B------:R-:W-:Y:S01]  /*48e0*/  LOP3.LUT R20, RZ, R3, RZ, 0x33, !PT ;  /* 0x00000003ff147212 */ /* 0x000fe200078e33ff */
[----:B------:R-:W-:Y:S03]  /*48f0*/  BSSY B1, `(.L_x_2339) ;  /* 0x000003f000017945 */ /* 0x000fe60003800000 */
[----:B------:R-:W-:-:S04]  /*4900*/  IADD3 R32, -R21, UR43, R20 ;  /* 0x0000002b15207c10 */ /* 0x000fc8000fffe114 */
[----:B------:R-:W-:-:S13]  /*4910*/  LOP3.LUT P1, RZ, R32, 0x8, RZ, 0xc0, !PT ;  /* 0x0000000820ff7812 */ /* 0x000fda000782c0ff */
[----:B------:R-:W-:Y:S05]  /*4920*/  @P1 BRA `(.L_x_2340) ;  /* 0x000003b000001947 */ /* 0x000fea0003800000 */
[----:B------:R-:W-:Y:S01]  /*4930*/  ISETP.GE.AND P1, PT, R17, c[0x0][0x1d4], PT ;  /* 0x0000750011007a0c */ /* 0x000fe20003f26270 */
[----:B------:R-:W-:-:S12]  /*4940*/  BSSY B2, `(.L_x_2341) ;  /* 0x0000038000027945 */ /* 0x000fd80003800000 */
[----:B------:R-:W-:Y:S05]  /*4950*/  @!P1 BRA `(.L_x_2342) ;  /* 0x0000036000009947 */ /* 0x000fea0003800000 */
[----:B----4-:R-:W-:Y:S01]  /*4960*/  IABS R23, c[0x0][0x1d4] ;  /* 0x0000750000177a13 */ /* 0x010fe20000000000 */
[----:B------:R-:W0:Y:S01]  /*4970*/  LDS.U16 R28, [R28] ;  /* 0x000000001c1c7984 */ /* 0x000e220000000400 */
[----:B------:R-:W-:Y:S02]  /*4980*/  IABS R26, R17 ;  /* 0x00000011001a7213 */ /* 0x000fe40000000000 */
[----:B------:R-:W2:Y:S01]  /*4990*/  I2F.RP R22, R23 ;  /* 0x0000001700167306 */ /* 0x000ea20000209400 */
[----:B------:R-:W-:Y:S02]  /*49a0*/  ISETP.GE.AND P3, PT, R17, RZ, PT ;  /* 0x000000ff1100720c */ /* 0x000fe40003f66270 */
[----:B------:R-:W-:-:S05]  /*49b0*/  ISETP.NE.AND P4, PT, RZ, c[0x0][0x1d4], PT ;  /* 0x00007500ff007a0c */ /* 0x000fca0003f85270 */
[----:B--2---:R-:W2:Y:S02]  /*49c0*/  MUFU.RCP R22, R22 ;  /* 0x0000001600167308 */ /* 0x004ea40000001000 */
[----:B--23--:R-:W-:-:S06]  /*49d0*/  IADD3 R24, R22, 0xffffffe, RZ ;  /* 0x0ffffffe16187810 */ /* 0x00cfcc0007ffe0ff */
        /* <DEDUP_REMOVED lines=16> */
[----:B------:R-:W-:-:S04]  /*4ae0*/  IADD3 R22, P1, R20, UR47, RZ ;  /* 0x0000002f14167c10 */ /* 0x000fc8000ff3e0ff */
[----:B------:R-:W-:Y:S02]  /*4af0*/  IADD3.X R21, R21, UR50, RZ, P1, !PT ;  /* 0x0000003215157c10 */ /* 0x000fe40008ffe4ff */
        /* <DEDUP_REMOVED lines=10> */
[----:B------:R-:W2:Y:S01]  /*4ba0*/  LDG.E.128 R20, [R20.64] ;  /* 0x0000002414147981 */ /* 0x000ea2000c1e1d00 */
[----:B0-----:R-:W-:Y:S02]  /*4bb0*/  HADD2.F32 R26, -RZ, R28.H0_H0 ;  /* 0x2000001cff1a7230 */ /* 0x001fe40000004100 */
[--C-:B--2---:R-:W-:Y:S02]  /*4bc0*/  HADD2.F32 R30, -RZ, R22.reuse.H0_H0 ;  /* 0x20000016ff1e7230 */ /* 0x104fe40000004100 */
[----:B------:R-:W-:Y:S02]  /*4bd0*/  HADD2.F32 R31, -RZ, R22.H1_H1 ;  /* 0x30000016ff1f7230 */ /* 0x000fe40000004100 */
[----:B------:R-:W-:Y:S01]  /*4be0*/  HADD2.F32 R22, -RZ, R23.H0_H0 ;  /* 0x20000017ff167230 */ /* 0x000fe20000004100 */
        /* <DEDUP_REMOVED lines=13> */
.L_x_2342:
[----:B------:R-:W-:Y:S05]  /*4cc0*/  BSYNC B2 ;  /* 0x0000000000027941 */ /* 0x000fea0003800000 */
.L_x_2341:
[----:B------:R-:W-:Y:S02]  /*4cd0*/  IADD3 R17, R17, 0x8, RZ ;  /* 0x0000000811117810 */ /* 0x000fe40007ffe0ff */
.L_x_2340:
[----:B------:R-:W-:Y:S05]  /*4ce0*/  BSYNC B1 ;  /* 0x0000000000017941 */ /* 0x000fea0003800000 */
.L_x_2339:
[----:B------:R-:W-:-:S13]  /*4cf0*/  LOP3.LUT P1, RZ, R32, 0xfffffff8, RZ, 0xc0, !PT ;  /* 0xfffffff820ff7812 */ /* 0x000fda000782c0ff */
[----:B------:R-:W-:Y:S05]  /*4d00*/  @!P1 BRA `(.L_x_2333) ;  /* 0x000007e000009947 */ /* 0x000fea0003800000 */
[----:B---3--:R-:W-:Y:S01]  /*4d10*/  LEA R25, R17, UR7, 0x1 ;  /* 0x0000000711197c11 */ /* 0x008fe2000f8e08ff */
[----:B------:R-:W-:Y:S02]  /*4d20*/  IMAD.U32 R20, RZ, RZ, UR45 ;  /* 0x0000002dff147e24 */ /* 0x000fe4000f8e00ff */
[----:B------:R-:W-:Y:S02]  /*4d30*/  IMAD.MOV.U32 R24, RZ, RZ, RZ ;  /* 0x000000ffff187224 */ /* 0x000fe400078e00ff */
[----:B------:R-:W-:Y:S02]  /*4d40*/  IMAD R25, R20, -0x2, R25 ;  /* 0xfffffffe14197824 */ /* 0x000fe400078e0219 */
.L_x_2347:
[C---:B------:R-:W-:Y:S01]  /*4d50*/  ISETP.GE.AND P3, PT, R17.reuse, c[0x0][0x1d4], PT ;  /* 0x0000750011007a0c */ /* 0x040fe20003f66270 */
[----:B------:R-:W-:Y:S01]  /*4d60*/  BSSY B1, `(.L_x_2343) ;  /* 0x000003b000017945 */ /* 0x000fe20003800000 */
[----:B------:R-:W-:Y:S01]  /*4d70*/  IADD3 R33, R17, 0x8, RZ ;  /* 0x0000000811217810 */ /* 0x000fe20007ffe0ff */
[----:B------:R-:W-:-:S03]  /*4d80*/  IMAD.IADD R26, R25, 0x1, R24 ;  /* 0x00000001191a7824 */ /* 0x000fc600078e0218 */
[----:B------:R-:W-:-:S07]  /*4d90*/  ISETP.GE.AND P1, PT, R33, c[0x0][0x1d4], PT ;  /* 0x0000750021007a0c */ /* 0x000fce0003f26270 */
[----:B------:R-:W-:Y:S05]  /*4da0*/  @!P3 BRA `(.L_x_2344) ;  /* 0x000003600000b947 */ /* 0x000fea0003800000 */
[----:B----4-:R-:W-:Y:S02]  /*4db0*/  IABS R23, c[0x0][0x1d4] ;  /* 0x0000750000177a13 */ /* 0x010fe40000000000 */
[----:B------:R-:W-:Y:S02]  /*4dc0*/  IABS R28, R17 ;  /* 0x00000011001c7213 */ /* 0x000fe40000000000 */
[----:B------:R-:W0:Y:S01]  /*4dd0*/  I2F.RP R22, R23 ;  /* 0x0000001700167306 */ /* 0x000e220000209400 */
[----:B------:R-:W-:Y:S02]  /*4de0*/  ISETP.GE.AND P4, PT, R17, RZ, PT ;  /* 0x000000ff1100720c */ /* 0x000fe40003f86270 */
[----:B------:R-:W-:-:S05]  /*4df0*/  ISETP.NE.AND P5, PT, RZ, c[0x0][0x1d4], PT ;  /* 0x00007500ff007a0c */ /* 0x000fca0003fa5270 */
[----:B0-----:R-:W0:Y:S02]  /*4e00*/  MUFU.RCP R22, R22 ;  /* 0x0000001600167308 */ /* 0x001e240000001000 */
[----:B0-----:R-:W-:-:S06]  /*4e10*/  IADD3 R27, R22, 0xffffffe, RZ ;  /* 0x0ffffffe161b7810 */ /* 0x001fcc0007ffe0ff */
[----:B------:R0:W2:Y:S02]  /*4e20*/  F2I.FTZ.U32.TRUNC.NTZ R21, R27 ;  /* 0x0000001b00157305 */ /* 0x0000a4000021f000 */
[----:B0-----:R-:W0:Y:S01]  /*4e30*/  LDS.U16 R27, [R26+0x120] ;  /* 0x000120001a1b7984 */ /* 0x001e220000000400 */
        /* <DEDUP_REMOVED lines=29> */
[----:B--2---:R-:W-:Y:S02]  /*5010*/  HADD2.F32 R32, -RZ, R22.H0_H0 ;  /* 0x20000016ff207230 */ /* 0x004fe40000004100 */
[----:B------:R-:W-:Y:S02]  /*5020*/  HADD2.F32 R34, -RZ, R23.H0_H0 ;  /* 0x20000017ff227230 */ /* 0x000fe40000004100 */
        /* <DEDUP_REMOVED lines=14> */
.L_x_2344:
[----:B------:R-:W-:Y:S05]  /*5110*/  BSYNC B1 ;  /* 0x0000000000017941 */ /* 0x000fea0003800000 */
.L_x_2343:
[----:B------:R-:W-:Y:S01]  /*5120*/  BSSY B1, `(.L_x_2345) ;  /* 0x0000038000017945 */ /* 0x000fe20003800000 */
[----:B------:R-:W-:Y:S05]  /*5130*/  @!P1 BRA `(.L_x_2346) ;  /* 0x0000036000009947 */ /* 0x000fea0003800000 */
[----:B----4-:R-:W-:Y:S01]  /*5140*/  IABS R23, c[0x0][0x1d4] ;  /* 0x0000750000177a13 */ /* 0x010fe20000000000 */
[----:B------:R-:W0:Y:S01]  /*5150*/  LDS.U16 R26, [R26+0x130] ;  /* 0x000130001a1a7984 */ /* 0x000e220000000400 */
        /* <DEDUP_REMOVED lines=52> */
.L_x_2346:
[----:B------:R-:W-:Y:S05]  /*54a0*/  BSYNC B1 ;  /* 0x0000000000017941 */ /* 0x000fea0003800000 */
.L_x_2345:
[----:B------:R-:W-:Y:S02]  /*54b0*/  IADD3 R17, R17, 0x10, RZ ;  /* 0x0000001011117810 */ /* 0x000fe40007ffe0ff */
[----:B------:R-:W-:Y:S02]  /*54c0*/  IADD3 R24, R24, 0x20, RZ ;  /* 0x0000002018187810 */ /* 0x000fe40007ffe0ff */
[----:B------:R-:W-:-:S13]  /*54d0*/  ISETP.GE.AND P1, PT, R17, UR43, PT ;  /* 0x0000002b11007c0c */ /* 0x000fda000bf26270 */
[----:B------:R-:W-:Y:S05]  /*54e0*/  @!P1 BRA `(.L_x_2347) ;  /* 0xfffff86000009947 */ /* 0x000fea000383ffff */
.L_x_2333:
[----:B0-----:R-:W-:Y:S05]  /*54f0*/  BSYNC B0 ;  /* 0x0000000000007941 */ /* 0x001fea0003800000 */
.L_x_2332:
[----:B------:R-:W-:Y:S01]  /*5500*/  BSSY B0, `(.L_x_2348) ;  /* 0x000005c000007945 */ /* 0x000fe20003800000 */
[----:B------:R-:W-:Y:S05]  /*5510*/  @P2 BRA `(.L_x_2349) ;  /* 0x000005a000002947 */ /* 0x000fea0003800000 */
[----:B------:R-:W-:Y:S01]  /*5520*/  ULDC.64 UR8, c[0x0][0x240] ;  /* 0x0000900000087ab9 */ /* 0x000fe20000000a00 */
[----:B---3--:R-:W-:Y:S01]  /*5530*/  IMAD.MOV.U32 R24, RZ, RZ, 0x2 ;  /* 0x00000002ff187424 */ /* 0x008fe200078e00ff */
[----:B------:R-:W-:Y:S02]  /*5540*/  UISETP.NE.U32.AND UP0, UPT, URZ, UR8, UPT ;  /* 0x000000083f00728c */ /* 0x000fe4000bf05070 */
[----:B------:R-:W-:Y:S02]  /*5550*/  ULDC UR6, c[0x0][0x1d8] ;  /* 0x0000760000067ab9 */ /* 0x000fe40000000800 */
[----:B------:R-:W-:-:S06]  /*5560*/  UISETP.NE.AND.EX UP0, UPT, URZ, UR9, UPT, UP0 ;  /* 0x000000093f00728c */ /* 0x000fcc000bf05300 */
[----:B------:R-:W-:-:S13]  /*5570*/  PLOP3.LUT P3, PT, PT, PT, UP0, 0x80, 0x0 ;  /* 0x000000000000781c */ /* 0x000fda0003f6f008 */
[----:B------:R-:W0:Y:S02]  /*5580*/  @P3 S2R R18, SR_CTAID.X ;  /* 0x0000000000123919 */ /* 0x000e240000002500 */
[----:B0-----:R-:W0:Y:S01]  /*5590*/  @P3 R2UR UR5, R18 ;  /* 0x00000000120533c2 */ /* 0x001e2200000e0000 */
[----:B------:R-:W-:Y:S02]  /*55a0*/  ISETP.NE.AND P2, PT, R24, c[0x0][0x258], PT ;  /* 0x0000960018007a0c */ /* 0x000fe40003f45270 */
[----:B------:R-:W-:Y:S01]  /*55b0*/  IADD3 R19, R0, UR44, RZ ;  /* 0x0000002c00137c10 */ /* 0x000fe2000fffe0ff */
[----:B0-----:R-:W-:-:S06]  /*55c0*/  @UP0 UIMAD UR5, UR40, UR6, UR5 ;  /* 0x00000006280502a4 */ /* 0x001fcc000f8e0205 */
[----:B------:R-:W-:-:S04]  /*55d0*/  IMAD.U32 R17, RZ, RZ, UR5 ;  /* 0x00000005ff117e24 */ /* 0x000fc8000f8e00ff */
[----:B------:R-:W-:-:S04]  /*55e0*/  @P3 IMAD R20, R17, 0x70, R0 ;  /* 0x0000007011143824 */ /* 0x000fc800078e0200 */
[----:B------:R-:W-:-:S04]  /*55f0*/  @P3 IMAD.WIDE R20, R20, R24, c[0x0][0x238] ;  /* 0x00008e0014143625 */ /* 0x000fc800078e0218 */
[----:B------:R-:W-:Y:S02]  /*5600*/  @P2 IMAD.WIDE R24, R19, R24, c[0x0][0x188] ;  /* 0x0000620013182625 */ /* 0x000fe400078e0218 */
[----:B----4-:R-:W5:Y:S04]  /*5610*/  @P3 LDG.E.128 R20, [R20.64] ;  /* 0x0000002414143981 */ /* 0x010f68000c1e1d00 */
[----:B------:R-:W5:Y:S01]  /*5620*/  @P2 LDG.E.128 R24, [R24.64] ;  /* 0x0000002418182981 */ /* 0x000f62000c1e1d00 */
[----:B------:R-:W-:Y:S01]  /*5630*/  IMAD.U32 R17, RZ, RZ, UR4 ;  /* 0x00000004ff117e24 */ /* 0x000fe2000f8e00ff */
[----:B------:R-:W-:Y:S01]  /*5640*/  UIADD3 UR5, -UR45, UR43, URZ ;  /* 0x0000002b2d057290 */ /* 0x000fe2000fffe13f */
[----:B------:R-:W-:Y:S02]  /*5650*/  IMAD R16, R16, 0x70, RZ ;  /* 0x0000007010107824 */ /* 0x000fe400078e02ff */
[----:B------:R-:W-:Y:S01]  /*5660*/  IMAD R17, R17, 0x70, R0 ;  /* 0x0000007011117824 */ /* 0x000fe200078e0200 */
[----:B------:R-:W-:-:S04]  /*5670*/  ULEA UR5, UR5, UR7, 0x1 ;  /* 0x0000000705057291 */ /* 0x000fc8000f8e083f */
[----:B------:R-:W-:Y:S02]  /*5680*/  SHF.R.S32.HI R29, RZ, 0x1f, R17 ;  /* 0x0000001fff1d7819 */ /* 0x000fe40000011411 */
[----:B------:R-:W-:-:S03]  /*5690*/  IADD3 R17, P1, R16, R17, RZ ;  /* 0x0000001110117210 */ /* 0x000fc60007f3e0ff */
[----:B------:R-:W0:Y:S01]  /*56a0*/  LDS.U16 R32, [UR5+0x120] ;  /* 0x00012005ff207984 */ /* 0x000e220008000400 */
[----:B------:R-:W-:Y:S02]  /*56b0*/  LEA.HI.X.SX32 R18, R16, R29, 0x1, P1 ;  /* 0x0000001d10127211 */ /* 0x000fe400008f0eff */
[----:B------:R-:W-:-:S04]  /*56c0*/  LEA R16, P1, R17, c[0x0][0x1a0], 0x1 ;  /* 0x0000680011107a11 */ /* 0x000fc800078208ff */
[----:B------:R-:W-:Y:S01]  /*56d0*/  LEA.HI.X R17, R17, c[0x0][0x1a4], R18, 0x1, P1 ;  /* 0x0000690011117a11 */ /* 0x000fe200008f0c12 */
[----:B------:R-:W-:Y:S05]  /*56e0*/  @P2 BRA `(.L_x_2350) ;  /* 0x0000023000002947 */ /* 0x000fea0003800000 */
[----:B------:R-:W-:-:S04]  /*56f0*/  IADD3 R18, P1, R19, c[0x0][0x188], RZ ;  /* 0x0000620013127a10 */ /* 0x000fc80007f3e0ff */
[----:B------:R-:W-:-:S05]  /*5700*/  LEA.HI.X.SX32 R19, R19, c[0x0][0x18c], 0x1, P1 ;  /* 0x0000630013137a11 */ /* 0x000fca00008f0eff */
[----:B------:R-:W2:Y:S01]  /*5710*/  LDG.E.64 R34, [R18.64] ;  /* 0x0000002412227981 */ /* 0x000ea2000c1e1b00 */
[----:B-----5:R-:W-:Y:S02]  /*5720*/  IMAD.U32 R25, RZ, RZ, UR39 ;  /* 0x00000027ff197e24 */ /* 0x020fe4000f8e00ff */
[----:B------:R-:W-:-:S05]  /*5730*/  IMAD.U32 R24, RZ, RZ, UR38 ;  /* 0x00000026ff187e24 */ /* 0x000fca000f8e00ff */
[----:B------:R3:W4:Y:S01]  /*5740*/  LDG.E R25, [R24.64+0x4] ;  /* 0x0000042418197981 */ /* 0x000722000c1e1900 */
[C-C-:B--2---:R-:W-:Y:S01]  /*5750*/  SHF.R.U64 R31, R34.reuse, 0x10, R35.reuse ;  /* 0x00000010221f7819 */ /* 0x144fe20000001223 */
[----:B------:R-:W4:Y:S01]  /*5760*/  I2F.S8 R28, R35 ;  /* 0x00000023001c7306 */ /* 0x000f220000001400 */
[----:B------:R-:W-:Y:S02]  /*5770*/  PRMT R18, R34, 0x9910, RZ ;  /* 0x0000991022127816 */ /* 0x000fe400000000ff */
[----:B---3--:R-:W-:Y:S02]  /*5780*/  PRMT R24, R35, 0x9910, RZ ;  /* 0x0000991023187816 */ /* 0x008fe400000000ff */
[----:B------:R-:W-:Y:S02]  /*5790*/  PRMT R19, R31, 0x9910, RZ ;  /* 0x000099101f137816 */ /* 0x000fe400000000ff */
[----:B------:R-:W-:Y:S01]  /*57a0*/  SHF.R.U32.HI R29, RZ, 0x10, R35 ;  /* 0x00000010ff1d7819 */ /* 0x000fe20000011623 */
[----:B------:R4:W2:Y:S01]  /*57b0*/  I2F.S8 R27, R31 ;  /* 0x0000001f001b7306 */ /* 0x0008a20000001400 */
[----:B------:R-:W-:-:S02]  /*57c0*/  SHF.R.S32.HI R18, RZ, 0x8, R18 ;  /* 0x00000008ff127819 */ /* 0x000fc40000011412 */
[----:B------:R-:W-:Y:S02]  /*57d0*/  SHF.R.S32.HI R30, RZ, 0x18, R35 ;  /* 0x00000018ff1e7819 */ /* 0x000fe40000011423 */
[----:B------:R-:W-:Y:S02]  /*57e0*/  SHF.R.S32.HI R24, RZ, 0x8, R24 ;  /* 0x00000008ff187819 */ /* 0x000fe40000011418 */
[----:B------:R-:W-:Y:S01]  /*57f0*/  SHF.R.S32.HI R19, RZ, 0x8, R19 ;  /* 0x00000008ff137819 */ /* 0x000fe20000011413 */
[----:B------:R-:W3:Y:S01]  /*5800*/  I2F.S8 R29, R29 ;  /* 0x0000001d001d7306 */ /* 0x000ee20000001400 */
[----:B----4-:R-:W-:-:S07]  /*5810*/  FMUL.FTZ R31, R28, R25 ;  /* 0x000000191c1f7220 */ /* 0x010fce0000410000 */
[----:B------:R-:W4:Y:S01]  /*5820*/  I2F.S16 R18, R18 ;  /* 0x0000001200127306 */ /* 0x000f220000101400 */
[----:B--2---:R-:W-:-:S07]  /*5830*/  FMUL.FTZ R28, R27, R25 ;  /* 0x000000191b1c7220 */ /* 0x004fce0000410000 */
[----:B------:R-:W2:Y:S01]  /*5840*/  I2F.S8 R26, R34 ;  /* 0x00000022001a7306 */ /* 0x000ea20000001400 */
[----:B---3--:R-:W-:-:S07]  /*5850*/  FMUL.FTZ R27, R29, R25 ;  /* 0x000000191d1b7220 */ /* 0x008fce0000410000 */
[----:B------:R-:W3:Y:S01]  /*5860*/  I2F.S16 R30, R30 ;  /* 0x0000001e001e7306 */ /* 0x000ee20000101400 */
[----:B----4-:R-:W-:-:S07]  /*5870*/  FMUL.FTZ R29, R18, R25 ;  /* 0x00000019121d7220 */ /* 0x010fce0000410000 */
[----:B------:R-:W4:Y:S01]  /*5880*/  I2F.S16 R24, R24 ;  /* 0x0000001800187306 */ /* 0x000f220000101400 */
[----:B--2---:R-:W-:-:S07]  /*5890*/  FMUL.FTZ R26, R26, R25 ;  /* 0x000000191a1a7220 */ /* 0x004fce0000410000 */
[----:B------:R-:W2:Y:S01]  /*58a0*/  I2F.S16 R19, R19 ;  /* 0x0000001300137306 */ /* 0x000ea20000101400 */
[----:B---3--:R-:W-:-:S05]  /*58b0*/  FMUL.FTZ R30, R30, R25 ;  /* 0x000000191e1e7220 */ /* 0x008fca0000410000 */
[----:B------:R-:W-:Y:S01]  /*58c0*/  F2FP.PACK_AB R27, R30, R27 ;  /* 0x0000001b1e1b723e */ /* 0x000fe200000000ff */
[----:B----4-:R-:W-:Y:S01]  /*58d0*/  FMUL.FTZ R18, R24, R25 ;  /* 0x0000001918127220 */ /* 0x010fe20000410000 */
[----:B------:R-:W-:-:S04]  /*58e0*/  F2FP.PACK_AB R24, R29, R26 ;  /* 0x0000001a1d18723e */ /* 0x000fc800000000ff */
[----:B------:R-:W-:Y:S01]  /*58f0*/  F2FP.PACK_AB R26, R18, R31 ;  /* 0x0000001f121a723e */ /* 0x000fe200000000ff */
[----:B--2---:R-:W-:-:S05]  /*5900*/  FMUL.FTZ R25, R19, R25 ;  /* 0x0000001913197220 */ /* 0x004fca0000410000 */
[----:B------:R-:W-:-:S04]  /*5910*/  F2FP.PACK_AB R25, R25, R28 ;  /* 0x0000001c1919723e */ /* 0x000fc800000000ff */
.L_x_2350:
[----:B-----5:R-:W-:Y:S01]  /*5920*/  HFMA2.MMA R4, R24, 1, 1, R4 ;  /* 0x3c003c0018047835 */ /* 0x020fe20000000004 */
[----:B------:R-:W-:Y:S01]  /*5930*/  HADD2 R5, R25, R5 ;  /* 0x0000000519057230 */ /* 0x000fe20000000000 */
[----:B------:R-:W-:Y:S01]  /*5940*/  HFMA2.MMA R6, R26, 1, 1, R6 ;  /* 0x3c003c001a067835 */ /* 0x000fe20000000006 */
[----:B------:R-:W-:Y:S02]  /*5950*/  HADD2 R7, R27, R7 ;  /* 0x000000071b077230 */ /* 0x000fe40000000000 */
[----:B0-----:R-:W-:Y:S02]  /*5960*/  HADD2.F32 R32, -RZ, R32.H0_H0 ;  /* 0x20000020ff207230 */ /* 0x001fe40000004100 */
[----:B------:R-:W-:Y:S02]  /*5970*/  @P3 HFMA2.MMA R5, R5, R21, -RZ ;  /* 0x0000001505053235 */ /* 0x000fe400001000ff */
[----:B------:R-:W-:Y:S01]  /*5980*/  @P3 HFMA2.MMA R7, R7, R23, -RZ ;  /* 0x0000001707073235 */ /* 0x000fe200001000ff */
[----:B------:R-:W-:-:S02]  /*5990*/  @P3 HMUL2 R4, R4, R20 ;  /* 0x0000001404043232 */ /* 0x000fc40000000000 */
        /* <DEDUP_REMOVED lines=18> */
.L_x_2349:
[----:B0-----:R-:W-:Y:S05]  /*5ac0*/  BSYNC B0 ;  /* 0x0000000000007941 */ /* 0x001fea0003800000 */
.L_x_2348:
[----:B------:R-:W-:Y:S06]  /*5ad0*/  BAR.SYNC.DEFER_BLOCKING 0x0 ;  /* 0x0000000000007b1d */ /* 0x000fec0000010000 */
[----:B------:R-:W-:Y:S05]  /*5ae0*/  @P0 BRA `(.L_x_2351) ;  /* 0x0000064000000947 */ /* 0x000fea0003800000 */
[C---:B-----5:R-:W-:Y:S01]  /*5af0*/  LOP3.LUT R4, R2.reuse, 0xffffffc0, RZ, 0xc0, !PT ;  /* 0xffffffc002047812 */ /* 0x060fe200078ec0ff */
        /* <DEDUP_REMOVED lines=16> */
.L_x_2352:
        /* <DEDUP_REMOVED lines=21> */
.L_x_2354:
[----:B------:R-:W-:Y:S05]  /*5d50*/  BSYNC B0 ;  /* 0x0000000000007941 */ /* 0x000fea0003800000 */
.L_x_2353:
        /* <DEDUP_REMOVED lines=8> */
.L_x_2356:
[----:B------:R-:W-:Y:S05]  /*5de0*/  BSYNC B0 ;  /* 0x0000000000007941 */ /* 0x000fea0003800000 */
.L_x_2355:
        /* <DEDUP_REMOVED lines=20> */
.L_x_2358:
[----:B------:R-:W-:Y:S05]  /*5f30*/  BSYNC B0 ;  /* 0x0000000000007941 */ /* 0x000fea0003800000 */
.L_x_2357:
        /* <DEDUP_REMOVED lines=8> */
.L_x_2360:
[----:B------:R-:W-:Y:S05]  /*5fc0*/  BSYNC B0 ;  /* 0x0000000000007941 */ /* 0x000fea0003800000 */
.L_x_2359:
        /* <DEDUP_REMOVED lines=20> */
.L_x_2362:
[----:B------:R-:W-:Y:S05]  /*6110*/  BSYNC B0 ;  /* 0x0000000000007941 */ /* 0x000fea0003800000 */
.L_x_2361:
[----:B------:R-:W-:Y:S06]  /*6120*/  BAR.SYNC.DEFER_BLOCKING 0x0 ;  /* 0x0000000000007b1d */ /* 0x000fec0000010000 */
.L_x_2351:
[----:B------:R-:W-:-:S04]  /*6130*/  IADD3 R2, R2, 0xf, RZ ;  /* 0x0000000f02027810 */ /* 0x000fc80007ffe0ff */
[----:B------:R-:W-:-:S13]  /*6140*/  ISETP.GT.U32.OR P0, PT, R2, 0x1e, P0 ;  /* 0x0000001e0200780c */ /* 0x000fda0000704470 */
[----:B------:R-:W-:Y:S05]  /*6150*/  @P0 EXIT ;  /* 0x000000000000094d */ /* 0x000fea0003800000 */
[----:B0-----:R-:W-:-:S05]  /*6160*/  IMAD.MOV.U32 R3, RZ, RZ, 0x2 ;  /* 0x00000002ff037424 */ /* 0x001fca00078e00ff */
[----:B------:R-:W-:-:S13]  /*6170*/  ISETP.NE.AND P0, PT, R3, c[0x0][0x258], PT ;  /* 0x0000960003007a0c */ /* 0x000fda0003f05270 */
[----:B------:R-:W-:Y:S05]  /*6180*/  @!P0 BRA `(.L_x_2363) ;  /* 0x000000c000008947 */ /* 0x000fea0003800000 */
[----:B-----5:R-:W-:Y:S01]  /*6190*/  IMAD.U32 R5, RZ, RZ, UR42 ;  /* 0x0000002aff057e24 */ /* 0x020fe2000f8e00ff */
[----:B------:R-:W-:Y:S02]  /*61a0*/  F2FP.PACK_AB R15, R14, R15 ;  /* 0x0000000f0e0f723e */ /* 0x000fe400000000ff */
[----:B------:R-:W-:Y:S01]  /*61b0*/  F2FP.PACK_AB R13, R12, R13 ;  /* 0x0000000d0c0d723e */ /* 0x000fe200000000ff */
[----:B------:R-:W-:Y:S01]  /*61c0*/  IMAD R2, R5, 0x70, R0 ;  /* 0x0000007005027824 */ /* 0x000fe200078e0200 */
[----:B------:R-:W-:Y:S02]  /*61d0*/  F2FP.PACK_AB R11, R10, R11 ;  /* 0x0000000b0a0b723e */ /* 0x000fe400000000ff */
[----:B------:R-:W-:Y:S01]  /*61e0*/  F2FP.PACK_AB R9, R8, R9 ;  /* 0x000000090809723e */ /* 0x000fe200000000ff */
[----:B------:R-:W-:-:S05]  /*61f0*/  IMAD.WIDE R2, R2, R3, c[0x0][0x160] ;  /* 0x0000580002027625 */ /* 0x000fca00078e0203 */
[----:B------:R-:W-:Y:S04]  /*6200*/  STG.E [R2.64], R15 ;  /* 0x0000000f02007986 */ /* 0x000fe8000c101924 */
[----:B------:R-:W-:Y:S04]  /*6210*/  STG.E [R2.64+0x4], R13 ;  /* 0x0000040d02007986 */ /* 0x000fe8000c101924 */
[----:B------:R-:W-:Y:S04]  /*6220*/  STG.E [R2.64+0x8], R11 ;  /* 0x0000080b02007986 */ /* 0x000fe8000c101924 */
[----:B------:R-:W-:Y:S01]  /*6230*/  STG.E [R2.64+0xc], R9 ;  /* 0x00000c0902007986 */ /* 0x000fe2000c101924 */
[----:B------:R-:W-:Y:S05]  /*6240*/  EXIT ;  /* 0x000000000000794d */ /* 0x000fea0003800000 */
.L_x_2363:
        /* <DEDUP_REMOVED lines=11> */
[----:B------:R-:W2:Y:S01]  /*6300*/  F2I.S8.NTZ R13, R13 ;  /* 0x0000000d000d7305 */ /* 0x000ea20000202100 */
[----:B------:R-:W-:-:S07]  /*6310*/  FMUL.FTZ R2, R2, R8 ;  /* 0x0000000802027220 */ /* 0x000fce0000410000 */
[----:B------:R-:W4:Y:S01]  /*6320*/  F2I.S8.NTZ R12, R12 ;  /* 0x0000000c000c7305 */ /* 0x000f220000202100 */
[----:B0-----:R-:W-:-:S04]  /*6330*/  PRMT R3, R14, 0x8880, RZ ;  /* 0x000088800e037816 */ /* 0x001fc800000000ff */
[----:B------:R-:W-:-:S03]  /*6340*/  PRMT R3, R3, 0x7710, RZ ;  /* 0x0000771003037816 */ /* 0x000fc600000000ff */
[----:B------:R-:W0:Y:S01]  /*6350*/  F2I.S8.NTZ R11, R11 ;  /* 0x0000000b000b7305 */ /* 0x000e220000202100 */
[----:B--2--5:R-:W-:Y:S02]  /*6360*/  PRMT R4, R13, 0x8880, RZ ;  /* 0x000088800d047816 */ /* 0x024fe400000000ff */
[----:B------:R-:W-:Y:S02]  /*6370*/  LOP3.LUT R14, R3, 0xff, RZ, 0xc0, !PT ;  /* 0x000000ff030e7812 */ /* 0x000fe400078ec0ff */
[----:B------:R-:W-:Y:S02]  /*6380*/  PRMT R4, R4, 0x7710, RZ ;  /* 0x0000771004047816 */ /* 0x000fe400000000ff */
[----:B----4-:R-:W-:Y:S01]  /*6390*/  PRMT R5, R12, 0x8880, RZ ;  /* 0x000088800c057816 */ /* 0x010fe200000000ff */
[----:B------:R-:W2:Y:S01]  /*63a0*/  F2I.S8.NTZ R10, R10 ;  /* 0x0000000a000a7305 */ /* 0x000ea20000202100 */
[----:B------:R-:W-:Y:S02]  /*63b0*/  LOP3.LUT R12, R4, 0xff, RZ, 0xc0, !PT ;  /* 0x000000ff040c7812 */ /* 0x000fe400078ec0ff */
[----:B------:R-:W-:-:S02]  /*63c0*/  PRMT R5, R5, 0x7710, RZ ;  /* 0x0000771005057816 */ /* 0x000fc400000000ff */
[----:B------:R-:W-:Y:S02]  /*63d0*/  SHF.L.U64.HI R4, R14, 0x8, RZ ;  /* 0x000000080e047819 */ /* 0x000fe400000102ff */
[----:B------:R-:W-:Y:S01]  /*63e0*/  LOP3.LUT R7, R5, 0xff, RZ, 0xc0, !PT ;  /* 0x000000ff05077812 */ /* 0x000fe200078ec0ff */
[----:B------:R-:W4:Y:S01]  /*63f0*/  F2I.S8.NTZ R15, R15 ;  /* 0x0000000f000f7305 */ /* 0x000f220000202100 */
[----:B0-----:R-:W-:Y:S01]  /*6400*/  PRMT R3, R11, 0x8880, RZ ;  /* 0x000088800b037816 */ /* 0x001fe200000000ff */
[----:B------:R-:W-:Y:S01]  /*6410*/  IMAD.U32 R11, RZ, RZ, UR42 ;  /* 0x0000002aff0b7e24 */ /* 0x000fe2000f8e00ff */
[----:B------:R-:W-:Y:S02]  /*6420*/  SHF.L.U64.HI R5, R12, 0x10, RZ ;  /* 0x000000100c057819 */ /* 0x000fe400000102ff */
[----:B------:R-:W-:Y:S02]  /*6430*/  SHF.L.U64.HI R6, R7, 0x18, RZ ;  /* 0x0000001807067819 */ /* 0x000fe400000102ff */
[----:B------:R-:W-:Y:S01]  /*6440*/  PRMT R3, R3, 0x7710, RZ ;  /* 0x0000771003037816 */ /* 0x000fe200000000ff */
[----:B------:R-:W0:Y:S01]  /*6450*/  F2I.S8.NTZ R9, R9 ;  /* 0x0000000900097305 */ /* 0x000e220000202100 */
[----:B------:R-:W-:-:S02]  /*6460*/  LOP3.LUT R6, R6, R5, R4, 0xfe, !PT ;  /* 0x0000000506067212 */ /* 0x000fc400078efe04 */
[----:B--2---:R-:W-:Y:S02]  /*6470*/  PRMT R4, R10, 0x8880, RZ ;  /* 0x000088800a047816 */ /* 0x004fe400000000ff */
[----:B------:R-:W-:Y:S02]  /*6480*/  LOP3.LUT R3, R3, 0xff, RZ, 0xc0, !PT ;  /* 0x000000ff03037812 */ /* 0x000fe400078ec0ff */
[----:B------:R-:W-:Y:S01]  /*6490*/  PRMT R4, R4, 0x7710, RZ ;  /* 0x0000771004047816 */ /* 0x000fe200000000ff */
[----:B------:R-:W2:Y:S01]  /*64a0*/  F2I.S8.NTZ R2, R2 ;  /* 0x0000000200027305 */ /* 0x000ea20000202100 */
[----:B----4-:R-:W-:Y:S02]  /*64b0*/  PRMT R15, R15, 0x8880, RZ ;  /* 0x000088800f0f7816 */ /* 0x010fe400000000ff */
[----:B------:R-:W-:Y:S01]  /*64c0*/  LOP3.LUT R5, R3, 0xffffff00, R6, 0xf8, !PT ;  /* 0xffffff0003057812 */ /* 0x000fe200078ef806 */
[----:B------:R-:W-:Y:S01]  /*64d0*/  IMAD R6, R11, 0x70, R0 ;  /* 0x000000700b067824 */ /* 0x000fe200078e0200 */
[----:B------:R-:W-:-:S02]  /*64e0*/  PRMT R3, R15, 0x7710, RZ ;  /* 0x000077100f037816 */ /* 0x000fc400000000ff */
[----:B------:R-:W-:Y:S02]  /*64f0*/  PRMT R4, R4, 0x7604, RZ ;  /* 0x0000760404047816 */ /* 0x000fe400000000ff */
[----:B0-----:R-:W-:-:S04]  /*6500*/  PRMT R9, R9, 0x8880, RZ ;  /* 0x0000888009097816 */ /* 0x001fc800000000ff */
[----:B------:R-:W-:Y:S02]  /*6510*/  PRMT R0, R9, 0x7710, RZ ;  /* 0x0000771009007816 */ /* 0x000fe400000000ff */
[----:B------:R-:W-:Y:S02]  /*6520*/  PRMT R9, R3, 0x6540, R14 ;  /* 0x0000654003097816 */ /* 0x000fe4000000000e */
[----:B------:R-:W-:Y:S01]  /*6530*/  LOP3.LUT R3, R4, 0xffff00ff, R5, 0xf8, !PT ;  /* 0xffff00ff04037812 */ /* 0x000fe200078ef805 */
[----:B------:R-:W-:Y:S01]  /*6540*/  IMAD.U32 R4, R12, 0x10000, RZ ;  /* 0x000100000c047824 */ /* 0x000fe200078e00ff */
[----:B------:R-:W-:Y:S02]  /*6550*/  PRMT R0, R0, 0x7054, RZ ;  /* 0x0000705400007816 */ /* 0x000fe400000000ff */
[----:B--2---:R-:W-:Y:S02]  /*6560*/  PRMT R5, R2, 0x8880, RZ ;  /* 0x0000888002057816 */ /* 0x004fe400000000ff */
[----:B------:R-:W-:-:S02]  /*6570*/  LOP3.LUT R2, R4, 0xff00ffff, R9, 0xf8, !PT ;  /* 0xff00ffff04027812 */ /* 0x000fc400078ef809 */
[----:B------:R-:W-:Y:S02]  /*6580*/  LOP3.LUT R3, R0, 0xff00ffff, R3, 0xf8, !PT ;  /* 0xff00ffff00037812 */ /* 0x000fe400078ef803 */
[----:B------:R-:W-:Y:S02]  /*6590*/  IADD3 R4, P0, R6, c[0x0][0x160], RZ ;  /* 0x0000580006047a10 */ /* 0x000fe40007f1e0ff */
[----:B------:R-:W-:Y:S02]  /*65a0*/  PRMT R0, R5, 0x7710, RZ ;  /* 0x0000771005007816 */ /* 0x000fe400000000ff */
[----:B------:R-:W-:Y:S02]  /*65b0*/  PRMT R2, R2, 0x4210, R7 ;  /* 0x0000421002027816 */ /* 0x000fe40000000007 */
[----:B------:R-:W-:Y:S02]  /*65c0*/  LEA.HI.X.SX32 R5, R6, c[0x0][0x164], 0x1, P0 ;  /* 0x0000590006057a11 */ /* 0x000fe400000f0eff */
[----:B------:R-:W-:-:S05]  /*65d0*/  PRMT R3, R3, 0x4210, R0 ;  /* 0x0000421003037816 */ /* 0x000fca0000000000 */
[----:B------:R-:W-:Y:S01]  /*65e0*/  STG.E.64 [R4.64], R2 ;  /* 0x0000000204007986 */ /* 0x000fe2000c101b24 */
[----:B------:R-:W-:Y:S05]  /*65f0*/  EXIT ;  /* 0x000000000000794d */ /* 0x000fea0003800000 */
.L_x_2311:
[----:B------:R-:W-:Y:S01]  /*6600*/  IMAD.MOV.U32 R74, RZ, RZ, R11 ;  /* 0x000000ffff4a7224 */ /* 0x000fe200078e000b */
[----:B------:R-:W-:Y:S01]  /*6610*/  MOV R72, 0x6660 ;  /* 0x0000666000487802 */ /* 0x000fe20000000f00 */
[----:B------:R-:W-:Y:S02]  /*6620*/  IMAD.MOV.U32 R75, RZ, RZ, 0x10 ;  /* 0x00000010ff4b7424 */ /* 0x000fe400078e00ff */
[----:B------:R-:W-:Y:S02]  /*6630*/  IMAD.MOV.U32 R76, RZ, RZ, 0x1f ;  /* 0x0000001fff4c7424 */ /* 0x000fe400078e00ff */
[----:B------:R-:W-:Y:S02]  /*6640*/  IMAD.MOV.U32 R77, RZ, RZ, -0x1 ;  /* 0xffffffffff4d7424 */ /* 0x000fe400078e00ff */
[----:B-1----:R-:W-:Y:S05]  /*6650*/  CALL.REL.NOINC `($__internal_13_$__cuda_sm70_shflsync_bfly_p) ;  /* 0x0000045000007944 */ /* 0x002fea0003c00000 */
[----:B-1----:R-:W-:Y:S01]  /*6660*/  IMAD.MOV.U32 R0, RZ, RZ, R74 ;  /* 0x000000ffff007224 */ /* 0x002fe200078e004a */
[----:B0-----:R-:W-:Y:S05]  /*6670*/  BRA `(.L_x_2364) ;  /* 0xffffb6b000007947 */ /* 0x001fea000383ffff */
.L_x_2312:
[----:B------:R-:W-:Y:S01]  /*6680*/  IMAD.MOV.U32 R74, RZ, RZ, R11 ;  /* 0x000000ffff4a7224 */ /* 0x000fe200078e000b */
[----:B------:R-:W-:Y:S01]  /*6690*/  MOV R72, 0x66e0 ;  /* 0x000066e000487802 */ /* 0x000fe20000000f00 */
[----:B------:R-:W-:-:S02]  /*66a0*/  IMAD.MOV.U32 R75, RZ, RZ, 0x8 ;  /* 0x00000008ff4b7424 */ /* 0x000fc400078e00ff */
[----:B------:R-:W-:Y:S02]  /*66b0*/  IMAD.MOV.U32 R76, RZ, RZ, 0x1f ;  /* 0x0000001fff4c7424 */ /* 0x000fe400078e00ff */
[----:B------:R-:W-:Y:S02]  /*66c0*/  IMAD.MOV.U32 R77, RZ, RZ, -0x1 ;  /* 0xffffffffff4d7424 */ /* 0x000fe400078e00ff */
[----:B-1----:R-:W-:Y:S05]  /*66d0*/  CALL.REL.NOINC `($__internal_13_$__cuda_sm70_shflsync_bfly_p) ;  /* 0x000003d000007944 */ /* 0x002fea0003c00000 */
[----:B-1----:R-:W-:Y:S01]  /*66e0*/  FADD.FTZ R11, R11, R74 ;  /* 0x0000004a0b0b7221 */ /* 0x002fe20000010000 */
[----:B------:R-:W-:Y:S01]  /*66f0*/  MOV R72, 0x6750 ;  /* 0x0000675000487802 */ /* 0x000fe20000000f00 */
[----:B0-----:R-:W-:Y:S02]  /*6700*/  IMAD.MOV.U32 R75, RZ, RZ, 0x4 ;  /* 0x00000004ff4b7424 */ /* 0x001fe400078e00ff */
[----:B------:R-:W-:Y:S02]  /*6710*/  IMAD.MOV.U32 R76, RZ, RZ, 0x1f ;  /* 0x0000001fff4c7424 */ /* 0x000fe400078e00ff */
[----:B------:R-:W-:Y:S02]  /*6720*/  IMAD.MOV.U32 R77, RZ, RZ, -0x1 ;  /* 0xffffffffff4d7424 */ /* 0x000fe400078e00ff */
[----:B------:R-:W-:-:S02]  /*6730*/  IMAD.MOV.U32 R74, RZ, RZ, R11 ;  /* 0x000000ffff4a7224 */ /* 0x000fc400078e000b */
[----:B------:R-:W-:Y:S05]  /*6740*/  CALL.REL.NOINC `($__internal_13_$__cuda_sm70_shflsync_bfly_p) ;  /* 0x0000036000007944 */ /* 0x000fea0003c00000 */
[----:B-1----:R-:W-:Y:S01]  /*6750*/  FADD.FTZ R11, R11, R74 ;  /* 0x0000004a0b0b7221 */ /* 0x002fe20000010000 */
[----:B------:R-:W-:Y:S01]  /*6760*/  MOV R72, 0x67c0 ;  /* 0x000067c000487802 */ /* 0x000fe20000000f00 */
[----:B0-----:R-:W-:-:S02]  /*6770*/  IMAD.MOV.U32 R75, RZ, RZ, 0x2 ;  /* 0x00000002ff4b7424 */ /* 0x001fc400078e00ff */
[----:B------:R-:W-:Y:S02]  /*6780*/  IMAD.MOV.U32 R76, RZ, RZ, 0x1f ;  /* 0x0000001fff4c7424 */ /* 0x000fe400078e00ff */
[----:B------:R-:W-:Y:S02]  /*6790*/  IMAD.MOV.U32 R77, RZ, RZ, -0x1 ;  /* 0xffffffffff4d7424 */ /* 0x000fe400078e00ff */
[----:B------:R-:W-:Y:S02]  /*67a0*/  IMAD.MOV.U32 R74, RZ, RZ, R11 ;  /* 0x000000ffff4a7224 */ /* 0x000fe400078e000b */
[----:B------:R-:W-:Y:S05]  /*67b0*/  CALL.REL.NOINC `($__internal_13_$__cuda_sm70_shflsync_bfly_p) ;  /* 0x000002f000007944 */ /* 0x000fea0003c00000 */
[----:B-1----:R-:W-:Y:S01]  /*67c0*/  FADD.FTZ R4, R11, R74 ;  /* 0x0000004a0b047221 */ /* 0x002fe20000010000 */
[----:B------:R-:W-:Y:S01]  /*67d0*/  MOV R72, 0x6830 ;  /* 0x0000683000487802 */ /* 0x000fe20000000f00 */
[----:B0-----:R-:W-:Y:S02]  /*67e0*/  IMAD.MOV.U32 R75, RZ, RZ, 0x1 ;  /* 0x00000001ff4b7424 */ /* 0x001fe400078e00ff */
[----:B------:R-:W-:Y:S02]  /*67f0*/  IMAD.MOV.U32 R76, RZ, RZ, 0x1f ;  /* 0x0000001fff4c7424 */ /* 0x000fe400078e00ff */
[----:B------:R-:W-:-:S02]  /*6800*/  IMAD.MOV.U32 R77, RZ, RZ, -0x1 ;  /* 0xffffffffff4d7424 */ /* 0x000fc400078e00ff */
[----:B------:R-:W-:Y:S02]  /*6810*/  IMAD.MOV.U32 R74, RZ, RZ, R4 ;  /* 0x000000ffff4a7224 */ /* 0x000fe400078e0004 */
[----:B------:R-:W-:Y:S05]  /*6820*/  CALL.REL.NOINC `($__internal_13_$__cuda_sm70_shflsync_bfly_p) ;  /* 0x0000028000007944 */ /* 0x000fea0003c00000 */
[----:B-1----:R-:W-:Y:S01]  /*6830*/  IMAD.MOV.U32 R5, RZ, RZ, R74 ;  /* 0x000000ffff057224 */ /* 0x002fe200078e004a */
[----:B0-----:R-:W-:Y:S05]  /*6840*/  BRA `(.L_x_2365) ;  /* 0xffffb57000007947 */ /* 0x001fea000383ffff */
.L_x_2317:
[----:B------:R-:W-:Y:S01]  /*6850*/  IMAD.MOV.U32 R74, RZ, RZ, R83 ;  /* 0x000000ffff4a7224 */ /* 0x000fe200078e0053 */
[----:B------:R-:W-:Y:S01]  /*6860*/  MOV R72, 0x68b0 ;  /* 0x000068b000487802 */ /* 0x000fe20000000f00 */
[----:B------:R-:W-:Y:S02]  /*6870*/  IMAD.MOV.U32 R75, RZ, RZ, 0x1 ;  /* 0x00000001ff4b7424 */ /* 0x000fe400078e00ff */
[----:B------:R-:W-:Y:S02]  /*6880*/  IMAD.MOV.U32 R76, RZ, RZ, 0x1f ;  /* 0x0000001fff4c7424 */ /* 0x000fe400078e00ff */
[----:B------:R-:W-:Y:S02]  /*6890*/  IMAD.MOV.U32 R77, RZ, RZ, -0x1 ;  /* 0xffffffffff4d7424 */ /* 0x000fe400078e00ff */
[----:B------:R-:W-:Y:S05]  /*68a0*/  CALL.REL.NOINC `($__internal_13_$__cuda_sm70_shflsync_bfly_p) ;  /* 0x0000020000007944 */ /* 0x000fea0003c00000 */
[----:B-1----:R-:W-:Y:S01]  /*68b0*/  IMAD.MOV.U32 R72, RZ, RZ, R74 ;  /* 0x000000ffff487224 */ /* 0x002fe200078e004a */
[----:B0-----:R-:W-:Y:S05]  /*68c0*/  BRA `(.L_x_2366) ;  /* 0xffffcc0000007947 */ /* 0x001fea000383ffff */
.L_x_2321:
[----:B------:R-:W-:Y:S01]  /*68d0*/  IMAD.MOV.U32 R74, RZ, RZ, R0 ;  /* 0x000000ffff4a7224 */ /* 0x000fe200078e0000 */
[----:B------:R-:W-:Y:S01]  /*68e0*/  MOV R72, 0x6930 ;  /* 0x0000693000487802 */ /* 0x000fe20000000f00 */
[----:B------:R-:W-:-:S02]  /*68f0*/  IMAD.MOV.U32 R75, RZ, RZ, 0x10 ;  /* 0x00000010ff4b7424 */ /* 0x000fc400078e00ff */
[----:B------:R-:W-:Y:S02]  /*6900*/  IMAD.MOV.U32 R76, RZ, RZ, 0x1f ;  /* 0x0000001fff4c7424 */ /* 0x000fe400078e00ff */
[----:B------:R-:W-:Y:S02]  /*6910*/  IMAD.MOV.U32 R77, RZ, RZ, -0x1 ;  /* 0xffffffffff4d7424 */ /* 0x000fe400078e00ff */
[----:B01234-:R-:W-:Y:S05]  /*6920*/  CALL.REL.NOINC `($__internal_13_$__cuda_sm70_shflsync_bfly_p) ;  /* 0x0000018000007944 */ /* 0x01ffea0003c00000 */
[----:B-1----:R-:W-:Y:S01]  /*6930*/  IMAD.MOV.U32 R3, RZ, RZ, R74 ;  /* 0x000000ffff037224 */ /* 0x002fe200078e004a */
[----:B0-----:R-:W-:Y:S05]  /*6940*/  BRA `(.L_x_2367) ;  /* 0xffffcda000007947 */ /* 0x001fea000383ffff */
.L_x_2322:
[----:B------:R-:W-:Y:S01]  /*6950*/  IMAD.MOV.U32 R74, RZ, RZ, R5 ;  /* 0x000000ffff4a7224 */ /* 0x000fe200078e0005 */
[----:B------:R-:W-:Y:S01]  /*6960*/  MOV R72, 0x69b0 ;  /* 0x000069b000487802 */ /* 0x000fe20000000f00 */
[----:B------:R-:W-:Y:S02]  /*6970*/  IMAD.MOV.U32 R75, RZ, RZ, 0x8 ;  /* 0x00000008ff4b7424 */ /* 0x000fe400078e00ff */
[----:B------:R-:W-:Y:S02]  /*6980*/  IMAD.MOV.U32 R76, RZ, RZ, 0x1f ;  /* 0x0000001fff4c7424 */ /* 0x000fe400078e00ff */
[----:B------:R-:W-:Y:S02]  /*6990*/  IMAD.MOV.U32 R77, RZ, RZ, -0x1 ;  /* 0xffffffffff4d7424 */ /* 0x000fe400078e00ff */
[----:B01-34-:R-:W-:Y:S05]  /*69a0*/  CALL.REL.NOINC `($__internal_13_$__cuda_sm70_shflsync_bfly_p) ;  /* 0x0000010000007944 */ /* 0x01bfea0003c00000 */
[----:B-1----:R-:W-:Y:S01]  /*69b0*/  FMNMX.FTZ R3, R5, R74, !PT ;  /* 0x0000004a05037209 */ /* 0x002fe20007810000 */
[----:B0-----:R-:W-:Y:S01]  /*69c0*/  IMAD.MOV.U32 R75, RZ, RZ, 0x4 ;  /* 0x00000004ff4b7424 */ /* 0x001fe200078e00ff */
[----:B------:R-:W-:Y:S01]  /*69d0*/  MOV R72, 0x6a20 ;  /* 0x00006a2000487802 */ /* 0x000fe20000000f00 */
[----:B------:R-:W-:-:S02]  /*69e0*/  IMAD.MOV.U32 R76, RZ, RZ, 0x1f ;  /* 0x0000001fff4c7424 */ /* 0x000fc400078e00ff */
[----:B------:R-:W-:Y:S02]  /*69f0*/  IMAD.MOV.U32 R77, RZ, RZ, -0x1 ;  /* 0xffffffffff4d7424 */ /* 0x000fe400078e00ff */
[----:B------:R-:W-:Y:S02]  /*6a00*/  IMAD.MOV.U32 R74, RZ, RZ, R3 ;  /* 0x000000ffff4a7224 */ /* 0x000fe400078e0003 */
[----:B------:R-:W-:Y:S05]  /*6a10*/  CALL.REL.NOINC `($__internal_13_$__cuda_sm70_shflsync_bfly_p) ;  /* 0x0000009000007944 */ /* 0x000fea0003c00000 */
[----:B-1----:R-:W-:Y:S01]  /*6a20*/  FMNMX.FTZ R3, R3, R74, !PT ;  /* 0x0000004a03037209 */ /* 0x002fe20007810000 */
[----:B0-----:R-:W-:Y:S01]  /*6a30*/  IMAD.MOV.U32 R75, RZ, RZ, 0x2 ;  /* 0x00000002ff4b7424 */ /* 0x001fe200078e00ff */
[----:B------:R-:W-:Y:S01]  /*6a40*/  MOV R72, 0x6a90 ;  /* 0x00006a9000487802 */ /* 0x000fe20000000f00 */
[----:B------:R-:W-:Y:S02]  /*6a50*/  IMAD.MOV.U32 R76, RZ, RZ, 0x1f ;  /* 0x0000001fff4c7424 */ /* 0x000fe400078e00ff */
[----:B------:R-:W-:Y:S02]  /*6a60*/  IMAD.MOV.U32 R77, RZ, RZ, -0x1 ;  /* 0xffffffffff4d7424 */ /* 0x000fe400078e00ff */
[----:B------:R-:W-:Y:S02]  /*6a70*/  IMAD.MOV.U32 R74, RZ, RZ, R3 ;  /* 0x000000ffff4a7224 */ /* 0x000fe400078e0003 */
[----:B------:R-:W-:Y:S05]  /*6a80*/  CALL.REL.NOINC `($__internal_13_$__cuda_sm70_shflsync_bfly_p) ;  /* 0x0000002000007944 */ /* 0x000fea0003c00000 */
[----:B-1----:R-:W-:Y:S01]  /*6a90*/  IMAD.MOV.U32 R4, RZ, RZ, R74 ;  /* 0x000000ffff047224 */ /* 0x002fe200078e004a */
[----:B0-----:R-:W-:Y:S05]  /*6aa0*/  BRA `(.L_x_2368) ;  /* 0xffffccb000007947 */ /* 0x001fea000383ffff */
        .weak           $__internal_13_$__cuda_sm70_shflsync_bfly_p
        .type           $__internal_13_$__cuda_sm70_shflsync_bfly_p,@function
        .size           $__internal_13_$__cuda_sm70_shflsync_bfly_p,(.L_x_3264 - $__internal_13_$__cuda_sm70_shflsync_bfly_p)
$__internal_13_$__cuda_sm70_shflsync_bfly_p:
[----:B------:R-:W-:Y:S01]  /*6ab0*/  IMAD.MOV.U32 R73, RZ, RZ, 0x0 ;  /* 0x00000000ff497424 */ /* 0x000fe200078e00ff */
[----:B------:R-:W-:Y:S04]  /*6ac0*/  WARPSYNC R77 ;  /* 0x0000004d00007348 */ /* 0x000fe80003800000 */
[----:B------:R0:W1:Y:S01]  /*6ad0*/  SHFL.BFLY PT, R74, R74, R75, R76 ;  /* 0x0c00004b4a4a7389 */ /* 0x00006200000e004c */
[----:B------:R-:W-:Y:S05]  /*6ae0*/  RET.REL.NODEC R72 `(_ZN4mmha33masked_multihead_attention_kernelItLi112ELi128ELi2ELi16ELi128ELb0ELb1EEEv26Multihead_attention_paramsIT_XT5_EE) ;  /* 0xffff951048007950 */ /* 0x000fea0003c3ffff */
.L_x_2369:
        /* <DEDUP_REMOVED lines=9> */
.L_x_3264:


//--------------------- .text._ZN4mmha33masked_multihead_attention_kernelItLi112ELi128ELi4ELi16ELi64ELb0ELb1EEEv26Multihead_attention_paramsIT_XT5_EE --------------------------
	.section	.text._ZN4mmha33masked_multihead_attention_kernelItLi112ELi128ELi4ELi16ELi64ELb0ELb1EEEv26Multihead_attention_paramsIT_XT5_EE,"ax",@progbits
	.sectioninfo	@"SHI_REGISTERS=57"
	.align	128
        .global         _ZN4mmha33masked_multihead_attention_kernelItLi112ELi128ELi4ELi16ELi64ELb0ELb1EEEv26Multihead_attention_paramsIT_XT5_EE
        .type           _ZN4mmha33masked_multihead_attention_kernelItLi112ELi128ELi4ELi16ELi64ELb0ELb1EEEv26Multihead_attention_paramsIT_XT5_EE,@function
        .size           _ZN4mmha33masked_multihead_attention_kernelItLi112ELi128ELi4ELi16ELi64ELb0ELb1EEEv26Multihead_attention_paramsIT_XT5_EE,(.L_x_3265 - _ZN4mmha33masked_multihead_attention_kernelItLi112ELi128ELi4ELi16ELi64ELb0ELb1EEEv26Multihead_attention_paramsIT_XT5_EE)
        .other          _ZN4mmha33masked_multihead_attention_kernelItLi112ELi128ELi4ELi16ELi64ELb0ELb1EEEv26Multihead_attention_paramsIT_XT5_EE,@"STO_CUDA_ENTRY STV_DEFAULT"
_ZN4mmha33masked_multihead_attention_kernelItLi112ELi128ELi4ELi16ELi64ELb0ELb1EEEv26Multihead_attention_paramsIT_XT5_EE:
.text._ZN4mmha33masked_multihead_attention_kernelItLi112ELi128ELi4ELi16ELi64ELb0ELb1EEEv26Multihead_attention_paramsIT_XT5_EE:
        /* <DEDUP_REMOVED lines=14> */
.L_x_2370:
[----:B------:R-:W-:Y:S01]  /*00e0*/  IABS R4, c[0x0][0x1d0] ;  /* 0x0000740000047a13 */ /* 0x000fe20000000000 */
[----:B------:R-:W1:Y:S01]  /*00f0*/  S2R R3, SR_CTAID.Y ;  /* 0x0000000000037919 */ /* 0x000e620000002600 */
[----:B------:R-:W-:Y:S02]  /*0100*/  ULDC.64 UR8, c[0x0][0x280] ;  /* 0x0000a00000087ab9 */ /* 0x000fe40000000a00 */
[----:B------:R-:W2:Y:S01]  /*0110*/  R2UR UR11, R4 ;  /* 0x00000000040b73c2 */ /* 0x000ea200000e0000 */
[----:B------:R-:W-:-:S04]  /*0120*/  UISETP.NE.U32.AND UP0, UPT, URZ, UR8, UPT ;  /* 0x000000083f00728c */ /* 0x000fc8000bf05070 */
        /* <DEDUP_REMOVED lines=28> */
[----:B------:R-:W-:Y:S02]  /*02f0*/  ULDC.64 UR10, c[0x0][0x240] ;  /* 0x00009000000a7ab9 */ /* 0x000fe40000000a00 */
[----:B------:R-:W-:Y:S02]  /*0300*/  UISETP.NE.U32.AND UP1, UPT, URZ, UR10, UPT ;  /* 0x0000000a3f00728c */ /* 0x000fe4000bf25070 */
[----:B------:R-:W-:-:S02]  /*0310*/  UISETP.GE.AND UP3, UPT, UR4, URZ, UPT ;  /* 0x0000003f0400728c */ /* 0x000fc4000bf66270 */
        /* <DEDUP_REMOVED lines=20> */
[----:B------:R-:W5:Y:S01]  /*0460*/  S2R R16, SR_TID.X ;  /* 0x0000000000107919 */ /* 0x000f620000002100 */
[----:B-1----:R-:W-:Y:S02]  /*0470*/  IMAD.MOV.U32 R4, RZ, RZ, RZ ;  /* 0x000000ffff047224 */ /* 0x002fe400078e00ff */
[----:B0-----:R-:W-:-:S04]  /*0480*/  IMAD.MOV R2, RZ, RZ, -R5 ;  /* 0x000000ffff027224 */ /* 0x001fc800078e0a05 */
[----:B------:R-:W-:-:S04]  /*0490*/  IMAD R7, R2, R13, RZ ;  /* 0x0000000d02077224 */ /* 0x000fc800078e02ff */
[----:B------:R-:W-:Y:S01]  /*04a0*/  IMAD.HI.U32 R5, R5, R7, R4 ;  /* 0x0000000705057227 */ /* 0x000fe200078e0004 */
[----:B------:R-:W-:Y:S02]  /*04b0*/  UMOV UR40, URZ ;  /* 0x0000003f00287c82 */ /* 0x000fe40008000000 */
[----:B------:R-:W-:Y:S02]  /*04c0*/  ULDC UR44, c[0x0][0x1d8] ;  /* 0x00007600002c7ab9 */ /* 0x000fe40000000800 */
[----:B----4-:R-:W-:Y:S02]  /*04d0*/  UIMAD UR44, UR6, UR44, UR48 ;  /* 0x0000002c062c72a4 */ /* 0x010fe4000f8e0230 */
[----:B------:R-:W-:Y:S02]  /*04e0*/  UIMAD UR5, UR48, 0x70, URZ ;  /* 0x00000070300578a4 */ /* 0x000fe4000f8e023f */
[----:B------:R-:W-:Y:S02]  /*04f0*/  ULDC UR43, c[0x0][0x1c8] ;  /* 0x00007200002b7ab9 */ /* 0x000fe40000000800 */
[----:B------:R-:W-:-:S02]  /*0500*/  UMOV UR8, 0x1 ;  /* 0x0000000100087882 */ /* 0x000fc40000000000 */
[----:B------:R-:W-:Y:S01]  /*0510*/  UIMAD UR44, UR44, 0x70, URZ ;  /* 0x000000702c2c78a4 */ /* 0x000fe2000f8e023f */
[----:B-----5:R-:W-:Y:S01]  /*0520*/  IMAD.SHL.U32 R0, R16, 0x4, RZ ;  /* 0x0000000410007824 */ /* 0x020fe200078e00ff */
[----:B------:R-:W-:Y:S01]  /*0530*/  UIMAD UR47, UR6, UR9, URZ ;  /* 0x00000009062f72a4 */ /* 0x000fe2000f8e023f */
[----:B------:R-:W-:Y:S01]  /*0540*/  BSSY B0, `(.L_x_2371) ;  /* 0x0000034000007945 */ /* 0x000fe20003800000 */
        /* <DEDUP_REMOVED lines=17> */
[----:B------:R-:W-:Y:S02]  /*0660*/  ISETP.LE.AND P0, PT, RZ, UR45, PT ;  /* 0x0000002dff007c0c */ /* 0x000fe4000bf03270 */
[----:B------:R-:W-:Y:S02]  /*0670*/  ISETP.GT.U32.AND P2, PT, R13, R2, PT ;  /* 0x000000020d00720c */ /* 0x000fe40003f44070 */
[----:B------:R-:W-:Y:S01]  /*0680*/  IADD3 R8, R0, UR43, RZ ;  /* 0x0000002b00087c10 */ /* 0x000fe2000fffe0ff */
[----:B--2---:R0:W1:Y:S01]  /*0690*/  @P1 R2UR UR40, R3 ;  /* 0x00000000032813c2 */ /* 0x00406200000e0000 */
[----:B------:R-:W-:-:S02]  /*06a0*/  ISETP.GE.AND P1, PT, R16, 0x1c, PT ;  /* 0x0000001c1000780c */ /* 0x000fc40003f26270 */
[----:B0-----:R-:W-:-:S11]  /*06b0*/  IADD3 R3, R0, UR5, RZ ;  /* 0x0000000500037c10 */ /* 0x001fd6000fffe0ff */
[----:B------:R-:W-:Y:S02]  /*06c0*/  @P1 IMAD.MOV.U32 R5, RZ, RZ, RZ ;  /* 0x000000ffff051224 */ /* 0x000fe400078e00ff */
[----:B------:R-:W-:Y:S01]  /*06d0*/  @P1 IMAD.MOV.U32 R4, RZ, RZ, RZ ;  /* 0x000000ffff041224 */ /* 0x000fe200078e00ff */
[----:B------:R-:W-:Y:S05]  /*06e0*/  @P1 BRA `(.L_x_2372) ;  /* 0x0000019000001947 */ /* 0x000fea0003800000 */
[----:B------:R-:W-:-:S05]  /*06f0*/  IMAD.MOV.U32 R5, RZ, RZ, 0x2 ;  /* 0x00000002ff057424 */ /* 0x000fca00078e00ff */
[----:B------:R-:W-:-:S13]  /*0700*/  ISETP.NE.AND P1, PT, R5, c[0x0][0x258], PT ;  /* 0x0000960005007a0c */ /* 0x000fda0003f25270 */
[----:B------:R-:W-:-:S06]  /*0710*/  @P1 IMAD.WIDE R4, R8, R5, c[0x0][0x168] ;  /* 0x00005a0008041625 */ /* 0x000fcc00078e0205 */
[----:B------:R-:W5:Y:S01]  /*0720*/  @P1 LDG.E.64 R4, [R4.64] ;  /* 0x0000002404041981 */ /* 0x000f62000c1e1b00 */
[----:B------:R-:W-:Y:S05]  /*0730*/  @P1 BRA `(.L_x_2372) ;  /* 0x0000014000001947 */ /* 0x000fea0003800000 */
[----:B------:R-:W-:-:S04]  /*0740*/  IADD3 R6, P1, R8, c[0x0][0x168], RZ ;  /* 0x00005a0008067a10 */ /* 0x000fc80007f3e0ff */
[----:B------:R-:W-:-:S05]  /*0750*/  LEA.HI.X.SX32 R7, R8, c[0x0][0x16c], 0x1, P1 ;  /* 0x00005b0008077a11 */ /* 0x000fca00008f0eff */
[----:B------:R-:W2:Y:S01]  /*0760*/  LDG.E R6, [R6.64] ;  /* 0x0000002406067981 */ /* 0x000ea2000c1e1900 */
[----:B-----5:R-:W-:Y:S02]  /*0770*/  IMAD.MOV.U32 R4, RZ, RZ, c[0x0][0x248] ;  /* 0x00009200ff047624 */ /* 0x020fe400078e00ff */
        /* <DEDUP_REMOVED lines=16> */
.L_x_2372:
[----:B------:R-:W-:Y:S05]  /*0880*/  BSYNC B0 ;  /* 0x0000000000007941 */ /* 0x000fea0003800000 */
.L_x_2371:
        /* <DEDUP_REMOVED lines=17> */
[----:B------:R-:W-:-:S05]  /*09a0*/  IMAD.WIDE R6, R8, R17, c[0x0][0x178] ;  /* 0x00005e0008067625 */ /* 0x000fca00078e0211 */
[----:B------:R0:W5:Y:S01]  /*09b0*/  LDG.E.64 R22, [R6.64] ;  /* 0x0000002406167981 */ /* 0x000162000c1e1b00 */
[----:B------:R-:W-:Y:S05]  /*09c0*/  BRA `(.L_x_2375) ;  /* 0x0000014000007947 */ /* 0x000fea0003800000 */
.L_x_2374:
[----:B------:R-:W-:-:S04]  /*09d0*/  IADD3 R6, P0, R8, c[0x0][0x178], RZ ;  /* 0x00005e0008067a10 */ /* 0x000fc80007f1e0ff */
        /* <DEDUP_REMOVED lines=19> */
.L_x_2375:
[----:B------:R-:W-:Y:S05]  /*0b10*/  BSYNC B0 ;  /* 0x0000000000007941 */ /* 0x000fea0003800000 */
.L_x_2373:
[----:B------:R-:W-:Y:S01]  /*0b20*/  ULDC.64 UR4, c[0x0][0x1f8] ;  /* 0x00007e0000047ab9 */ /* 0x000fe20000000a00 */
[C---:B------:R-:W-:Y:S01]  /*0b30*/  ISETP.GT.AND P1, PT, R16.reuse, 0x1f, PT ;  /* 0x0000001f1000780c */ /* 0x040fe20003f24270 */
[----:B------:R-:W-:Y:S01]  /*0b40*/  UISETP.NE.U32.AND UP0, UPT, URZ, UR4, UPT ;  /* 0x000000043f00728c */ /* 0x000fe2000bf05070 */
[----:B------:R-:W-:Y:S02]  /*0b50*/  ISETP.EQ.U32.AND P0, PT, RZ, c[0x0][0x240], PT ;  /* 0x00009000ff007a0c */ /* 0x000fe40003f02070 */
[----:B0-----:R-:W-:Y:S01]  /*0b60*/  P2R R6, PR, RZ, 0x2 ;  /* 0x00000002ff067803 */ /* 0x001fe20000000000 */
[----:B------:R-:W-:Y:S01]  /*0b70*/  UISETP.NE.AND.EX UP0, UPT, URZ, UR5, UPT, UP0 ;  /* 0x000000053f00728c */ /* 0x000fe2000bf05300 */
[----:B------:R-:W-:Y:S02]  /*0b80*/  ISETP.EQ.OR.EX P0, PT, RZ, c[0x0][0x244], P1, P0 ;  /* 0x00009100ff007a0c */ /* 0x000fe40000f02700 */
[----:B------:R-:W-:Y:S01]  /*0b90*/  ISETP.GT.AND P4, PT, R16, 0x1b, PT ;  /* 0x0000001b1000780c */ /* 0x000fe20003f84270 */
[----:B------:R-:W-:Y:S01]  /*0ba0*/  ULDC.64 UR4, c[0x0][0x1f8] ;  /* 0x00007e0000047ab9 */ /* 0x000fe20000000a00 */
[----:B------:R-:W-:-:S02]  /*0bb0*/  ISETP.EQ.U32.AND P1, PT, RZ, c[0x0][0x180], PT ;  /* 0x00006000ff007a0c */ /* 0x000fc40003f22070 */
        /* <DEDUP_REMOVED lines=9> */
[----:B------:R-:W-:Y:S01]  /*0c50*/  P2R R6, PR, RZ, 0x10 ;  /* 0x00000010ff067803 */ /* 0x000fe20000000000 */
[----:B------:R-:W-:Y:S01]  /*0c60*/  IMAD.U32 R12, RZ, RZ, UR6 ;  /* 0x00000006ff0c7e24 */ /* 0x000fe2000f8e00ff */
[----:B-1----:R-:W-:Y:S01]  /*0c70*/  @!UP0 UIMAD UR4, UR40, UR4, UR48 ;  /* 0x00000004280482a4 */ /* 0x002fe2000f8e0230 */
[----:B------:R-:W-:-:S02]  /*0c80*/  IMAD.U32 R13, RZ, RZ, UR7 ;  /* 0x00000007ff0d7e24 */ /* 0x000fc4000f8e00ff */
[----:B------:R-:W-:-:S03]  /*0c90*/  @!P1 IMAD.WIDE R8, R3, R17, c[0x0][0x180] ;  /* 0x0000600003089625 */ /* 0x000fc600078e0211 */
[----:B------:R-:W2:Y:S01]  /*0ca0*/  @P3 LDG.E R12, [R12.64] ;  /* 0x000000240c0c3981 */ /* 0x000ea2000c1e1900 */
[----:B------:R-:W-:Y:S01]  /*0cb0*/  IMAD.U32 R7, RZ, RZ, UR4 ;  /* 0x00000004ff077e24 */ /* 0x000fe2000f8e00ff */
[----:B------:R-:W-:Y:S02]  /*0cc0*/  CS2R R24, SRZ ;  /* 0x0000000000187805 */ /* 0x000fe4000001ff00 */
[----:B------:R-:W3:Y:S01]  /*0cd0*/  @!P1 LDG.E.64 R14, [R8.64] ;  /* 0x00000024080e9981 */ /* 0x000ee2000c1e1b00 */
[----:B------:R-:W-:Y:S02]  /*0ce0*/  @!P0 IMAD R10, R7, 0x70, R0 ;  /* 0x00000070070a8824 */ /* 0x000fe400078e0200 */
[----:B------:R-:W-:-:S04]  /*0cf0*/  @!P2 IMAD.WIDE R6, R3, R17, c[0x0][0x170] ;  /* 0x00005c000306a625 */ /* 0x000fc800078e0211 */
[----:B------:R-:W-:Y:S01]  /*0d00*/  @!P0 IMAD.WIDE R10, R10, R17, c[0x0][0x230] ;  /* 0x00008c000a0a8625 */ /* 0x000fe200078e0211 */
[----:B------:R-:W4:Y:S05]  /*0d10*/  @!P2 LDG.E.64 R24, [R6.64] ;  /* 0x000000240618a981 */ /* 0x000f2a000c1e1b00 */
[----:B------:R-:W4:Y:S01]  /*0d20*/  @!P0 LDG.E.64 R10, [R10.64] ;  /* 0x000000240a0a8981 */ /* 0x000f22000c1e1b00 */
[----:B------:R-:W-:Y:S02]  /*0d30*/  ULDC.U8 UR4, c[0x0][0x1e4] ;  /* 0x0000790000047ab9 */ /* 0x000fe40000000000 */
[----:B------:R-:W-:Y:S02]  /*0d40*/  UISETP.NE.AND UP0, UPT, UR4, URZ, UPT ;  /* 0x0000003f0400728c */ /* 0x000fe4000bf05270 */
[----:B------:R-:W-:-:S04]  /*0d50*/  UMOV UR41, URZ ;  /* 0x0000003f00297c82 */ /* 0x000fc80008000000 */
        /* <DEDUP_REMOVED lines=70> */
.L_x_2378:
        /* <DEDUP_REMOVED lines=87> */
.L_x_2382:
[----:B------:R-:W-:Y:S05]  /*1730*/  BSYNC B1 ;  /* 0x0000000000017941 */ /* 0x000fea0003800000 */
.L_x_2381:
        /* <DEDUP_REMOVED lines=8> */
.L_x_2380:
[----:B------:R-:W-:Y:S05]  /*17c0*/  BSYNC B0 ;  /* 0x0000000000007941 */ /* 0x000fea0003800000 */
.L_x_2379:
[----:B------:R-:W-:Y:S06]  /*17d0*/  BAR.SYNC.DEFER_BLOCKING 0x0 ;  /* 0x0000000000007b1d */ /* 0x000fec0000010000 */
[----:B0-----:R0:W3:Y:S04]  /*17e0*/  @P6 LDS.64 R24, [R0] ;  /* 0x0000000000186984 */ /* 0x0010e80000000a00 */
[----:B------:R0:W4:Y:S04]  /*17f0*/  @P6 LDS.64 R22, [R3] ;  /* 0x0000000003166984 */ /* 0x0001280000000a00 */
[----:B------:R-:W-:Y:S06]  /*1800*/  BAR.SYNC.DEFER_BLOCKING 0x0 ;  /* 0x0000000000007b1d */ /* 0x000fec0000010000 */
[----:B------:R-:W-:Y:S05]  /*1810*/  BRA `(.L_x_2377) ;  /* 0x0000036000007947 */ /* 0x000fea0003800000 */
.L_x_2376:
        /* <DEDUP_REMOVED lines=53> */
.L_x_2383:
[----:B------:R-:W-:Y:S05]  /*1b70*/  BSYNC B0 ;  /* 0x0000000000007941 */ /* 0x000fea0003800000 */
.L_x_2377:
[----:B0-----:R-:W-:Y:S01]  /*1b80*/  ISETP.GT.AND P0, PT, R16, 0x1f, PT ;  /* 0x0000001f1000780c */ /* 0x001fe20003f04270 */
[----:B------:R-:W-:Y:S01]  /*1b90*/  BSSY B0, `(.L_x_2384) ;  /* 0x0000025000007945 */ /* 0x000fe20003800000 */
[----:B------:R-:W-:-:S11]  /*1ba0*/  IMAD.MOV.U32 R0, RZ, RZ, RZ ;  /* 0x000000ffff007224 */ /* 0x000fd600078e00ff */
[----:B------:R-:W-:Y:S05]  /*1bb0*/  @P0 BRA `(.L_x_2385) ;  /* 0x0000022000000947 */ /* 0x000fea0003800000 */
[----:B---3--:R0:W-:Y:S01]  /*1bc0*/  STS.64 [R16.X8+0x10], R24 ;  /* 0x0000101810007388 */ /* 0x0081e20000008a00 */
[----:B----4-:R-:W-:Y:S01]  /*1bd0*/  HMUL2 R11, R25, R23 ;  /* 0x00000017190b7232 */ /* 0x010fe20000000000 */
[----:B------:R-:W-:Y:S01]  /*1be0*/  ISETP.GT.AND P0, PT, R16, 0x1b, PT ;  /* 0x0000001b1000780c */ /* 0x000fe20003f04270 */
[----:B------:R-:W-:Y:S04]  /*1bf0*/  BSSY B1, `(.L_x_2386) ;  /* 0x0000011000017945 */ /* 0x000fe80003800000 */
[----:B------:R-:W-:-:S10]  /*1c00*/  HFMA2.MMA R11, R24, R22, R11 ;  /* 0x00000016180b7235 */ /* 0x000fd4000000000b */
[--C-:B--2---:R-:W-:Y:S02]  /*1c10*/  HADD2.F32 R6, -RZ, R11.reuse.H0_H0 ;  /* 0x2000000bff067230 */ /* 0x104fe40000004100 */
        /* <DEDUP_REMOVED lines=14> */
.L_x_2387:
[----:B0-----:R-:W-:Y:S05]  /*1d00*/  BSYNC B1 ;  /* 0x0000000000017941 */ /* 0x001fea0003800000 */
.L_x_2386:
[----:B------:R-:W-:Y:S01]  /*1d10*/  FADD.FTZ R11, R6, R11 ;  /* 0x0000000b060b7221 */ /* 0x000fe20000010000 */
[----:B------:R-:W-:Y:S05]  /*1d20*/  BRA.DIV ~URZ, `(.L_x_2388) ;  /* 0x000044e27f007947 */ /* 0x000fea000b800000 */
[----:B------:R0:W2:Y:S02]  /*1d30*/  SHFL.BFLY PT, R0, R11, 0x10, 0x1f ;  /* 0x0e001f000b007f89 */ /* 0x0000a400000e0000 */
.L_x_2439:
        /* <DEDUP_REMOVED lines=9> */
.L_x_2440:
[----:B--2---:R-:W-:Y:S02]  /*1dd0*/  FADD.FTZ R0, R5, R4 ;  /* 0x0000000405007221 */ /* 0x004fe40000010000 */
.L_x_2385:
[----:B------:R-:W-:Y:S05]  /*1de0*/  BSYNC B0 ;  /* 0x0000000000007941 */ /* 0x000fea0003800000 */
.L_x_2384:
[----:B------:R-:W-:-:S13]  /*1df0*/  ISETP.NE.AND P0, PT, R16, RZ, PT ;  /* 0x000000ff1000720c */ /* 0x000fda0003f05270 */
[----:B------:R-:W-:Y:S01]  /*1e00*/  @P0 IMAD.MOV.U32 R3, RZ, RZ, -0x800001 ;  /* 0xff7fffffff030424 */ /* 0x000fe200078e00ff */
[----:B------:R-:W-:Y:S05]  /*1e10*/  @P0 BRA `(.L_x_2390) ;  /* 0x0000013000000947 */ /* 0x000fea0003800000 */
[----:B------:R-:W-:Y:S01]  /*1e20*/  ISETP.NE.U32.AND P0, PT, RZ, c[0x0][0x218], PT ;  /* 0x00008600ff007a0c */ /* 0x000fe20003f05070 */
[----:B------:R-:W-:Y:S01]  /*1e30*/  UIADD3 UR4, -UR42, UR45, URZ ;  /* 0x0000002d2a047290 */ /* 0x000fe2000fffe13f */
[----:B------:R-:W-:Y:S02]  /*1e40*/  FMUL.FTZ R3, R0, c[0x0][0x1f0] ;  /* 0x00007c0000037a20 */ /* 0x000fe40000410000 */
[----:B------:R-:W-:-:S03]  /*1e50*/  ISETP.NE.AND.EX P0, PT, RZ, c[0x0][0x21c], PT, P0 ;  /* 0x00008700ff007a0c */ /* 0x000fc60003f05300 */
[----:B--2---:R-:W-:-:S10]  /*1e60*/  IMAD.U32 R6, RZ, RZ, UR4 ;  /* 0x00000004ff067e24 */ /* 0x004fd4000f8e00ff */
        /* <DEDUP_REMOVED lines=13> */
.L_x_2391:
[----:B------:R2:W-:Y:S02]  /*1f40*/  STS [R6.X4+0x110], R3 ;  /* 0x0001100306007388 */ /* 0x0005e40000004800 */
.L_x_2390:
[----:B------:R-:W-:Y:S02]  /*1f50*/  WARPSYNC 0xffffffff ;  /* 0xffffffff00007948 */ /* 0x000fe40003800000 */
[----:B------:R-:W-:Y:S01]  /*1f60*/  UIADD3 UR4, UR45, 0x7, -UR42 ;  /* 0x000000072d047890 */ /* 0x000fe2000fffe82a */
[----:B--2---:R-:W-:Y:S01]  /*1f70*/  SHF.R.S32.HI R5, RZ, 0x1f, R16 ;  /* 0x0000001fff057819 */ /* 0x004fe20000011410 */
[----:B------:R-:W-:Y:S02]  /*1f80*/  BAR.SYNC.DEFER_BLOCKING 0x0 ;  /* 0x0000000000007b1d */ /* 0x000fe40000010000 */
[----:B------:R-:W-:Y:S01]  /*1f90*/  USHF.R.S32.HI UR5, URZ, 0x1f, UR4 ;  /* 0x0000001f3f057899 */ /* 0x000fe20008011404 */
[----:B------:R-:W-:-:S03]  /*1fa0*/  LEA.HI R5, R5, R16, RZ, 0x2 ;  /* 0x0000001005057211 */ /* 0x000fc600078f10ff */
[----:B------:R-:W-:Y:S01]  /*1fb0*/  ULEA.HI UR5, UR5, UR4, URZ, 0x3 ;  /* 0x0000000405057291 */ /* 0x000fe2000f8f183f */
[----:B---3--:R-:W-:Y:S01]  /*1fc0*/  LEA.HI.SX32 R24, R5, UR42, 0x1e ;  /* 0x0000002a05187c11 */ /* 0x008fe2000f8ff2ff */
[----:B------:R-:W-:Y:S01]  /*1fd0*/  BSSY B0, `(.L_x_2392) ;  /* 0x0000153000007945 */ /* 0x000fe20003800000 */
        /* <DEDUP_REMOVED lines=8> */
[----:B------:R-:W-:Y:S02]  /*2060*/  IMAD.U32 R21, RZ, RZ, UR48 ;  /* 0x00000030ff157e24 */ /* 0x000fe4000f8e00ff */
[----:B----4-:R-:W-:Y:S02]  /*2070*/  IMAD.MOV.U32 R22, RZ, RZ, c[0x0][0x220] ;  /* 0x00008800ff167624 */ /* 0x010fe400078e00ff */
[----:B------:R-:W-:Y:S02]  /*2080*/  IMAD.IADD R0, R16, 0x1, -R5 ;  /* 0x0000000110007824 */ /* 0x000fe400078e0a05 */
[----:B------:R-:W-:Y:S02]  /*2090*/  IMAD R21, R21, R22, UR45 ;  /* 0x0000002d15157e24 */ /* 0x000fe4000f8e0216 */
[----:B------:R-:W-:Y:S01]  /*20a0*/  IMAD.U32 R27, RZ, RZ, UR46 ;  /* 0x0000002eff1b7e24 */ /* 0x000fe2000f8e00ff */
[----:B0-----:R0:W2:Y:S01]  /*20b0*/  LDS R4, [R0.X4+0x10] ;  /* 0x0000100000047984 */ /* 0x0010a20000004800 */
[----:B------:R-:W-:-:S02]  /*20c0*/  IMAD.SHL.U32 R22, R0, 0x2, RZ ;  /* 0x0000000200167824 */ /* 0x000fc400078e00ff */
[----:B------:R-:W-:Y:S01]  /*20d0*/  IMAD.MOV.U32 R23, RZ, RZ, c[0x0][0x1e8] ;  /* 0x00007a00ff177624 */ /* 0x000fe200078e00ff */
[----:B------:R0:W3:Y:S01]  /*20e0*/  LDS R5, [R0.X4+0x20] ;  /* 0x0000200000057984 */ /* 0x0000e20000004800 */
[----:B------:R-:W-:Y:S02]  /*20f0*/  IMAD R22, R27, c[0x0][0x1d4], R22 ;  /* 0x000075001b167a24 */ /* 0x000fe400078e0216 */
[----:B------:R-:W-:Y:S01]  /*2100*/  IMAD.MOV.U32 R30, RZ, RZ, 0x2 ;  /* 0x00000002ff1e7424 */ /* 0x000fe200078e00ff */
[----:B------:R0:W4:Y:S01]  /*2110*/  LDS R7, [R0.X4+0x30] ;  /* 0x0000300000077984 */ /* 0x0001220000004800 */
[----:B------:R-:W-:Y:S01]  /*2120*/  IMAD.U32 R31, RZ, RZ, UR48 ;  /* 0x00000030ff1f7e24 */ /* 0x000fe2000f8e00ff */
[----:B------:R-:W-:Y:S01]  /*2130*/  IADD3 R23, R23, c[0x0][0x210], RZ ;  /* 0x0000840017177a10 */ /* 0x000fe20007ffe0ff */
[----:B------:R-:W-:Y:S01]  /*2140*/  IMAD.MOV.U32 R25, RZ, RZ, c[0x0][0x1d4] ;  /* 0x00007500ff197624 */ /* 0x000fe200078e00ff */
[----:B------:R0:W1:Y:S01]  /*2150*/  LDS R6, [R0.X4+0x40] ;  /* 0x0000400000067984 */ /* 0x0000620000004800 */
[----:B------:R-:W-:Y:S01]  /*2160*/  IMAD.WIDE R30, R30, R31, c[0x0][0x228] ;  /* 0x00008a001e1e7625 */ /* 0x000fe200078e021f */
[----:B------:R-:W-:-:S02]  /*2170*/  SHF.R.S32.HI R26, RZ, 0x1f, R22 ;  /* 0x0000001fff1a7819 */ /* 0x000fc40000011416 */
[----:B------:R0:W0:Y:S01]  /*2180*/  LDS R8, [R0.X4+0x50] ;  /* 0x0000500000087984 */ /* 0x0000220000004800 */
[----:B------:R-:W-:-:S03]  /*2190*/  IMAD R25, R25, 0x70, RZ ;  /* 0x0000007019197824 */ /* 0x000fc600078e02ff */
        /* <DEDUP_REMOVED lines=10> */
[----:B-1234-:R0:W0:Y:S02]  /*2240*/  LDS R20, [R0.X4+0x100] ;  /* 0x0001000000147984 */ /* 0x01e0240000004800 */
.L_x_2398:
[----:B------:R-:W-:Y:S01]  /*2250*/  IABS R34, c[0x0][0x1d4] ;  /* 0x0000750000227a13 */ /* 0x000fe20000000000 */
[----:B------:R-:W-:Y:S01]  /*2260*/  IMAD.U32 R45, RZ, RZ, UR47 ;  /* 0x0000002fff2d7e24 */ /* 0x000fe2000f8e00ff */
[----:B------:R-:W-:-:S02]  /*2270*/  ISETP.NE.U32.AND P1, PT, RZ, c[0x0][0x200], PT ;  /* 0x00008000ff007a0c */ /* 0x000fc40003f25070 */
[----:B------:R-:W1:Y:S02]  /*2280*/  I2F.RP R35, R34 ;  /* 0x0000002200237306 */ /* 0x000e640000209400 */
[----:B------:R-:W-:-:S13]  /*2290*/  ISETP.NE.AND.EX P1, PT, RZ, c[0x0][0x204], PT, P1 ;  /* 0x00008100ff007a0c */ /* 0x000fda0003f25310 */
[----:B------:R-:W-:Y:S01]  /*22a0*/  @P1 IADD3 R36, P0, P2, R24, c[0x0][0x200], R45 ;  /* 0x0000800018241a10 */ /* 0x000fe20007a1e02d */
[----:B-1----:R-:W1:Y:S01]  /*22b0*/  MUFU.RCP R35, R35 ;  /* 0x0000002300237308 */ /* 0x002e620000001000 */
[----:B------:R-:W-:Y:S01]  /*22c0*/  IMAD.U32 R45, RZ, RZ, UR49 ;  /* 0x00000031ff2d7e24 */ /* 0x000fe2000f8e00ff */
[----:B------:R-:W-:Y:S02]  /*22d0*/  @P1 SHF.R.S32.HI R32, RZ, 0x1f, R24 ;  /* 0x0000001fff201819 */ /* 0x000fe40000011418 */
[----:B-1----:R-:W-:-:S06]  /*22e0*/  IADD3 R33, R35, 0xffffffe, RZ ;  /* 0x0ffffffe23217810 */ /* 0x002fcc0007ffe0ff */
[----:B------:R-:W1:Y:S02]  /*22f0*/  F2I.FTZ.U32.TRUNC.NTZ R33, R33 ;  /* 0x0000002100217305 */ /* 0x000e64000021f000 */
[----:B-1----:R-:W-:-:S04]  /*2300*/  IMAD.MOV R37, RZ, RZ, -R33 ;  /* 0x000000ffff257224 */ /* 0x002fc800078e0a21 */
[----:B------:R-:W-:Y:S01]  /*2310*/  IMAD R35, R37, R34, RZ ;  /* 0x0000002225237224 */ /* 0x000fe200078e02ff */
[----:B------:R-:W-:Y:S01]  /*2320*/  @P1 IADD3.X R37, R32, c[0x0][0x204], R45, P0, P2 ;  /* 0x0000810020251a10 */ /* 0x000fe200007e442d */
[----:B------:R-:W-:Y:S01]  /*2330*/  IMAD.MOV.U32 R32, RZ, RZ, RZ ;  /* 0x000000ffff207224 */ /* 0x000fe200078e00ff */
[----:B------:R-:W-:Y:S02]  /*2340*/  IABS R45, R24 ;  /* 0x00000018002d7213 */ /* 0x000fe40000000000 */
[----:B------:R-:W-:Y:S01]  /*2350*/  ISETP.GE.AND P2, PT, R24, RZ, PT ;  /* 0x000000ff1800720c */ /* 0x000fe20003f46270 */
[----:B------:R-:W-:Y:S01]  /*2360*/  IMAD.HI.U32 R32, R33, R35, R32 ;  /* 0x0000002321207227 */ /* 0x000fe200078e0020 */
[----:B------:R-:W2:Y:S05]  /*2370*/  @P1 LDG.E.U8 R36, [R36.64] ;  /* 0x0000002424241981 */ /* 0x000eaa000c1e1100 */
        /* <DEDUP_REMOVED lines=10> */
[----:B------:R-:W-:-:S04]  /*2420*/  IADD3 R33, P0, R45, UR47, RZ ;  /* 0x0000002f2d217c10 */ /* 0x000fc8000ff1e0ff */
[----:B------:R-:W-:Y:S02]  /*2430*/  LEA.HI.X.SX32 R34, R45, UR49, 0x1, P0 ;  /* 0x000000312d227c11 */ /* 0x000fe400080f0eff */
[----:B------:R-:W-:-:S04]  /*2440*/  LEA R32, P0, R33, c[0x0][0x1a8], 0x2 ;  /* 0x00006a0021207a11 */ /* 0x000fc800078010ff */
[----:B------:R-:W-:Y:S02]  /*2450*/  LEA.HI.X R33, R33, c[0x0][0x1ac], R34, 0x2, P0 ;  /* 0x00006b0021217a11 */ /* 0x000fe400000f1422 */
[----:B------:R-:W-:Y:S02]  /*2460*/  IADD3 R34, R45, c[0x0][0x1d4], RZ ;  /* 0x000075002d227a10 */ /* 0x000fe40007ffe0ff */
[----:B------:R-:W-:-:S03]  /*2470*/  ISETP.GE.AND P0, PT, R24, UR45, PT ;  /* 0x0000002d18007c0c */ /* 0x000fc6000bf06270 */
[----:B------:R-:W-:-:S05]  /*2480*/  IMAD.SHL.U32 R50, R34, 0x8, RZ ;  /* 0x0000000822327824 */ /* 0x000fca00078e00ff */
[----:B------:R-:W-:-:S13]  /*2490*/  ISETP.GE.OR P3, PT, R50, R25, P0 ;  /* 0x000000193200720c */ /* 0x000fda0000766670 */
[----:B------:R-:W3:Y:S01]  /*24a0*/  @!P3 LDG.E R35, [R32.64] ;  /* 0x000000242023b981 */ /* 0x000ee2000c1e1900 */
[----:B------:R-:W-:Y:S02]  /*24b0*/  IADD3 R52, R34, c[0x0][0x1d4], RZ ;  /* 0x0000750022347a10 */ /* 0x000fe40007ffe0ff */
[----:B--2---:R-:W-:Y:S02]  /*24c0*/  ISETP.NE.AND P1, PT, R36, RZ, P1 ;  /* 0x000000ff2400720c */ /* 0x004fe40000f25270 */
[----:B------:R-:W-:Y:S01]  /*24d0*/  IADD3 R36, R52, c[0x0][0x1d4], RZ ;  /* 0x0000750034247a10 */ /* 0x000fe20007ffe0ff */
[----:B---3--:R-:W-:-:S04]  /*24e0*/  @!P3 IMAD R35, R35, c[0x0][0x1d8], RZ ;  /* 0x000076002323ba24 */ /* 0x008fc800078e02ff */
[----:B------:R-:W-:-:S04]  /*24f0*/  @!P3 IMAD R35, R35, 0x70, RZ ;  /* 0x000000702323b824 */ /* 0x000fc800078e02ff */
[----:B------:R-:W-:-:S05]  /*2500*/  @!P3 IMAD R35, R35, c[0x0][0x1d4], R50 ;  /* 0x000075002323ba24 */ /* 0x000fca00078e0232 */
[----:B------:R-:W-:-:S04]  /*2510*/  @!P3 IADD3 R50, P2, R22, R35, RZ ;  /* 0x000000231632b210 */ /* 0x000fc80007f5e0ff */
[----:B------:R-:W-:Y:S02]  /*2520*/  @!P3 LEA.HI.X.SX32 R35, R35, R26, 0x1, P2 ;  /* 0x0000001a2323b211 */ /* 0x000fe400010f0eff */
[----:B------:R-:W-:-:S04]  /*2530*/  @!P3 LEA R34, P2, R50, c[0x0][0x198], 0x1 ;  /* 0x000066003222ba11 */ /* 0x000fc800078408ff */
[----:B------:R-:W-:Y:S01]  /*2540*/  @!P3 LEA.HI.X R35, R50, c[0x0][0x19c], R35, 0x1, P2 ;  /* 0x000067003223ba11 */ /* 0x000fe200010f0c23 */
[----:B------:R-:W-:-:S05]  /*2550*/  IMAD.SHL.U32 R50, R52, 0x8, RZ ;  /* 0x0000000834327824 */ /* 0x000fca00078e00ff */
[----:B------:R-:W-:Y:S01]  /*2560*/  ISETP.GE.OR P5, PT, R50, R25, P0 ;  /* 0x000000193200720c */ /* 0x000fe200007a6670 */
[----:B------:R-:W-:-:S05]  /*2570*/  IMAD.SHL.U32 R52, R36, 0x8, RZ ;  /* 0x0000000824347824 */ /* 0x000fca00078e00ff */
[----:B------:R-:W-:-:S07]  /*2580*/  ISETP.GE.OR P4, PT, R52, R25, P0 ;  /* 0x000000193400720c */ /* 0x000fce0000786670 */
[----:B------:R-:W2:Y:S06]  /*2590*/  @!P5 LDG.E R37, [R32.64] ;  /* 0x000000242025d981 */ /* 0x000eac000c1e1900 */
[----:B------:R-:W3:Y:S01]  /*25a0*/  @!P4 LDG.E R53, [R32.64] ;  /* 0x000000242035c981 */ /* 0x000ee2000c1e1900 */
[----:B------:R-:W-:-:S04]  /*25b0*/  ISETP.GE.AND P2, PT, R24, UR45, PT ;  /* 0x0000002d18007c0c */ /* 0x000fc8000bf46270 */
[----:B------:R-:W-:-:S06]  /*25c0*/  SEL R28, R28, RZ, P2 ;  /* 0x000000ff1c1c7207 */ /* 0x000fcc0001000000 */
[----:B------:R1:W4:Y:S01]  /*25d0*/  @!P3 LDG.E R28, [R34.64] ;  /* 0x00000024221cb981 */ /* 0x000322000c1e1900 */
[----:B0-----:R-:W-:Y:S01]  /*25e0*/  SEL R0, R0, RZ, P2 ;  /* 0x000000ff00007207 */ /* 0x001fe20001000000 */
[----:B--2---:R-:W-:-:S04]  /*25f0*/  @!P5 IMAD R37, R37, c[0x0][0x1d8], RZ ;  /* 0x000076002525da24 */ /* 0x004fc800078e02ff */
[----:B------:R-:W-:Y:S02]  /*2600*/  @!P5 IMAD R37, R37, 0x70, RZ ;  /* 0x000000702525d824 */ /* 0x000fe400078e02ff */
[----:B---3--:R-:W-:Y:S02]  /*2610*/  @!P4 IMAD R53, R53, c[0x0][0x1d8], RZ ;  /* 0x000076003535ca24 */ /* 0x008fe400078e02ff */
[----:B------:R-:W-:Y:S02]  /*2620*/  @!P5 IMAD R37, R37, c[0x0][0x1d4], R50 ;  /* 0x000075002525da24 */ /* 0x000fe400078e0232 */
[----:B------:R-:W-:-:S03]  /*2630*/  @!P4 IMAD R53, R53, 0x70, RZ ;  /* 0x000000703535c824 */ /* 0x000fc600078e02ff */
[----:B------:R-:W-:Y:S01]  /*2640*/  @!P5 IADD3 R50, P3, R22, R37, RZ ;  /* 0x000000251632d210 */ /* 0x000fe20007f7e0ff */
[----:B------:R-:W-:-:S03]  /*2650*/  @!P4 IMAD R53, R53, c[0x0][0x1d4], R52 ;  /* 0x000075003535ca24 */ /* 0x000fc600078e0234 */
[----:B------:R-:W-:Y:S02]  /*2660*/  @!P5 LEA.HI.X.SX32 R37, R37, R26, 0x1, P3 ;  /* 0x0000001a2525d211 */ /* 0x000fe400018f0eff */
[----:B------:R-:W-:-:S04]  /*2670*/  @!P5 LEA R36, P3, R50, c[0x0][0x198], 0x1 ;  /* 0x000066003224da11 */ /* 0x000fc800078608ff */
[----:B------:R-:W-:Y:S02]  /*2680*/  @!P5 LEA.HI.X R37, R50, c[0x0][0x19c], R37, 0x1, P3 ;  /* 0x000067003225da11 */ /* 0x000fe400018f0c25 */
[----:B-1----:R-:W-:-:S03]  /*2690*/  @!P4 IADD3 R35, P3, R22, R53, RZ ;  /* 0x000000351623c210 */ /* 0x002fc60007f7e0ff */
[----:B------:R0:W2:Y:S01]  /*26a0*/  @!P5 LDG.E R0, [R36.64] ;  /* 0x000000242400d981 */ /* 0x0000a2000c1e1900 */
[----:B------:R-:W-:Y:S02]  /*26b0*/  @!P4 LEA.HI.X.SX32 R50, R53, R26, 0x1, P3 ;  /* 0x0000001a3532c211 */ /* 0x000fe400018f0eff */
[----:B------:R-:W-:-:S04]  /*26c0*/  @!P4 LEA R34, P3, R35, c[0x0][0x198], 0x1 ;  /* 0x000066002322ca11 */ /* 0x000fc800078608ff */
[----:B------:R-:W-:Y:S01]  /*26d0*/  @!P4 LEA.HI.X R35, R35, c[0x0][0x19c], R50, 0x1, P3 ;  /* 0x000067002323ca11 */ /* 0x000fe200018f0c32 */
[----:B------:R-:W-:-:S04]  /*26e0*/  IMAD.MOV.U32 R50, RZ, RZ, c[0x0][0x1d4] ;  /* 0x00007500ff327624 */ /* 0x000fc800078e00ff */
[----:B------:R-:W-:-:S04]  /*26f0*/  IMAD R52, R50, 0x4, R45 ;  /* 0x0000000432347824 */ /* 0x000fc800078e022d */
[----:B------:R-:W-:-:S05]  /*2700*/  IMAD.SHL.U32 R54, R52, 0x8, RZ ;  /* 0x0000000834367824 */ /* 0x000fca00078e00ff */
[----:B------:R-:W-:-:S13]  /*2710*/  ISETP.GE.OR P3, PT, R54, R25, P0 ;  /* 0x000000193600720c */ /* 0x000fda0000766670 */
[----:B0-----:R-:W3:Y:S01]  /*2720*/  @!P3 LDG.E R36, [R32.64] ;  /* 0x000000242024b981 */ /* 0x001ee2000c1e1900 */
[----:B------:R-:W-:-:S06]  /*2730*/  SEL R51, R51, RZ, P2 ;  /* 0x000000ff33337207 */ /* 0x000fcc0001000000 */
[----:B------:R0:W5:Y:S01]  /*2740*/  @!P4 LDG.E R51, [R34.64] ;  /* 0x000000242233c981 */ /* 0x000162000c1e1900 */
[----:B------:R-:W-:Y:S01]  /*2750*/  SEL R27, R27, RZ, P2 ;  /* 0x000000ff1b1b7207 */ /* 0x000fe20001000000 */
[----:B---3--:R-:W-:-:S04]  /*2760*/  @!P3 IMAD R36, R36, c[0x0][0x1d8], RZ ;  /* 0x000076002424ba24 */ /* 0x008fc800078e02ff */
[----:B------:R-:W-:-:S04]  /*2770*/  @!P3 IMAD R37, R36, 0x70, RZ ;  /* 0x000000702425b824 */ /* 0x000fc800078e02ff */
[----:B------:R-:W-:-:S05]  /*2780*/  @!P3 IMAD R37, R37, c[0x0][0x1d4], R54 ;  /* 0x000075002525ba24 */ /* 0x000fca00078e0236 */
[----:B------:R-:W-:-:S04]  /*2790*/  @!P3 IADD3 R36, P4, R22, R37, RZ ;  /* 0x000000251624b210 */ /* 0x000fc80007f9e0ff */
[----:B------:R-:W-:Y:S02]  /*27a0*/  @!P3 LEA.HI.X.SX32 R37, R37, R26, 0x1, P4 ;  /* 0x0000001a2525b211 */ /* 0x000fe400020f0eff */
[----:B0-----:R-:W-:-:S04]  /*27b0*/  @!P3 LEA R34, P4, R36, c[0x0][0x198], 0x1 ;  /* 0x000066002422ba11 */ /* 0x001fc800078808ff */
[----:B------:R-:W-:Y:S02]  /*27c0*/  @!P3 LEA.HI.X R35, R36, c[0x0][0x19c], R37, 0x1, P4 ;  /* 0x000067002423ba11 */ /* 0x000fe400020f0c25 */
[----:B------:R-:W-:-:S03]  /*27d0*/  IADD3 R36, R52, c[0x0][0x1d4], RZ ;  /* 0x0000750034247a10 */ /* 0x000fc60007ffe0ff */
[----:B------:R0:W3:Y:S02]  /*27e0*/  @!P3 LDG.E R27, [R34.64] ;  /* 0x00000024221bb981 */ /* 0x0000e4000c1e1900 */
[----:B------:R-:W-:-:S05]  /*27f0*/  IMAD.SHL.U32 R52, R36, 0x8, RZ ;  /* 0x0000000824347824 */ /* 0x000fca00078e00ff */
[----:B------:R-:W-:-:S13]  /*2800*/  ISETP.GE.OR P3, PT, R52, R25, P0 ;  /* 0x000000193400720c */ /* 0x000fda0000766670 */
[----:B------:R-:W2:Y:S01]  /*2810*/  @!P3 LDG.E R37, [R32.64] ;  /* 0x000000242025b981 */ /* 0x000ea2000c1e1900 */
[----:B------:R-:W-:-:S05]  /*2820*/  IADD3 R36, R36, c[0x0][0x1d4], RZ ;  /* 0x0000750024247a10 */ /* 0x000fca0007ffe0ff */
[----:B------:R-:W-:Y:S02]  /*2830*/  IMAD.SHL.U32 R36, R36, 0x8, RZ ;  /* 0x0000000824247824 */ /* 0x000fe400078e00ff */
[----:B--2---:R-:W-:-:S04]  /*2840*/  @!P3 IMAD R37, R37, c[0x0][0x1d8], RZ ;  /* 0x000076002525ba24 */ /* 0x004fc800078e02ff */
[----:B------:R-:W-:-:S04]  /*2850*/  @!P3 IMAD R37, R37, 0x70, RZ ;  /* 0x000000702525b824 */ /* 0x000fc800078e02ff */
[----:B------:R-:W-:-:S05]  /*2860*/  @!P3 IMAD R37, R37, c[0x0][0x1d4], R52 ;  /* 0x000075002525ba24 */ /* 0x000fca00078e0234 */
[----:B------:R-:W-:-:S04]  /*2870*/  @!P3 IADD3 R52, P4, R22, R37, RZ ;  /* 0x000000251634b210 */ /* 0x000fc80007f9e0ff */
[----:B------:R-:W-:Y:S02]  /*2880*/  @!P3 LEA.HI.X.SX32 R37, R37, R26, 0x1, P4 ;  /* 0x0000001a2525b211 */ /* 0x000fe400020f0eff */
[----:B0-----:R-:W-:-:S04]  /*2890*/  @!P3 LEA R34, P4, R52, c[0x0][0x198], 0x1 ;  /* 0x000066003422ba11 */ /* 0x001fc800078808ff */
[----:B------:R-:W-:Y:S02]  /*28a0*/  @!P3 LEA.HI.X R35, R52, c[0x0][0x19c], R37, 0x1, P4 ;  /* 0x000067003423ba11 */ /* 0x000fe400020f0c25 */
[----:B------:R-:W-:-:S13]  /*28b0*/  ISETP.GE.OR P4, PT, R36, R25, P0 ;  /* 0x000000192400720c */ /* 0x000fda0000786670 */
[----:B------:R-:W2:Y:S01]  /*28c0*/  @!P4 LDG.E R37, [R32.64] ;  /* 0x000000242025c981 */ /* 0x000ea2000c1e1900 */
[----:B------:R-:W-:Y:S01]  /*28d0*/  SEL R38, R38, RZ, P2 ;  /* 0x000000ff26267207 */ /* 0x000fe20001000000 */
[----:B------:R-:W-:-:S05]  /*28e0*/  IMAD R53, R50, 0x7, R45 ;  /* 0x0000000732357824 */ /* 0x000fca00078e022d */
[----:B------:R0:W3:Y:S02]  /*28f0*/  @!P3 LDG.E R38, [R34.64] ;  /* 0x000000242226b981 */ /* 0x0000e4000c1e1900 */
[----:B0-----:R-:W-:Y:S02]  /*2900*/  IMAD.SHL.U32 R34, R53, 0x8, RZ ;  /* 0x0000000835227824 */ /* 0x001fe400078e00ff */
[----:B--2---:R-:W-:-:S04]  /*2910*/  @!P4 IMAD R37, R37, c[0x0][0x1d8], RZ ;  /* 0x000076002525ca24 */ /* 0x004fc800078e02ff */
[----:B------:R-:W-:-:S04]  /*2920*/  @!P4 IMAD R37, R37, 0x70, RZ ;  /* 0x000000702525c824 */ /* 0x000fc800078e02ff */
[----:B------:R-:W-:-:S05]  /*2930*/  @!P4 IMAD R37, R37, c[0x0][0x1d4], R36 ;  /* 0x000075002525ca24 */ /* 0x000fca00078e0224 */
[----:B------:R-:W-:-:S04]  /*2940*/  @!P4 IADD3 R52, P3, R22, R37, RZ ;  /* 0x000000251634c210 */ /* 0x000fc80007f7e0ff */
[----:B------:R-:W-:Y:S02]  /*2950*/  @!P4 LEA.HI.X.SX32 R37, R37, R26, 0x1, P3 ;  /* 0x0000001a2525c211 */ /* 0x000fe400018f0eff */
[----:B------:R-:W-:-:S04]  /*2960*/  @!P4 LEA R36, P3, R52, c[0x0][0x198], 0x1 ;  /* 0x000066003424ca11 */ /* 0x000fc800078608ff */
[----:B------:R-:W-:Y:S02]  /*2970*/  @!P4 LEA.HI.X R37, R52, c[0x0][0x19c], R37, 0x1, P3 ;  /* 0x000067003425ca11 */ /* 0x000fe400018f0c25 */
[----:B------:R-:W-:-:S13]  /*2980*/  ISETP.GE.OR P3, PT, R34, R25, P0 ;  /* 0x000000192200720c */ /* 0x000fda0000766670 */
[----:B------:R-:W2:Y:S01]  /*2990*/  @!P3 LDG.E R35, [R32.64] ;  /* 0x000000242023b981 */ /* 0x000ea2000c1e1900 */
[----:B------:R-:W-:-:S06]  /*29a0*/  SEL R29, R29, RZ, P2 ;  /* 0x000000ff1d1d7207 */ /* 0x000fcc0001000000 */
[----:B------:R0:W3:Y:S01]  /*29b0*/  @!P4 LDG.E R29, [R36.64] ;  /* 0x00000024241dc981 */ /* 0x0000e2000c1e1900 */
[----:B------:R-:W-:Y:S02]  /*29c0*/  SEL R40, R40, RZ, P2 ;  /* 0x000000ff28287207 */ /* 0x000fe40001000000 */
[----:B0-----:R-:W-:Y:S01]  /*29d0*/  IADD3 R36, R53, c[0x0][0x1d4], RZ ;  /* 0x0000750035247a10 */ /* 0x001fe20007ffe0ff */
[----:B--2---:R-:W-:-:S04]  /*29e0*/  @!P3 IMAD R35, R35, c[0x0][0x1d8], RZ ;  /* 0x000076002323ba24 */ /* 0x004fc800078e02ff */
[----:B------:R-:W-:-:S04]  /*29f0*/  @!P3 IMAD R35, R35, 0x70, RZ ;  /* 0x000000702323b824 */ /* 0x000fc800078e02ff */
[----:B------:R-:W-:-:S05]  /*2a00*/  @!P3 IMAD R35, R35, c[0x0][0x1d4], R34 ;  /* 0x000075002323ba24 */ /* 0x000fca00078e0222 */
[----:B------:R-:W-:-:S04]  /*2a10*/  @!P3 IADD3 R52, P4, R22, R35, RZ ;  /* 0x000000231634b210 */ /* 0x000fc80007f9e0ff */
[----:B------:R-:W-:Y:S02]  /*2a20*/  @!P3 LEA.HI.X.SX32 R35, R35, R26, 0x1, P4 ;  /* 0x0000001a2323b211 */ /* 0x000fe400020f0eff */
[----:B------:R-:W-:-:S04]  /*2a30*/  @!P3 LEA R34, P4, R52, c[0x0][0x198], 0x1 ;  /* 0x000066003422ba11 */ /* 0x000fc800078808ff */
[----:B------:R-:W-:Y:S01]  /*2a40*/  @!P3 LEA.HI.X R35, R52, c[0x0][0x19c], R35, 0x1, P4 ;  /* 0x000067003423ba11 */ /* 0x000fe200020f0c23 */
[----:B------:R-:W-:-:S04]  /*2a50*/  IMAD.SHL.U32 R52, R36, 0x8, RZ ;  /* 0x0000000824347824 */ /* 0x000fc800078e00ff */
[----:B------:R0:W2:Y:S01]  /*2a60*/  @!P3 LDG.E R40, [R34.64] ;  /* 0x000000242228b981 */ /* 0x0000a2000c1e1900 */
        /* <DEDUP_REMOVED lines=13> */
[----:B------:R-:W-:-:S06]  /*2b40*/  SEL R39, R39, RZ, P2 ;  /* 0x000000ff27277207 */ /* 0x000fcc0001000000 */
[----:B------:R0:W3:Y:S01]  /*2b50*/  @!P3 LDG.E R39, [R34.64] ;  /* 0x000000242227b981 */ /* 0x0000e2000c1e1900 */
[----:B--2---:R-:W-:-:S04]  /*2b60*/  @!P4 IMAD R37, R37, c[0x0][0x1d8], RZ ;  /* 0x000076002525ca24 */ /* 0x004fc800078e02ff */
[----:B------:R-:W-:-:S04]  /*2b70*/  @!P4 IMAD R37, R37, 0x70, RZ ;  /* 0x000000702525c824 */ /* 0x000fc800078e02ff */
[----:B------:R-:W-:-:S05]  /*2b80*/  @!P4 IMAD R37, R37, c[0x0][0x1d4], R36 ;  /* 0x000075002525ca24 */ /* 0x000fca00078e0224 */
[----:B------:R-:W-:-:S04]  /*2b90*/  @!P4 IADD3 R52, P3, R22, R37, RZ ;  /* 0x000000251634c210 */ /* 0x000fc80007f7e0ff */
[----:B------:R-:W-:Y:S02]  /*2ba0*/  @!P4 LEA.HI.X.SX32 R37, R37, R26, 0x1, P3 ;  /* 0x0000001a2525c211 */ /* 0x000fe400018f0eff */
[----:B------:R-:W-:-:S04]  /*2bb0*/  @!P4 LEA R36, P3, R52, c[0x0][0x198], 0x1 ;  /* 0x000066003424ca11 */ /* 0x000fc800078608ff */
[----:B------:R-:W-:Y:S01]  /*2bc0*/  @!P4 LEA.HI.X R37, R52, c[0x0][0x19c], R37, 0x1, P3 ;  /* 0x000067003425ca11 */ /* 0x000fe200018f0c25 */
[----:B------:R-:W-:-:S05]  /*2bd0*/  IMAD.SHL.U32 R52, R45, 0x8, RZ ;  /* 0x000000082d347824 */ /* 0x000fca00078e00ff */
[----:B------:R-:W-:-:S13]  /*2be0*/  ISETP.GE.OR P3, PT, R52, R25, P0 ;  /* 0x000000193400720c */ /* 0x000fda0000766670 */
[----:B0-----:R-:W2:Y:S01]  /*2bf0*/  @!P3 LDG.E R34, [R32.64] ;  /* 0x000000242022b981 */ /* 0x001ea2000c1e1900 */
[----:B------:R-:W-:-:S06]  /*2c00*/  SEL R42, R42, RZ, P2 ;  /* 0x000000ff2a2a7207 */ /* 0x000fcc0001000000 */
[----:B------:R0:W3:Y:S01]  /*2c10*/  @!P4 LDG.E R42, [R36.64] ;  /* 0x00000024242ac981 */ /* 0x0000e2000c1e1900 */
[----:B------:R-:W-:Y:S01]  /*2c20*/  SEL R41, R41, RZ, P2 ;  /* 0x000000ff29297207 */ /* 0x000fe20001000000 */
[----:B--2---:R-:W-:-:S04]  /*2c30*/  @!P3 IMAD R34, R34, c[0x0][0x1d8], RZ ;  /* 0x000076002222ba24 */ /* 0x004fc800078e02ff */
[----:B------:R-:W-:-:S04]  /*2c40*/  @!P3 IMAD R34, R34, 0x70, RZ ;  /* 0x000000702222b824 */ /* 0x000fc800078e02ff */
[----:B------:R-:W-:-:S05]  /*2c50*/  @!P3 IMAD R35, R34, c[0x0][0x1d4], R52 ;  /* 0x000075002223ba24 */ /* 0x000fca00078e0234 */
[----:B------:R-:W-:-:S04]  /*2c60*/  @!P3 IADD3 R52, P4, R22, R35, RZ ;  /* 0x000000231634b210 */ /* 0x000fc80007f9e0ff */
[----:B------:R-:W-:Y:S02]  /*2c70*/  @!P3 LEA.HI.X.SX32 R35, R35, R26, 0x1, P4 ;  /* 0x0000001a2323b211 */ /* 0x000fe400020f0eff */
[----:B------:R-:W-:-:S04]  /*2c80*/  @!P3 LEA R34, P4, R52, c[0x0][0x198], 0x1 ;  /* 0x000066003422ba11 */ /* 0x000fc800078808ff */
[----:B------:R-:W-:Y:S01]  /*2c90*/  @!P3 LEA.HI.X R35, R52, c[0x0][0x19c], R35, 0x1, P4 ;  /* 0x000067003423ba11 */ /* 0x000fe200020f0c23 */
[----:B------:R-:W-:-:S04]  /*2ca0*/  IMAD R52, R50, 0xa, R45 ;  /* 0x0000000a32347824 */ /* 0x000fc800078e022d */
[----:B0-----:R-:W-:Y:S01]  /*2cb0*/  IMAD.SHL.U32 R36, R52, 0x8, RZ ;  /* 0x0000000834247824 */ /* 0x001fe200078e00ff */
[----:B------:R0:W2:Y:S04]  /*2cc0*/  @!P3 LDG.E R41, [R34.64] ;  /* 0x000000242229b981 */ /* 0x0000a8000c1e1900 */
[----:B------:R-:W-:-:S13]  /*2cd0*/  ISETP.GE.OR P3, PT, R36, R25, P0 ;  /* 0x000000192400720c */ /* 0x000fda0000766670 */
[----:B------:R-:W2:Y:S01]  /*2ce0*/  @!P3 LDG.E R37, [R32.64] ;  /* 0x000000242025b981 */ /* 0x000ea2000c1e1900 */
[----:B------:R-:W-:Y:S01]  /*2cf0*/  IADD3 R52, R52, c[0x0][0x1d4], RZ ;  /* 0x0000750034347a10 */ /* 0x000fe20007ffe0ff */
[----:B------:R-:W-:-:S04]  /*2d00*/  IMAD R45, R50, 0xd, R45 ;  /* 0x0000000d322d7824 */ /* 0x000fc800078e022d */
        /* <DEDUP_REMOVED lines=13> */
[----:B------:R-:W-:Y:S01]  /*2de0*/  @!P4 IMAD R37, R36, 0x70, RZ ;  /* 0x000000702425c824 */ /* 0x000fe200078e02ff */
[----:B------:R-:W-:-:S05]  /*2df0*/  IADD3 R36, R52, c[0x0][0x1d4], RZ ;  /* 0x0000750034247a10 */ /* 0x000fca0007ffe0ff */
[----:B------:R-:W-:-:S05]  /*2e00*/  IMAD.SHL.U32 R52, R36, 0x8, RZ ;  /* 0x0000000824347824 */ /* 0x000fca00078e00ff */
[----:B------:R-:W-:-:S13]  /*2e10*/  ISETP.GE.OR P3, PT, R52, R25, P0 ;  /* 0x000000193400720c */ /* 0x000fda0000766670 */
[----:B0-----:R-:W2:Y:S01]  /*2e20*/  @!P3 LDG.E R34, [R32.64] ;  /* 0x000000242022b981 */ /* 0x001ea2000c1e1900 */
[----:B------:R-:W-:-:S05]  /*2e30*/  @!P4 IMAD R37, R37, c[0x0][0x1d4], R50 ;  /* 0x000075002525ca24 */ /* 0x000fca00078e0232 */
[----:B------:R-:W-:-:S04]  /*2e40*/  @!P4 IADD3 R50, P5, R22, R37, RZ ;  /* 0x000000251632c210 */ /* 0x000fc80007fbe0ff */
[----:B------:R-:W-:Y:S02]  /*2e50*/  @!P4 LEA.HI.X.SX32 R37, R37, R26, 0x1, P5 ;  /* 0x0000001a2525c211 */ /* 0x000fe400028f0eff */
[----:B------:R-:W-:Y:S02]  /*2e60*/  @!P4 LEA R36, P5, R50, c[0x0][0x198], 0x1 ;  /* 0x000066003224ca11 */ /* 0x000fe400078a08ff */
[----:B------:R-:W-:Y:S02]  /*2e70*/  SEL R44, R44, RZ, P2 ;  /* 0x000000ff2c2c7207 */ /* 0x000fe40001000000 */
[----:B------:R-:W-:-:S05]  /*2e80*/  @!P4 LEA.HI.X R37, R50, c[0x0][0x19c], R37, 0x1, P5 ;  /* 0x000067003225ca11 */ /* 0x000fca00028f0c25 */
[----:B------:R0:W3:Y:S01]  /*2e90*/  @!P4 LDG.E R44, [R36.64] ;  /* 0x00000024242cc981 */ /* 0x0000e2000c1e1900 */
[----:B--2---:R-:W-:-:S04]  /*2ea0*/  @!P3 IMAD R34, R34, c[0x0][0x1d8], RZ ;  /* 0x000076002222ba24 */ /* 0x004fc800078e02ff */
[----:B------:R-:W-:-:S04]  /*2eb0*/  @!P3 IMAD R35, R34, 0x70, RZ ;  /* 0x000000702223b824 */ /* 0x000fc800078e02ff */
[----:B------:R-:W-:Y:S02]  /*2ec0*/  @!P3 IMAD R35, R35, c[0x0][0x1d4], R52 ;  /* 0x000075002323ba24 */ /* 0x000fe400078e0234 */
[----:B------:R-:W-:-:S05]  /*2ed0*/  IMAD.SHL.U32 R52, R45, 0x8, RZ ;  /* 0x000000082d347824 */ /* 0x000fca00078e00ff */
[----:B------:R-:W-:Y:S02]  /*2ee0*/  ISETP.GE.OR P4, PT, R52, R25, P0 ;  /* 0x000000193400720c */ /* 0x000fe40000786670 */
[----:B------:R-:W-:-:S04]  /*2ef0*/  @!P3 IADD3 R50, P5, R22, R35, RZ ;  /* 0x000000231632b210 */ /* 0x000fc80007fbe0ff */
[----:B------:R-:W-:Y:S02]  /*2f00*/  @!P3 LEA.HI.X.SX32 R35, R35, R26, 0x1, P5 ;  /* 0x0000001a2323b211 */ /* 0x000fe400028f0eff */
[----:B------:R-:W-:-:S04]  /*2f10*/  @!P3 LEA R34, P5, R50, c[0x0][0x198], 0x1 ;  /* 0x000066003222ba11 */ /* 0x000fc800078a08ff */
[----:B------:R-:W-:Y:S02]  /*2f20*/  @!P3 LEA.HI.X R35, R50, c[0x0][0x19c], R35, 0x1, P5 ;  /* 0x000067003223ba11 */ /* 0x000fe400028f0c23 */
[----:B------:R-:W2:Y:S01]  /*2f30*/  @!P4 LDG.E R50, [R32.64] ;  /* 0x000000242032c981 */ /* 0x000ea2000c1e1900 */
[----:B0-----:R-:W-:Y:S02]  /*2f40*/  IADD3 R36, R45, c[0x0][0x1d4], RZ ;  /* 0x000075002d247a10 */ /* 0x001fe40007ffe0ff */
[----:B------:R-:W-:-:S06]  /*2f50*/  SEL R46, R46, RZ, P2 ;  /* 0x000000ff2e2e7207 */ /* 0x000fcc0001000000 */
[----:B------:R0:W3:Y:S01]  /*2f60*/  @!P3 LDG.E R46, [R34.64] ;  /* 0x00000024222eb981 */ /* 0x0000e2000c1e1900 */
[----:B--2---:R-:W-:-:S04]  /*2f70*/  @!P4 IMAD R50, R50, c[0x0][0x1d8], RZ ;  /* 0x000076003232ca24 */ /* 0x004fc800078e02ff */
[----:B------:R-:W-:Y:S02]  /*2f80*/  @!P4 IMAD R37, R50, 0x70, RZ ;  /* 0x000000703225c824 */ /* 0x000fe400078e02ff */
[C---:B------:R-:W-:Y:S01]  /*2f90*/  IMAD.SHL.U32 R50, R36.reuse, 0x8, RZ ;  /* 0x0000000824327824 */ /* 0x040fe200078e00ff */
[----:B------:R-:W-:Y:S01]  /*2fa0*/  IADD3 R36, R36, c[0x0][0x1d4], RZ ;  /* 0x0000750024247a10 */ /* 0x000fe20007ffe0ff */
[----:B------:R-:W-:-:S03]  /*2fb0*/  @!P4 IMAD R37, R37, c[0x0][0x1d4], R52 ;  /* 0x000075002525ca24 */ /* 0x000fc600078e0234 */
[----:B------:R-:W-:Y:S01]  /*2fc0*/  ISETP.GE.OR P3, PT, R50, R25, P0 ;  /* 0x000000193200720c */ /* 0x000fe20000766670 */
[----:B------:R-:W-:Y:S01]  /*2fd0*/  IMAD.SHL.U32 R52, R36, 0x8, RZ ;  /* 0x0000000824347824 */ /* 0x000fe200078e00ff */
[----:B------:R-:W-:-:S04]  /*2fe0*/  @!P4 IADD3 R36, P5, R22, R37, RZ ;  /* 0x000000251624c210 */ /* 0x000fc80007fbe0ff */
[----:B------:R-:W-:Y:S02]  /*2ff0*/  @!P4 LEA.HI.X.SX32 R37, R37, R26, 0x1, P5 ;  /* 0x0000001a2525c211 */ /* 0x000fe400028f0eff */
[----:B0-----:R-:W-:Y:S02]  /*3000*/  @!P4 LEA R34, P5, R36, c[0x0][0x198], 0x1 ;  /* 0x000066002422ca11 */ /* 0x001fe400078a08ff */
[----:B------:R-:W-:Y:S02]  /*3010*/  ISETP.GE.OR P0, PT, R52, R25, P0 ;  /* 0x000000193400720c */ /* 0x000fe40000706670 */
[----:B------:R-:W-:Y:S02]  /*3020*/  @!P4 LEA.HI.X R35, R36, c[0x0][0x19c], R37, 0x1, P5 ;  /* 0x000067002423ca11 */ /* 0x000fe400028f0c25 */
[----:B------:R-:W2:Y:S09]  /*3030*/  @!P3 LDG.E R36, [R32.64] ;  /* 0x000000242024b981 */ /* 0x000eb2000c1e1900 */
[----:B------:R-:W3:Y:S01]  /*3040*/  @!P0 LDG.E R45, [R32.64] ;  /* 0x00000024202d8981 */ /* 0x000ee2000c1e1900 */
[----:B------:R-:W-:-:S06]  /*3050*/  SEL R47, R47, RZ, P2 ;  /* 0x000000ff2f2f7207 */ /* 0x000fcc0001000000 */
[----:B------:R0:W4:Y:S01]  /*3060*/  @!P4 LDG.E R47, [R34.64] ;  /* 0x00000024222fc981 */ /* 0x000122000c1e1900 */
[----:B------:R-:W-:Y:S02]  /*3070*/  SEL R48, R48, RZ, P2 ;  /* 0x000000ff30307207 */ /* 0x000fe40001000000 */
[----:B------:R-:W-:Y:S01]  /*3080*/  SEL R49, R49, RZ, P2 ;  /* 0x000000ff31317207 */ /* 0x000fe20001000000 */
[----:B--2---:R-:W-:-:S04]  /*3090*/  @!P3 IMAD R36, R36, c[0x0][0x1d8], RZ ;  /* 0x000076002424ba24 */ /* 0x004fc800078e02ff */
[----:B------:R-:W-:-:S04]  /*30a0*/  @!P3 IMAD R37, R36, 0x70, RZ ;  /* 0x000000702425b824 */ /* 0x000fc800078e02ff */
[----:B------:R-:W-:Y:S02]  /*30b0*/  @!P3 IMAD R37, R37, c[0x0][0x1d4], R50 ;  /* 0x000075002525ba24 */ /* 0x000fe400078e0232 */
[----:B---3--:R-:W-:-:S03]  /*30c0*/  @!P0 IMAD R45, R45, c[0x0][0x1d8], RZ ;  /* 0x000076002d2d8a24 */ /* 0x008fc600078e02ff */
[----:B------:R-:W-:Y:S01]  /*30d0*/  @!P3 IADD3 R50, P4, R22, R37, RZ ;  /* 0x000000251632b210 */ /* 0x000fe20007f9e0ff */
[----:B------:R-:W-:-:S03]  /*30e0*/  @!P0 IMAD R45, R45, 0x70, RZ ;  /* 0x000000702d2d8824 */ /* 0x000fc600078e02ff */
[----:B------:R-:W-:Y:S01]  /*30f0*/  @!P3 LEA.HI.X.SX32 R37, R37, R26, 0x1, P4 ;  /* 0x0000001a2525b211 */ /* 0x000fe200020f0eff */
[----:B------:R-:W-:Y:S01]  /*3100*/  @!P0 IMAD R45, R45, c[0x0][0x1d4], R52 ;  /* 0x000075002d2d8a24 */ /* 0x000fe200078e0234 */
[----:B------:R-:W-:-:S04]  /*3110*/  @!P3 LEA R36, P4, R50, c[0x0][0x198], 0x1 ;  /* 0x000066003224ba11 */ /* 0x000fc800078808ff */
[----:B------:R-:W-:Y:S02]  /*3120*/  @!P3 LEA.HI.X R37, R50, c[0x0][0x19c], R37, 0x1, P4 ;  /* 0x000067003225ba11 */ /* 0x000fe400020f0c25 */
[----:B------:R-:W-:-:S03]  /*3130*/  @!P0 IADD3 R33, P4, R22, R45, RZ ;  /* 0x0000002d16218210 */ /* 0x000fc60007f9e0ff */
[----:B------:R-:W2:Y:S01]  /*3140*/  @!P3 LDG.E R48, [R36.64] ;  /* 0x000000242430b981 */ /* 0x000ea2000c1e1900 */
[----:B0-----:R-:W-:Y:S02]  /*3150*/  @!P0 LEA.HI.X.SX32 R34, R45, R26, 0x1, P4 ;  /* 0x0000001a2d228211 */ /* 0x001fe400020f0eff */
[----:B------:R-:W-:-:S04]  /*3160*/  @!P0 LEA R32, P3, R33, c[0x0][0x198], 0x1 ;  /* 0x0000660021208a11 */ /* 0x000fc800078608ff */
[----:B------:R-:W-:-:S05]  /*3170*/  @!P0 LEA.HI.X R33, R33, c[0x0][0x19c], R34, 0x1, P3 ;  /* 0x0000670021218a11 */ /* 0x000fca00018f0c22 */
[----:B------:R0:W3:Y:S02]  /*3180*/  @!P0 LDG.E R49, [R32.64] ;  /* 0x0000002420318981 */ /* 0x0000e4000c1e1900 */
[----:B0-----:R-:W-:-:S04]  /*3190*/  HMUL2 R33, R4, R41 ;  /* 0x0000002904217232 */ /* 0x001fc80000000000 */
[----:B----4-:R-:W-:-:S06]  /*31a0*/  HFMA2 R33, R5, R28, R33 ;  /* 0x0000001c05217231 */ /* 0x010fcc0000000021 */
[----:B------:R-:W-:-:S10]  /*31b0*/  HFMA2.MMA R33, R7, R0, R33 ;  /* 0x0000000007217235 */ /* 0x000fd40000000021 */
[----:B-----5:R-:W-:-:S06]  /*31c0*/  HFMA2 R33, R6, R51, R33 ;  /* 0x0000003306217231 */ /* 0x020fcc0000000021 */
        /* <DEDUP_REMOVED lines=10> */
[----:B--2---:R-:W-:-:S10]  /*3270*/  HFMA2.MMA R33, R19, R48, R33 ;  /* 0x0000003013217235 */ /* 0x004fd40000000021 */
[----:B---3--:R-:W-:-:S05]  /*3280*/  HFMA2 R33, R20, R49, R33 ;  /* 0x0000003114217231 */ /* 0x008fca0000000021 */
[--C-:B------:R-:W-:Y:S02]  /*3290*/  HADD2.F32 R32, -RZ, R33.reuse.H0_H0 ;  /* 0x20000021ff207230 */ /* 0x100fe40000004100 */
[----:B------:R-:W-:-:S05]  /*32a0*/  HADD2.F32 R33, -RZ, R33.H1_H1 ;  /* 0x30000021ff217230 */ /* 0x000fca0000004100 */
[----:B------:R-:W-:Y:S01]  /*32b0*/  FADD.FTZ R45, R32, R33 ;  /* 0x00000021202d7221 */ /* 0x000fe20000010000 */
[----:B------:R-:W-:Y:S05]  /*32c0*/  BRA.DIV ~URZ, `(.L_x_2394) ;  /* 0x000031927f007947 */ /* 0x000fea000b800000 */
[----:B------:R0:W1:Y:S02]  /*32d0*/  SHFL.BFLY PT, R32, R45, 0x2, 0x1f ;  /* 0x0c401f002d207f89 */ /* 0x00006400000e0000 */
.L_x_2441:
[----:B01----:R-:W-:Y:S01]  /*32e0*/  FADD.FTZ R45, R45, R32 ;  /* 0x000000202d2d7221 */ /* 0x003fe20000010000 */
[----:B------:R-:W-:Y:S05]  /*32f0*/  BRA.DIV ~URZ, `(.L_x_2395) ;  /* 0x000031e27f007947 */ /* 0x000fea000b800000 */
[----:B------:R0:W1:Y:S02]  /*3300*/  SHFL.BFLY PT, R32, R45, 0x1, 0x1f ;  /* 0x0c201f002d207f89 */ /* 0x00006400000e0000 */
.L_x_2442:
        /* <DEDUP_REMOVED lines=13> */
[----:B------:R0:W3:Y:S01]  /*33e0*/  @P2 LDG.E.U16 R32, [R32.64] ;  /* 0x0000002420202981 */ /* 0x0000e2000c1e1500 */
[----:B------:R-:W-:-:S04]  /*33f0*/  @P0 ISETP.GE.AND P3, PT, R24, R23, PT ;  /* 0x000000171800020c */ /* 0x000fc80003f66270 */
[----:B------:R-:W-:-:S04]  /*3400*/  @P0 SEL R35, RZ, UR41, P3 ;  /* 0x00000029ff230c07 */ /* 0x000fc80009800000 */
[----:B------:R-:W-:-:S04]  /*3410*/  @P0 IADD3 R36, R35, -UR45, R24 ;  /* 0x8000002d23240c10 */ /* 0x000fc8000fffe018 */
[----:B------:R-:W1:Y:S01]  /*3420*/  @P0 I2F R37, R36 ;  /* 0x0000002400250306 */ /* 0x000e620000201400 */
[----:B------:R-:W-:Y:S01]  /*3430*/  FMUL.FTZ R34, R34, c[0x0][0x1f0] ;  /* 0x00007c0022227a20 */ /* 0x000fe20000410000 */
[----:B0-----:R-:W-:Y:S01]  /*3440*/  IADD3 R33, R24, -UR42, RZ ;  /* 0x8000002a18217c10 */ /* 0x001fe2000fffe0ff */
[----:B--2---:R-:W-:Y:S02]  /*3450*/  @P0 HADD2.F32 R45, -RZ, R45.H0_H0 ;  /* 0x2000002dff2d0230 */ /* 0x004fe40000004100 */
[----:B---3--:R-:W-:-:S05]  /*3460*/  @P2 HADD2.F32 R35, -RZ, R32.H0_H0 ;  /* 0x20000020ff232230 */ /* 0x008fca0000004100 */
[----:B------:R-:W-:-:S04]  /*3470*/  @P2 FADD.FTZ R34, R34, R35 ;  /* 0x0000002322222221 */ /* 0x000fc80000010000 */
[----:B-1----:R-:W-:-:S05]  /*3480*/  @P0 FFMA.FTZ R34, R37, R45, R34 ;  /* 0x0000002d25220223 */ /* 0x002fca0000010022 */
[----:B------:R0:W-:Y:S01]  /*3490*/  STS [R33.X4+0x110], R34 ;  /* 0x0001102221007388 */ /* 0x0001e20000004800 */
[----:B------:R-:W-:-:S03]  /*34a0*/  @!P1 FMNMX.FTZ R3, R3, R34, !PT ;  /* 0x0000002203039209 */ /* 0x000fc60007810000 */
.L_x_2397:
[----:B------:R-:W-:Y:S05]  /*34b0*/  BSYNC B1 ;  /* 0x0000000000017941 */ /* 0x000fea0003800000 */
.L_x_2396:
[----:B------:R-:W-:-:S04]  /*34c0*/  IADD3 R24, R24, 0x10, RZ ;  /* 0x0000001018187810 */ /* 0x000fc80007ffe0ff */
[----:B------:R-:W-:-:S13]  /*34d0*/  ISETP.GE.AND P0, PT, R24, UR5, PT ;  /* 0x0000000518007c0c */ /* 0x000fda000bf06270 */
[----:B0-----:R-:W-:Y:S01]  /*34e0*/  @P0 CALL.REL.NOINC `(.L_x_2393) ;  /* 0x0000001000000944 */ /* 0x001fe20003c00000 */
[----:B------:R-:W-:Y:S05]  /*34f0*/  BRA `(.L_x_2398) ;  /* 0xffffed5000007947 */ /* 0x000fea000383ffff */
.L_x_2393:
[----:B------:R-:W-:Y:S05]  /*3500*/  BSYNC B0 ;  /* 0x0000000000007941 */ /* 0x000fea0003800000 */
.L_x_2392:
[----:B------:R-:W2:Y:S02]  /*3510*/  S2R R6, SR_TID.X ;  /* 0x0000000000067919 */ /* 0x000ea40000002100 */
[----:B--2---:R-:W-:Y:S01]  /*3520*/  SHF.R.S32.HI R7, RZ, 0x1f, R6 ;  /* 0x0000001fff077819 */ /* 0x004fe20000011406 */
[----:B------:R-:W-:Y:S05]  /*3530*/  BRA.DIV ~URZ, `(.L_x_2399) ;  /* 0x000030227f007947 */ /* 0x000fea000b800000 */
[----:B------:R2:W3:Y:S02]  /*3540*/  SHFL.BFLY PT, R0, R3, 0x10, 0x1f ;  /* 0x0e001f0003007f89 */ /* 0x0004e400000e0000 */
.L_x_2443:
[----:B---3--:R-:W-:Y:S01]  /*3550*/  FMNMX.FTZ R5, R0, R3, !PT ;  /* 0x0000000300057209 */ /* 0x008fe20007810000 */
[----:B------:R-:W-:Y:S05]  /*3560*/  BRA.DIV ~URZ, `(.L_x_2400) ;  /* 0x000030727f007947 */ /* 0x000fea000b800000 */
[----:B------:R-:W3:Y:S02]  /*3570*/  SHFL.BFLY PT, R0, R5, 0x8, 0x1f ;  /* 0x0d001f0005007f89 */ /* 0x000ee400000e0000 */
[----:B---3--:R-:W-:-:S05]  /*3580*/  FMNMX.FTZ R0, R5, R0, !PT ;  /* 0x0000000005007209 */ /* 0x008fca0007810000 */
[----:B--2---:R2:W3:Y:S02]  /*3590*/  SHFL.BFLY PT, R3, R0, 0x4, 0x1f ;  /* 0x0c801f0000037f89 */ /* 0x0044e400000e0000 */
.L_x_2444:
[----:B0-----:R-:W-:Y:S01]  /*35a0*/  LEA.HI R4, R7, R6, RZ, 0x5 ;  /* 0x0000000607047211 */ /* 0x001fe200078f28ff */
[----:B------:R-:W-:Y:S03]  /*35b0*/  WARPSYNC 0xffffffff ;  /* 0xffffffff00007948 */ /* 0x000fe60003800000 */
[----:B------:R-:W-:-:S05]  /*35c0*/  LOP3.LUT R5, R4, 0xffffffe0, RZ, 0xc0, !PT ;  /* 0xffffffe004057812 */ /* 0x000fca00078ec0ff */
[----:B------:R-:W-:-:S05]  /*35d0*/  IMAD.IADD R5, R6, 0x1, -R5 ;  /* 0x0000000106057824 */ /* 0x000fca00078e0a05 */
[----:B------:R-:W-:-:S13]  /*35e0*/  ISETP.NE.AND P0, PT, R5, RZ, PT ;  /* 0x000000ff0500720c */ /* 0x000fda0003f05270 */
[----:B---3--:R-:W-:Y:S02]  /*35f0*/  @!P0 FMNMX.FTZ R3, R3, R0, !PT ;  /* 0x0000000003038209 */ /* 0x008fe40007810000 */
[----:B------:R-:W-:-:S05]  /*3600*/  @!P0 SHF.R.S32.HI R4, RZ, 0x5, R4 ;  /* 0x00000005ff048819 */ /* 0x000fca0000011404 */
[----:B------:R0:W-:Y:S02]  /*3610*/  @!P0 STS [R4.X4], R3 ;  /* 0x0000000304008388 */ /* 0x0001e40000004800 */
[----:B------:R-:W-:Y:S01]  /*3620*/  BAR.SYNC.DEFER_BLOCKING 0x0 ;  /* 0x0000000000007b1d */ /* 0x000fe20000010000 */
[----:B------:R-:W-:Y:S01]  /*3630*/  ISETP.GT.AND P0, PT, R5, 0x1, PT ;  /* 0x000000010500780c */ /* 0x000fe20003f04270 */
[----:B--2---:R-:W-:Y:S02]  /*3640*/  IMAD.MOV.U32 R0, RZ, RZ, -0x800001 ;  /* 0xff7fffffff007424 */ /* 0x004fe400078e00ff */
[----:B------:R-:W-:Y:S02]  /*3650*/  IMAD.MOV.U32 R7, RZ, RZ, RZ ;  /* 0x000000ffff077224 */ /* 0x000fe400078e00ff */
[----:B------:R-:W2:Y:S01]  /*3660*/  S2R R6, SR_TID.X ;  /* 0x0000000000067919 */ /* 0x000ea20000002100 */
[----:B------:R-:W-:Y:S07]  /*3670*/  BSSY B0, `(.L_x_2401) ;  /* 0x0000023000007945 */ /* 0x000fee0003800000 */
[----:B------:R-:W3:Y:S01]  /*3680*/  @!P0 LDS R0, [R5.X4] ;  /* 0x0000000005008984 */ /* 0x000ee20000004800 */
[----:B--2---:R-:W-:-:S04]  /*3690*/  IADD3 R6, R6, UR42, RZ ;  /* 0x0000002a06067c10 */ /* 0x004fc8000fffe0ff */
[----:B------:R-:W-:Y:S01]  /*36a0*/  ISETP.GT.AND P1, PT, R6, UR45, PT ;  /* 0x0000002d06007c0c */ /* 0x000fe2000bf24270 */
[----:B0--3--:R-:W0:Y:S02]  /*36b0*/  SHFL.BFLY PT, R3, R0, 0x1, 0x1f ;  /* 0x0c201f0000037f89 */ /* 0x009e2400000e0000 */
[----:B0-----:R-:W-:-:S05]  /*36c0*/  FMNMX.FTZ R3, R3, R0, !PT ;  /* 0x0000000003037209 */ /* 0x001fca0007810000 */
[----:B------:R0:W2:Y:S05]  /*36d0*/  SHFL.IDX PT, R10, R3, RZ, 0x1f ;  /* 0x00001fff030a7589 */ /* 0x0000aa00000e0000 */
[----:B------:R-:W-:Y:S05]  /*36e0*/  @P1 BRA `(.L_x_2402) ;  /* 0x000001b000001947 */ /* 0x000fea0003800000 */
[----:B------:R-:W-:Y:S01]  /*36f0*/  ISETP.NE.U32.AND P0, PT, RZ, c[0x0][0x200], PT ;  /* 0x00008000ff007a0c */ /* 0x000fe20003f05070 */
[----:B------:R-:W-:Y:S02]  /*3700*/  IMAD.MOV.U32 R7, RZ, RZ, RZ ;  /* 0x000000ffff077224 */ /* 0x000fe400078e00ff */
[----:B------:R-:W-:Y:S01]  /*3710*/  IMAD.MOV.U32 R0, RZ, RZ, R6 ;  /* 0x000000ffff007224 */ /* 0x000fe200078e0006 */
[----:B------:R-:W-:-:S08]  /*3720*/  ISETP.NE.AND.EX P0, PT, RZ, c[0x0][0x204], PT, P0 ;  /* 0x00008100ff007a0c */ /* 0x000fd00003f05300 */
.L_x_2406:
[----:B0-----:R-:W-:Y:S01]  /*3730*/  IADD3 R3, R0, -UR42, RZ ;  /* 0x8000002a00037c10 */ /* 0x001fe2000fffe0ff */
[----:B------:R-:W-:Y:S03]  /*3740*/  BSSY B1, `(.L_x_2403) ;  /* 0x0000010000017945 */ /* 0x000fe60003800000 */
[----:B------:R-:W-:Y:S01]  /*3750*/  LEA R9, R3, 0x110, 0x2 ;  /* 0x0000011003097811 */ /* 0x000fe200078e10ff */
[----:B------:R-:W-:Y:S05]  /*3760*/  @!P0 BRA `(.L_x_2404) ;  /* 0x0000009000008947 */ /* 0x000fea0003800000 */
[----:B------:R-:W-:Y:S01]  /*3770*/  IMAD.U32 R5, RZ, RZ, UR47 ;  /* 0x0000002fff057e24 */ /* 0x000fe2000f8e00ff */
[----:B------:R-:W-:Y:S01]  /*3780*/  SHF.R.S32.HI R3, RZ, 0x1f, R0 ;  /* 0x0000001fff037819 */ /* 0x000fe20000011400 */
[----:B------:R-:W-:-:S03]  /*3790*/  IMAD.U32 R8, RZ, RZ, UR49 ;  /* 0x00000031ff087e24 */ /* 0x000fc6000f8e00ff */
[----:B------:R-:W-:-:S04]  /*37a0*/  IADD3 R4, P2, P3, R0, c[0x0][0x200], R5 ;  /* 0x0000800000047a10 */ /* 0x000fc80007b5e005 */
[----:B------:R-:W-:-:S05]  /*37b0*/  IADD3.X R5, R3, c[0x0][0x204], R8, P2, P3 ;  /* 0x0000810003057a10 */ /* 0x000fca00017e6408 */
[----:B------:R-:W3:Y:S02]  /*37c0*/  LDG.E.U8 R4, [R4.64] ;  /* 0x0000002404047981 */ /* 0x000ee4000c1e1100 */
[----:B---3--:R-:W-:-:S13]  /*37d0*/  ISETP.NE.AND P2, PT, R4, RZ, PT ;  /* 0x000000ff0400720c */ /* 0x008fda0003f45270 */
[----:B------:R-:W-:Y:S01]  /*37e0*/  @P2 IMAD.MOV.U32 R8, RZ, RZ, RZ ;  /* 0x000000ffff082224 */ /* 0x000fe200078e00ff */
[----:B------:R-:W-:Y:S05]  /*37f0*/  @P2 BRA `(.L_x_2405) ;  /* 0x0000004000002947 */ /* 0x000fea0003800000 */
.L_x_2404:
[----:B------:R-:W0:Y:S02]  /*3800*/  LDS R3, [R9] ;  /* 0x0000000009037984 */ /* 0x000e240000000800 */
[----:B0-2---:R-:W-:-:S04]  /*3810*/  FADD.FTZ R3, -R10, R3 ;  /* 0x000000030a037221 */ /* 0x005fc80000010100 */
[----:B------:R-:W-:-:S04]  /*3820*/  FMUL.FTZ R3, R3, 1.4426950216293334961 ;  /* 0x3fb8aa3b03037820 */ /* 0x000fc80000410000 */
[----:B------:R0:W2:Y:S03]  /*3830*/  MUFU.EX2 R8, R3 ;  /* 0x0000000300087308 */ /* 0x0000a60000000800 */
.L_x_2405:
[----:B------:R-:W-:Y:S05]  /*3840*/  BSYNC B1 ;  /* 0x0000000000017941 */ /* 0x000fea0003800000 */
.L_x_2403:
[----:B--2---:R2:W-:Y:S01]  /*3850*/  STS [R9], R8 ;  /* 0x0000000809007388 */ /* 0x0045e20000000800 */
[----:B------:R-:W-:Y:S01]  /*3860*/  IADD3 R0, R0, 0x40, RZ ;  /* 0x0000004000007810 */ /* 0x000fe20007ffe0ff */
[----:B------:R-:W-:-:S03]  /*3870*/  FADD.FTZ R7, R8, R7 ;  /* 0x0000000708077221 */ /* 0x000fc60000010000 */
[----:B------:R-:W-:-:S13]  /*3880*/  ISETP.GT.AND P2, PT, R0, UR45, PT ;  /* 0x0000002d00007c0c */ /* 0x000fda000bf44270 */
[----:B--2---:R-:W-:Y:S05]  /*3890*/  @!P2 BRA `(.L_x_2406) ;  /* 0xfffffe900000a947 */ /* 0x004fea000383ffff */
.L_x_2402:
[----:B------:R-:W-:Y:S05]  /*38a0*/  BSYNC B0 ;  /* 0x0000000000007941 */ /* 0x000fea0003800000 */
.L_x_2401:
[----:B------:R-:W3:Y:S01]  /*38b0*/  SHFL.BFLY PT, R0, R7, 0x10, 0x1f ;  /* 0x0e001f0007007f89 */ /* 0x000ee200000e0000 */
[----:B------:R-:W-:Y:S02]  /*38c0*/  ULDC UR7, c[0x0][0x1ec] ;  /* 0x00007b0000077ab9 */ /* 0x000fe40000000800 */
[----:B------:R-:W-:Y:S01]  /*38d0*/  ULDC UR4, c[0x0][0x1d4] ;  /* 0x0000750000047ab9 */ /* 0x000fe20000000800 */
[----:B--2---:R-:W2:Y:S01]  /*38e0*/  S2R R10, SR_TID.X ;  /* 0x00000000000a7919 */ /* 0x004ea20000002100 */
[----:B------:R-:W-:-:S03]  /*38f0*/  UISETP.LT.AND UP0, UPT, UR7, UR4, UPT ;  /* 0x000000040700728c */ /* 0x000fc6000bf01270 */
[----:B------:R-:W5:Y:S01]  /*3900*/  S2R R11, SR_TID.X ;  /* 0x00000000000b7919 */ /* 0x000f620000002100 */
[----:B------:R-:W-:-:S04]  /*3910*/  USEL UR4, UR7, UR4, UP0 ;  /* 0x0000000407047287 */ /* 0x000fc80008000000 */
[----:B------:R-:W-:-:S04]  /*3920*/  UIADD3 UR4, UR4, 0x4, URZ ;  /* 0x0000000404047890 */ /* 0x000fc8000fffe03f */
[----:B------:R-:W-:-:S04]  /*3930*/  USHF.R.S32.HI UR5, URZ, 0x1f, UR4 ;  /* 0x0000001f3f057899 */ /* 0x000fc80008011404 */
[----:B------:R-:W-:Y:S01]  /*3940*/  ULEA.HI UR5, UR5, UR4, URZ, 0x2 ;  /* 0x0000000405057291 */ /* 0x000fe2000f8f103f */
[----:B---3--:R-:W-:Y:S02]  /*3950*/  FADD.FTZ R0, R0, R7 ;  /* 0x0000000700007221 */ /* 0x008fe40000010000 */
[----:B------:R-:W-:Y:S02]  /*3960*/  ULDC.U8 UR4, c[0x0][0x26c] ;  /* 0x00009b0000047ab9 */ /* 0x000fe40000000000 */
[----:B------:R-:W-:Y:S01]  /*3970*/  USHF.L.U32 UR5, UR5, 0x2, URZ ;  /* 0x0000000205057899 */ /* 0x000fe2000800063f */
[----:B--2---:R-:W-:Y:S01]  /*3980*/  LOP3.LUT P0, R9, R10, 0x1f, RZ, 0xc0, !PT ;  /* 0x0000001f0a097812 */ /* 0x004fe2000780c0ff */
[----:B0-----:R-:W0:Y:S02]  /*3990*/  SHFL.BFLY PT, R3, R0, 0x8, 0x1f ;  /* 0x0d001f0000037f89 */ /* 0x001e2400000e0000 */
[----:B------:R-:W-:Y:S01]  /*39a0*/  ULOP3.LUT UR6, UR5, 0xfffffff0, URZ, 0xc0, !UPT ;  /* 0xfffffff005067892 */ /* 0x000fe2000f8ec03f */
[----:B------:R-:W-:-:S02]  /*39b0*/  ISETP.GT.U32.AND P2, PT, R9, 0x1, PT ;  /* 0x000000010900780c */ /* 0x000fc40003f44070 */
[----:B------:R-:W-:Y:S02]  /*39c0*/  UMOV UR5, URZ ;  /* 0x0000003f00057c82 */ /* 0x000fe40008000000 */
[----:B------:R-:W-:-:S05]  /*39d0*/  UIADD3 UR9, UR6, 0x110, URZ ;  /* 0x0000011006097890 */ /* 0x000fca000fffe03f */
[----:B------:R-:W-:Y:S02]  /*39e0*/  @!P0 SHF.R.U32.HI R7, RZ, 0x3, R10 ;  /* 0x00000003ff078819 */ /* 0x000fe4000001160a */
[----:B-----5:R-:W-:Y:S02]  /*39f0*/  SHF.R.S32.HI R10, RZ, 0x1f, R11 ;  /* 0x0000001fff0a7819 */ /* 0x020fe4000001140b */
        /* <DEDUP_REMOVED lines=10> */
[----:B------:R-:W-:-:S05]  /*3aa0*/  ISETP.NE.AND P0, PT, RZ, UR4, PT ;  /* 0x00000004ff007c0c */ /* 0x000fca000bf05270 */
[----:B------:R-:W-:Y:S01]  /*3ab0*/  UMOV UR4, URZ ;  /* 0x0000003f00047c82 */ /* 0x000fe20008000000 */
[----:B------:R-:W0:Y:S04]  /*3ac0*/  @!P2 LDS R8, [R9.X4+0x8] ;  /* 0x000008000908a984 */ /* 0x000e280000004800 */
[----:B0-----:R-:W0:Y:S02]  /*3ad0*/  SHFL.BFLY PT, R3, R8, 0x1, 0x1f ;  /* 0x0c201f0008037f89 */ /* 0x001e2400000e0000 */
[----:B0-----:R-:W-:-:S05]  /*3ae0*/  FADD.FTZ R3, R3, R8 ;  /* 0x0000000803037221 */ /* 0x001fca0000010000 */
[----:B------:R0:W2:Y:S01]  /*3af0*/  SHFL.IDX PT, R0, R3, RZ, 0x1f ;  /* 0x00001fff03007589 */ /* 0x0000a200000e0000 */
[----:B------:R-:W-:Y:S05]  /*3b00*/  @!P0 BRA `(.L_x_2407) ;  /* 0x0000009000008947 */ /* 0x000fea0003800000 */
[----:B------:R-:W3:Y:S01]  /*3b10*/  S2UR UR4, SR_CTAID.X ;  /* 0x00000000000479c3 */ /* 0x000ee20000002500 */
[----:B------:R-:W-:-:S07]  /*3b20*/  ULDC UR8, c[0x0][0x1d8] ;  /* 0x0000760000087ab9 */ /* 0x000fce0000000800 */
[----:B------:R-:W3:Y:S02]  /*3b30*/  S2UR UR5, SR_CTAID.Y ;  /* 0x00000000000579c3 */ /* 0x000ee40000002600 */
[----:B---3--:R-:W-:-:S03]  /*3b40*/  UIMAD UR4, UR5, UR8, UR4 ;  /* 0x00000008050472a4 */ /* 0x008fc6000f8e0204 */
[----:B------:R-:W-:Y:S02]  /*3b50*/  ULDC UR5, c[0x0][0x268] ;  /* 0x00009a0000057ab9 */ /* 0x000fe40000000800 */
[----:B------:R-:W-:-:S03]  /*3b60*/  UIMAD UR4, UR4, UR5, UR7 ;  /* 0x00000005040472a4 */ /* 0x000fc6000f8e0207 */
[----:B------:R-:W-:Y:S02]  /*3b70*/  ULDC UR5, c[0x0][0x1d4] ;  /* 0x0000750000057ab9 */ /* 0x000fe40000000800 */
[----:B------:R-:W-:-:S04]  /*3b80*/  UIMAD UR4, UR4, UR5, URZ ;  /* 0x00000005040472a4 */ /* 0x000fc8000f8e023f */
[----:B------:R-:W-:-:S06]  /*3b90*/  USHF.R.S32.HI UR5, URZ, 0x1f, UR4 ;  /* 0x0000001f3f057899 */ /* 0x000fcc0008011404 */
.L_x_2407:
[----:B------:R-:W-:Y:S01]  /*3ba0*/  BSSY B0, `(.L_x_2408) ;  /* 0x0000012000007945 */ /* 0x000fe20003800000 */
[----:B------:R-:W-:Y:S05]  /*3bb0*/  @P1 BRA `(.L_x_2409) ;  /* 0x0000010000001947 */ /* 0x000fea0003800000 */
[----:B--2---:R-:W-:-:S04]  /*3bc0*/  FADD.FTZ R0, R0, 9.9999999747524270788e-07 ;  /* 0x358637bd00007421 */ /* 0x004fc80000010000 */
[----:B------:R2:W3:Y:S03]  /*3bd0*/  MUFU.RCP R7, R0 ;  /* 0x0000000000077308 */ /* 0x0004e60000001000 */
.L_x_2410:
[C---:B------:R-:W-:Y:S02]  /*3be0*/  IADD3 R8, R6.reuse, -UR42, RZ ;  /* 0x8000002a06087c10 */ /* 0x040fe4000fffe0ff */
[----:B------:R-:W-:-:S03]  /*3bf0*/  @P0 IADD3 R5, P1, R6, UR4, RZ ;  /* 0x0000000406050c10 */ /* 0x000fc6000ff3e0ff */
[----:B--2---:R-:W2:Y:S02]  /*3c00*/  LDS R0, [R8.X4+0x110] ;  /* 0x0001100008007984 */ /* 0x004ea40000004800 */
[----:B--23--:R-:W-:Y:S01]  /*3c10*/  FMUL.FTZ R9, R0, R7 ;  /* 0x0000000700097220 */ /* 0x00cfe20000410000 */
[----:B------:R-:W-:Y:S02]  /*3c20*/  @P0 LEA.HI.X.SX32 R0, R6, UR5, 0x1, P1 ;  /* 0x0000000506000c11 */ /* 0x000fe400088f0eff */
[C---:B------:R-:W-:Y:S02]  /*3c30*/  @P0 LEA R4, P1, R5.reuse, c[0x0][0x260], 0x2 ;  /* 0x0000980005040a11 */ /* 0x040fe400078210ff */
[----:B0-----:R-:W-:Y:S02]  /*3c40*/  F2FP.PACK_AB R3, RZ, R9 ;  /* 0x00000009ff03723e */ /* 0x001fe400000000ff */
[----:B------:R-:W-:Y:S02]  /*3c50*/  @P0 LEA.HI.X R5, R5, c[0x0][0x264], R0, 0x2, P1 ;  /* 0x0000990005050a11 */ /* 0x000fe400008f1400 */
[----:B------:R-:W-:-:S02]  /*3c60*/  LEA R0, R8, UR9, 0x1 ;  /* 0x0000000908007c11 */ /* 0x000fc4000f8e08ff */
[----:B------:R-:W-:Y:S01]  /*3c70*/  IADD3 R6, R6, 0x40, RZ ;  /* 0x0000004006067810 */ /* 0x000fe20007ffe0ff */
[----:B------:R0:W-:Y:S03]  /*3c80*/  @P0 STG.E [R4.64], R9 ;  /* 0x0000000904000986 */ /* 0x0001e6000c101924 */
[----:B------:R-:W-:Y:S01]  /*3c90*/  ISETP.GT.AND P1, PT, R6, UR45, PT ;  /* 0x0000002d06007c0c */ /* 0x000fe2000bf24270 */
[----:B------:R0:W-:-:S12]  /*3ca0*/  STS.U16 [R0], R3 ;  /* 0x0000000300007388 */ /* 0x0001d80000000400 */
[----:B0-----:R-:W-:Y:S05]  /*3cb0*/  @!P1 BRA `(.L_x_2410) ;  /* 0xffffff2000009947 */ /* 0x001fea000383ffff */
.L_x_2409:
[----:B------:R-:W-:Y:S05]  /*3cc0*/  BSYNC B0 ;  /* 0x0000000000007941 */ /* 0x000fea0003800000 */
.L_x_2408:
[----:B------:R-:W-:Y:S01]  /*3cd0*/  USHF.R.S32.HI UR4, URZ, 0x1f, UR45 ;  /* 0x0000001f3f047899 */ /* 0x000fe2000801142d */
[----:B0-----:R-:W-:Y:S01]  /*3ce0*/  LEA.HI R3, R10, R11, RZ, 0x4 ;  /* 0x0000000b0a037211 */ /* 0x001fe200078f20ff */
[----:B------:R-:W-:Y:S01]  /*3cf0*/  CS2R R6, SRZ ;  /* 0x0000000000067805 */ /* 0x000fe2000001ff00 */
[----:B------:R-:W-:Y:S01]  /*3d00*/  ISETP.EQ.U32.AND P1, PT, RZ, c[0x0][0x190], PT ;  /* 0x00006400ff007a0c */ /* 0x000fe20003f22070 */
[----:B------:R-:W-:Y:S01]  /*3d10*/  ULEA.HI UR4, UR4, UR45, URZ, 0x2 ;  /* 0x0000002d04047291 */ /* 0x000fe2000f8f103f */
[----:B--2---:R-:W-:Y:S02]  /*3d20*/  LOP3.LUT R0, R3, 0xfffffff0, RZ, 0xc0, !PT ;  /* 0xfffffff003007812 */ /* 0x004fe400078ec0ff */
[----:B------:R-:W-:Y:S01]  /*3d30*/  SHF.R.S32.HI R3, RZ, 0x4, R3 ;  /* 0x00000004ff037819 */ /* 0x000fe20000011403 */
[----:B------:R-:W-:Y:S02]  /*3d40*/  ULOP3.LUT UR4, UR4, 0xfffffffc, URZ, 0xc0, !UPT ;  /* 0xfffffffc04047892 */ /* 0x000fe4000f8ec03f */
[----:B------:R-:W-:-:S02]  /*3d50*/  IMAD.IADD R0, R11, 0x1, -R0 ;  /* 0x000000010b007824 */ /* 0x000fc400078e0a00 */
[----:B------:R-:W-:-:S03]  /*3d60*/  UIADD3 UR4, -UR4, UR45, URZ ;  /* 0x0000002d04047290 */ /* 0x000fc6000fffe13f */
[C---:B------:R-:W-:Y:S01]  /*3d70*/  ISETP.GT.AND P0, PT, R0.reuse, 0xd, PT ;  /* 0x0000000d0000780c */ /* 0x040fe20003f04270 */
[----:B------:R-:W-:-:S03]  /*3d80*/  IMAD.SHL.U32 R0, R0, 0x8, RZ ;  /* 0x0000000800007824 */ /* 0x000fc600078e00ff */
[----:B------:R-:W-:-:S04]  /*3d90*/  ISETP.NE.OR P2, PT, R3, UR4, P0 ;  /* 0x0000000403007c0c */ /* 0x000fc80008745670 */
[----:B------:R-:W-:-:S13]  /*3da0*/  ISETP.EQ.OR.EX P1, PT, RZ, c[0x0][0x194], P2, P1 ;  /* 0x00006500ff007a0c */ /* 0x000fda0001722710 */
[----:B------:R-:W0:Y:S01]  /*3db0*/  @!P1 S2R R5, SR_CTAID.X ;  /* 0x0000000000059919 */ /* 0x000e220000002500 */
[----:B------:R-:W-:Y:S01]  /*3dc0*/  @!P1 IMAD.MOV.U32 R9, RZ, RZ, 0x2 ;  /* 0x00000002ff099424 */ /* 0x000fe200078e00ff */
[----:B------:R-:W-:Y:S01]  /*3dd0*/  BSSY B0, `(.L_x_2411) ;  /* 0x0000154000007945 */ /* 0x000fe20003800000 */
[----:B----4-:R-:W-:Y:S01]  /*3de0*/  CS2R R22, SRZ ;  /* 0x0000000000167805 */ /* 0x010fe2000001ff00 */
[----:B------:R-:W-:Y:S01]  /*3df0*/  CS2R R20, SRZ ;  /* 0x0000000000147805 */ /* 0x000fe2000001ff00 */
[----:B------:R-:W-:Y:S01]  /*3e00*/  CS2R R18, SRZ ;  /* 0x0000000000127805 */ /* 0x000fe2000001ff00 */
[----:B------:R-:W-:Y:S01]  /*3e10*/  CS2R R16, SRZ ;  /* 0x0000000000107805 */ /* 0x000fe2000001ff00 */
[----:B0-----:R-:W-:Y:S02]  /*3e20*/  @!P1 IMAD R8, R5, 0x70, R0 ;  /* 0x0000007005089824 */ /* 0x001fe400078e0200 */
[----:B------:R-:W-:Y:S02]  /*3e30*/  CS2R R4, SRZ ;  /* 0x0000000000047805 */ /* 0x000fe4000001ff00 */
[----:B------:R-:W-:-:S05]  /*3e40*/  @!P1 IMAD.WIDE R8, R8, R9, c[0x0][0x190] ;  /* 0x0000640008089625 */ /* 0x000fca00078e0209 */
        /* <DEDUP_REMOVED lines=21> */
[----:B------:R-:W-:Y:S01]  /*3fa0*/  CS2R R20, SRZ ;  /* 0x0000000000147805 */ /* 0x000fe2000001ff00 */
[----:B------:R-:W-:Y:S02]  /*3fb0*/  CS2R R22, SRZ ;  /* 0x0000000000167805 */ /* 0x000fe4000001ff00 */
[----:B------:R-:W-:-:S05]  /*3fc0*/  IMAD.IADD R8, R8, 0x1, -R9 ;  /* 0x0000000108087824 */ /* 0x000fca00078e0a09 */
[C---:B------:R-:W-:Y:S02]  /*3fd0*/  LOP3.LUT P3, RZ, R8.reuse, 0x4, RZ, 0xc0, !PT ;  /* 0x0000000408ff7812 */ /* 0x040fe4000786c0ff */
[----:B------:R-:W-:-:S11]  /*3fe0*/  LOP3.LUT P1, RZ, R8, 0xfffffffc, RZ, 0xc0, !PT ;  /* 0xfffffffc08ff7812 */ /* 0x000fd6000782c0ff */
        /* <DEDUP_REMOVED lines=15> */
[----:B0-----:R-:W-:Y:S01]  /*40e0*/  HADD2.F32 R14, -RZ, R14.H0_H0 ;  /* 0x2000000eff0e7230 */ /* 0x001fe20000004100 */
[----:B------:R-:W-:Y:S01]  /*40f0*/  IADD3 R31, R27, 0x4, RZ ;  /* 0x000000041b1f7810 */ /* 0x000fe20007ffe0ff */
[--C-:B--2---:R-:W-:Y:S02]  /*4100*/  HADD2.F32 R21, -RZ, R10.reuse.H0_H0 ;  /* 0x2000000aff157230 */ /* 0x104fe40000004100 */
[----:B------:R-:W-:Y:S02]  /*4110*/  HADD2.F32 R23, -RZ, R10.H1_H1 ;  /* 0x3000000aff177230 */ /* 0x000fe40000004100 */
[----:B------:R-:W-:Y:S01]  /*4120*/  HADD2.F32 R25, -RZ, R11.H0_H0 ;  /* 0x2000000bff197230 */ /* 0x000fe20000004100 */
        /* <DEDUP_REMOVED lines=8> */
[C---:B------:R-:W-:Y:S01]  /*41b0*/  FFMA.FTZ R17, R14.reuse, R17, RZ ;  /* 0x000000110e117223 */ /* 0x040fe200000100ff */
[----:B------:R-:W-:Y:S01]  /*41c0*/  HADD2.F32 R11, -RZ, R11.H1_H1 ;  /* 0x3000000bff0b7230 */ /* 0x000fe20000004100 */
[----:B------:R-:W-:-:S02]  /*41d0*/  FFMA.FTZ R18, R14, R15, RZ ;  /* 0x0000000f0e127223 */ /* 0x000fc400000100ff */
[C---:B------:R-:W-:Y:S02]  /*41e0*/  FFMA.FTZ R19, R14.reuse, R19, RZ ;  /* 0x000000130e137223 */ /* 0x040fe400000100ff */
[----:B------:R-:W-:Y:S02]  /*41f0*/  FFMA.FTZ R23, R14, R11, RZ ;  /* 0x0000000b0e177223 */ /* 0x000fe400000100ff */
.L_x_2416:
[----:B------:R-:W-:Y:S05]  /*4200*/  BSYNC B2 ;  /* 0x0000000000027941 */ /* 0x000fea0003800000 */
.L_x_2415:
[----:B------:R-:W-:Y:S05]  /*4210*/  @!P1 BRA `(.L_x_2414) ;  /* 0x000004a000009947 */ /* 0x000fea0003800000 */
[C---:B------:R-:W-:Y:S01]  /*4220*/  LEA R8, R31.reuse, UR6, 0x1 ;  /* 0x000000061f087c11 */ /* 0x040fe2000f8e08ff */
[----:B------:R-:W-:Y:S01]  /*4230*/  IMAD.U32 R9, RZ, RZ, UR42 ;  /* 0x0000002aff097e24 */ /* 0x000fe2000f8e00ff */
[C---:B------:R-:W-:Y:S01]  /*4240*/  IADD3 R25, P1, R31.reuse, UR47, RZ ;  /* 0x0000002f1f197c10 */ /* 0x040fe2000ff3e0ff */
[----:B------:R-:W-:Y:S01]  /*4250*/  IMAD.MOV.U32 R35, RZ, RZ, c[0x0][0x1d8] ;  /* 0x00007600ff237624 */ /* 0x000fe200078e00ff */
[----:B------:R-:W-:Y:S01]  /*4260*/  IADD3 R8, R8, 0x8, RZ ;  /* 0x0000000808087810 */ /* 0x000fe20007ffe0ff */
[C---:B------:R-:W-:Y:S01]  /*4270*/  IMAD R32, R31.reuse, 0x70, RZ ;  /* 0x000000701f207824 */ /* 0x040fe200078e02ff */
[----:B------:R-:W-:Y:S01]  /*4280*/  LEA.HI.X.SX32 R10, R31, UR49, 0x1, P1 ;  /* 0x000000311f0a7c11 */ /* 0x000fe200088f0eff */
[----:B------:R-:W-:Y:S01]  /*4290*/  IMAD R35, R35, c[0x0][0x1d4], RZ ;  /* 0x0000750023237a24 */ /* 0x000fe200078e02ff */
[----:B------:R-:W-:Y:S01]  /*42a0*/  LEA R24, P1, R25, c[0x0][0x1a8], 0x2 ;  /* 0x00006a0019187a11 */ /* 0x000fe200078210ff */
[----:B------:R-:W-:Y:S01]  /*42b0*/  IMAD R8, R9, -0x2, R8 ;  /* 0xfffffffe09087824 */ /* 0x000fe200078e0208 */
[----:B------:R-:W-:Y:S01]  /*42c0*/  IADD3 R34, R32, 0x1c0, RZ ;  /* 0x000001c020227810 */ /* 0x000fe20007ffe0ff */
[----:B------:R-:W-:Y:S01]  /*42d0*/  IMAD.MOV.U32 R33, RZ, RZ, RZ ;  /* 0x000000ffff217224 */ /* 0x000fe200078e00ff */
[----:B------:R-:W-:Y:S01]  /*42e0*/  LEA.HI.X R25, R25, c[0x0][0x1ac], R10, 0x2, P1 ;  /* 0x00006b0019197a11 */ /* 0x000fe200008f140a */
[----:B------:R-:W-:Y:S01]  /*42f0*/  IMAD R35, R35, 0x70, RZ ;  /* 0x0000007023237824 */ /* 0x000fe200078e02ff */
[----:B------:R-:W-:-:S03]  /*4300*/  IADD3 R36, R8, 0x110, RZ ;  /* 0x0000011008247810 */ /* 0x000fc60007ffe0ff */
.L_x_2417:
[----:B------:R-:W2:Y:S04]  /*4310*/  LDG.E R8, [R24.64] ;  /* 0x0000002418087981 */ /* 0x000ea8000c1e1900 */
[----:B------:R-:W3:Y:S04]  /*4320*/  LDG.E R10, [R24.64+0x10] ;  /* 0x00001024180a7981 */ /* 0x000ee8000c1e1900 */
[----:B------:R-:W0:Y:S04]  /*4330*/  LDS.U16 R37, [R36+-0x8] ;  /* 0xfffff80024257984 */ /* 0x000e280000000400 */
[----:B------:R-:W4:Y:S01]  /*4340*/  LDS.U16 R43, [R36] ;  /* 0x00000000242b7984 */ /* 0x000f220000000400 */
[----:B--2---:R-:W-:-:S04]  /*4350*/  IMAD R8, R35, R8, R32 ;  /* 0x0000000823087224 */ /* 0x004fc800078e0220 */
[----:B------:R-:W-:Y:S02]  /*4360*/  IMAD.IADD R9, R8, 0x1, R33 ;  /* 0x0000000108097824 */ /* 0x000fe400078e0221 */
[----:B---3--:R-:W-:-:S03]  /*4370*/  IMAD R10, R35, R10, R34 ;  /* 0x0000000a230a7224 */ /* 0x008fc600078e0222 */
[----:B------:R-:W-:Y:S01]  /*4380*/  IADD3 R11, P1, R28, R9, RZ ;  /* 0x000000091c0b7210 */ /* 0x000fe20007f3e0ff */
[----:B------:R-:W-:-:S03]  /*4390*/  IMAD.IADD R13, R10, 0x1, R33 ;  /* 0x000000010a0d7824 */ /* 0x000fc600078e0221 */
[----:B------:R-:W-:Y:S02]  /*43a0*/  LEA.HI.X.SX32 R12, R9, R26, 0x1, P1 ;  /* 0x0000001a090c7211 */ /* 0x000fe400008f0eff */
[----:B------:R-:W-:-:S04]  /*43b0*/  LEA R8, P1, R11, c[0x0][0x1a0], 0x1 ;  /* 0x000068000b087a11 */ /* 0x000fc800078208ff */
[----:B------:R-:W-:Y:S02]  /*43c0*/  LEA.HI.X R9, R11, c[0x0][0x1a4], R12, 0x1, P1 ;  /* 0x000069000b097a11 */ /* 0x000fe400008f0c0c */
[----:B------:R-:W-:-:S04]  /*43d0*/  IADD3 R14, P1, R28, R13, RZ ;  /* 0x0000000d1c0e7210 */ /* 0x000fc80007f3e0ff */
[----:B------:R-:W-:Y:S01]  /*43e0*/  LEA.HI.X.SX32 R13, R13, R26, 0x1, P1 ;  /* 0x0000001a0d0d7211 */ /* 0x000fe200008f0eff */
[----:B------:R-:W2:Y:S01]  /*43f0*/  LDG.E.128 R8, [R8.64] ;  /* 0x0000002408087981 */ /* 0x000ea2000c1e1d00 */
[----:B------:R-:W-:-:S04]  /*4400*/  LEA R12, P1, R14, c[0x0][0x1a0], 0x1 ;  /* 0x000068000e0c7a11 */ /* 0x000fc800078208ff */
[----:B------:R-:W-:-:S06]  /*4410*/  LEA.HI.X R13, R14, c[0x0][0x1a4], R13, 0x1, P1 ;  /* 0x000069000e0d7a11 */ /* 0x000fcc00008f0c0d */
[----:B------:R-:W3:Y:S01]  /*4420*/  LDG.E.128 R12, [R12.64] ;  /* 0x000000240c0c7981 */ /* 0x000ee2000c1e1d00 */
[----:B------:R-:W-:Y:S01]  /*4430*/  IADD3 R24, P1, R24, 0x20, RZ ;  /* 0x0000002018187810 */ /* 0x000fe20007f3e0ff */
[----:B0-----:R-:W-:Y:S01]  /*4440*/  HADD2.F32 R37, -RZ, R37.H0_H0 ;  /* 0x20000025ff257230 */ /* 0x001fe20000004100 */
[----:B------:R-:W-:Y:S01]  /*4450*/  IADD3 R31, R31, 0x8, RZ ;  /* 0x000000081f1f7810 */ /* 0x000fe20007ffe0ff */
[----:B----4-:R-:W-:Y:S01]  /*4460*/  HADD2.F32 R43, -RZ, R43.H0_H0 ;  /* 0x2000002bff2b7230 */ /* 0x010fe20000004100 */
[----:B------:R-:W-:Y:S01]  /*4470*/  IADD3 R36, R36, 0x10, RZ ;  /* 0x0000001024247810 */ /* 0x000fe20007ffe0ff */
[----:B------:R-:W-:Y:S01]  /*4480*/  IMAD.X R25, RZ, RZ, R25, P1 ;  /* 0x000000ffff197224 */ /* 0x000fe200008e0619 */
[----:B------:R-:W-:Y:S02]  /*4490*/  ISETP.GE.AND P1, PT, R31, R30, PT ;  /* 0x0000001e1f00720c */ /* 0x000fe40003f26270 */
[----:B------:R-:W-:Y:S01]  /*44a0*/  IADD3 R33, R33, 0x380, RZ ;  /* 0x0000038021217810 */ /* 0x000fe20007ffe0ff */
[----:B--2---:R-:W-:-:S02]  /*44b0*/  HADD2.F32 R39, -RZ, R9.H0_H0 ;  /* 0x20000009ff277230 */ /* 0x004fc40000004100 */
[----:B------:R-:W-:Y:S02]  /*44c0*/  HADD2.F32 R40, -RZ, R9.H1_H1 ;  /* 0x30000009ff287230 */ /* 0x000fe40000004100 */
[----:B------:R-:W-:Y:S01]  /*44d0*/  HADD2.F32 R38, -RZ, R8.H0_H0 ;  /* 0x20000008ff267230 */ /* 0x000fe20000004100 */
[C---:B------:R-:W-:Y:S01]  /*44e0*/  FFMA.FTZ R18, R37.reuse, R39, R18 ;  /* 0x0000002725127223 */ /* 0x040fe20000010012 */
[----:B------:R-:W-:Y:S01]  /*44f0*/  HADD2.F32 R9, -RZ, R10.H0_H0 ;  /* 0x2000000aff097230 */ /* 0x000fe20000004100 */
[C---:B------:R-:W-:Y:S01]  /*4500*/  FFMA.FTZ R19, R37.reuse, R40, R19 ;  /* 0x0000002825137223 */ /* 0x040fe20000010013 */
[--C-:B------:R-:W-:Y:S01]  /*4510*/  HADD2.F32 R42, -RZ, R11.reuse.H1_H1 ;  /* 0x3000000bff2a7230 */ /* 0x100fe20000004100 */
[C---:B------:R-:W-:Y:S01]  /*4520*/  FFMA.FTZ R16, R37.reuse, R38, R16 ;  /* 0x0000002625107223 */ /* 0x040fe20000010010 */
[----:B------:R-:W-:Y:S01]  /*4530*/  HADD2.F32 R8, -RZ, R8.H1_H1 ;  /* 0x30000008ff087230 */ /* 0x000fe20000004100 */
[C---:B------:R-:W-:Y:S01]  /*4540*/  FFMA.FTZ R9, R37.reuse, R9, R20 ;  /* 0x0000000925097223 */ /* 0x040fe20000010014 */
[----:B------:R-:W-:Y:S01]  /*4550*/  HADD2.F32 R10, -RZ, R10.H1_H1 ;  /* 0x3000000aff0a7230 */ /* 0x000fe20000004100 */
[C---:B------:R-:W-:Y:S01]  /*4560*/  FFMA.FTZ R23, R37.reuse, R42, R23 ;  /* 0x0000002a25177223 */ /* 0x040fe20000010017 */
[----:B------:R-:W-:Y:S01]  /*4570*/  HADD2.F32 R41, -RZ, R11.H0_H0 ;  /* 0x2000000bff297230 */ /* 0x000fe20000004100 */
[C---:B------:R-:W-:Y:S01]  /*4580*/  FFMA.FTZ R8, R37.reuse, R8, R17 ;  /* 0x0000000825087223 */ /* 0x040fe20000010011 */
[----:B---3--:R-:W-:Y:S01]  /*4590*/  HADD2.F32 R11, -RZ, R12.H0_H0 ;  /* 0x2000000cff0b7230 */ /* 0x008fe20000004100 */
[C---:B------:R-:W-:Y:S01]  /*45a0*/  FFMA.FTZ R10, R37.reuse, R10, R21 ;  /* 0x0000000a250a7223 */ /* 0x040fe20000010015 */
[--C-:B------:R-:W-:Y:S01]  /*45b0*/  HADD2.F32 R20, -RZ, R13.reuse.H0_H0 ;  /* 0x2000000dff147230 */ /* 0x100fe20000004100 */
[----:B------:R-:W-:Y:S01]  /*45c0*/  FFMA.FTZ R22, R37, R41, R22 ;  /* 0x0000002925167223 */ /* 0x000fe20000010016 */
[----:B------:R-:W-:Y:S01]  /*45d0*/  HADD2.F32 R38, -RZ, R13.H1_H1 ;  /* 0x3000000dff267230 */ /* 0x000fe20000004100 */
[C---:B------:R-:W-:Y:S01]  /*45e0*/  FFMA.FTZ R16, R43.reuse, R11, R16 ;  /* 0x0000000b2b107223 */ /* 0x040fe20000010010 */
[----:B------:R-:W-:Y:S01]  /*45f0*/  HADD2.F32 R40, -RZ, R14.H0_H0 ;  /* 0x2000000eff287230 */ /* 0x000fe20000004100 */
        /* <DEDUP_REMOVED lines=10> */
[----:B------:R-:W-:Y:S01]  /*46a0*/  FFMA.FTZ R23, R43, R42, R23 ;  /* 0x0000002a2b177223 */ /* 0x000fe20000010017 */
[----:B------:R-:W-:Y:S05]  /*46b0*/  @!P1 BRA `(.L_x_2417) ;  /* 0xfffffc5000009947 */ /* 0x000fea000383ffff */
.L_x_2414:
[----:B------:R-:W-:Y:S05]  /*46c0*/  BSYNC B1 ;  /* 0x0000000000017941 */ /* 0x000fea0003800000 */
.L_x_2413:
        /* <DEDUP_REMOVED lines=50> */
[--C-:B------:R-:W-:Y:S02]  /*49f0*/  HADD2.F32 R14, -RZ, R8.reuse.H0_H0 ;  /* 0x20000008ff0e7230 */ /* 0x100fe40000004100 */
        /* <DEDUP_REMOVED lines=14> */
.L_x_2421:
[----:B------:R-:W-:Y:S05]  /*4ae0*/  BSYNC B2 ;  /* 0x0000000000027941 */ /* 0x000fea0003800000 */
.L_x_2420:
[----:B------:R-:W-:Y:S02]  /*4af0*/  IADD3 R27, R27, 0x4, RZ ;  /* 0x000000041b1b7810 */ /* 0x000fe40007ffe0ff */
.L_x_2419:
[----:B------:R-:W-:Y:S05]  /*4b00*/  BSYNC B1 ;  /* 0x0000000000017941 */ /* 0x000fea0003800000 */
.L_x_2418:
[----:B------:R-:W-:-:S13]  /*4b10*/  LOP3.LUT P1, RZ, R12, 0xfffffffc, RZ, 0xc0, !PT ;  /* 0xfffffffc0cff7812 */ /* 0x000fda000782c0ff */
[----:B------:R-:W-:Y:S05]  /*4b20*/  @!P1 BRA `(.L_x_2412) ;  /* 0x000007e000009947 */ /* 0x000fea0003800000 */
[----:B------:R-:W-:Y:S01]  /*4b30*/  LEA R13, R27, UR6, 0x1 ;  /* 0x000000061b0d7c11 */ /* 0x000fe2000f8e08ff */
[----:B------:R-:W-:Y:S02]  /*4b40*/  IMAD.U32 R8, RZ, RZ, UR42 ;  /* 0x0000002aff087e24 */ /* 0x000fe4000f8e00ff */
[----:B------:R-:W-:Y:S02]  /*4b50*/  IMAD.MOV.U32 R12, RZ, RZ, RZ ;  /* 0x000000ffff0c7224 */ /* 0x000fe400078e00ff */
[----:B------:R-:W-:Y:S02]  /*4b60*/  IMAD R13, R8, -0x2, R13 ;  /* 0xfffffffe080d7824 */ /* 0x000fe400078e020d */
.L_x_2426:
        /* <DEDUP_REMOVED lines=60> */
.L_x_2423:
[----:B------:R-:W-:Y:S05]  /*4f30*/  BSYNC B1 ;  /* 0x0000000000017941 */ /* 0x000fea0003800000 */
.L_x_2422:
[----:B------:R-:W-:Y:S01]  /*4f40*/  BSSY B1, `(.L_x_2424) ;  /* 0x0000038000017945 */ /* 0x000fe20003800000 */
[----:B------:R-:W-:Y:S05]  /*4f50*/  @!P1 BRA `(.L_x_2425) ;  /* 0x0000036000009947 */ /* 0x000fea0003800000 */
[----:B------:R-:W-:Y:S01]  /*4f60*/  IABS R11, c[0x0][0x1d4] ;  /* 0x00007500000b7a13 */ /* 0x000fe20000000000 */
        /* <DEDUP_REMOVED lines=53> */
.L_x_2425:
[----:B------:R-:W-:Y:S05]  /*52c0*/  BSYNC B1 ;  /* 0x0000000000017941 */ /* 0x000fea0003800000 */
.L_x_2424:
[----:B------:R-:W-:Y:S02]  /*52d0*/  IADD3 R27, R27, 0x8, RZ ;  /* 0x000000081b1b7810 */ /* 0x000fe40007ffe0ff */
[----:B------:R-:W-:Y:S02]  /*52e0*/  IADD3 R12, R12, 0x10, RZ ;  /* 0x000000100c0c7810 */ /* 0x000fe40007ffe0ff */
[----:B------:R-:W-:-:S13]  /*52f0*/  ISETP.GE.AND P1, PT, R27, UR45, PT ;  /* 0x0000002d1b007c0c */ /* 0x000fda000bf26270 */
[----:B------:R-:W-:Y:S05]  /*5300*/  @!P1 BRA `(.L_x_2426) ;  /* 0xfffff86000009947 */ /* 0x000fea000383ffff */
.L_x_2412:
[----:B0-----:R-:W-:Y:S05]  /*5310*/  BSYNC B0 ;  /* 0x0000000000007941 */ /* 0x001fea0003800000 */
.L_x_2411:
[----:B------:R-:W-:Y:S01]  /*5320*/  BSSY B0, `(.L_x_2427) ;  /* 0x000005c000007945 */ /* 0x000fe20003800000 */
[----:B------:R-:W-:Y:S05]  /*5330*/  @P2 BRA `(.L_x_2428) ;  /* 0x000005a000002947 */ /* 0x000fea0003800000 */
[----:B------:R-:W-:Y:S01]  /*5340*/  ULDC.64 UR4, c[0x0][0x240] ;  /* 0x0000900000047ab9 */ /* 0x000fe20000000a00 */
[----:B------:R-:W-:Y:S01]  /*5350*/  IMAD.MOV.U32 R8, RZ, RZ, 0x2 ;  /* 0x00000002ff087424 */ /* 0x000fe200078e00ff */
[----:B------:R-:W-:-:S04]  /*5360*/  UISETP.NE.U32.AND UP0, UPT, URZ, UR4, UPT ;  /* 0x000000043f00728c */ /* 0x000fc8000bf05070 */
[----:B------:R-:W-:-:S03]  /*5370*/  UISETP.NE.AND.EX UP0, UPT, URZ, UR5, UPT, UP0 ;  /* 0x000000053f00728c */ /* 0x000fc6000bf05300 */
[----:B------:R-:W-:-:S03]  /*5380*/  ULDC UR5, c[0x0][0x1d8] ;  /* 0x0000760000057ab9 */ /* 0x000fc60000000800 */
        /* <DEDUP_REMOVED lines=10> */
[----:B------:R-:W5:Y:S04]  /*5430*/  @P3 LDG.E.128 R12, [R12.64] ;  /* 0x000000240c0c3981 */ /* 0x000f68000c1e1d00 */
[----:B------:R-:W5:Y:S01]  /*5440*/  @P2 LDG.E.128 R8, [R8.64] ;  /* 0x0000002408082981 */ /* 0x000f62000c1e1d00 */
[----:B------:R-:W-:Y:S01]  /*5450*/  IMAD.U32 R25, RZ, RZ, UR44 ;  /* 0x0000002cff197e24 */ /* 0x000fe2000f8e00ff */
[----:B------:R-:W-:Y:S01]  /*5460*/  UIADD3 UR4, -UR42, UR45, URZ ;  /* 0x0000002d2a047290 */ /* 0x000fe2000fffe13f */
[----:B------:R-:W-:Y:S02]  /*5470*/  IMAD R2, R2, 0x70, RZ ;  /* 0x0000007002027824 */ /* 0x000fe400078e02ff */
[----:B------:R-:W-:Y:S01]  /*5480*/  IMAD R25, R25, c[0x0][0x1d4], R0 ;  /* 0x0000750019197a24 */ /* 0x000fe200078e0200 */
        /* <DEDUP_REMOVED lines=8> */
[----:B-----5:R-:W-:-:S04]  /*5510*/  IADD3 R8, P1, R27, c[0x0][0x188], RZ ;  /* 0x000062001b087a10 */ /* 0x020fc80007f3e0ff */
[----:B------:R-:W-:-:S05]  /*5520*/  LEA.HI.X.SX32 R9, R27, c[0x0][0x18c], 0x1, P1 ;  /* 0x000063001b097a11 */ /* 0x000fca00008f0eff */
[----:B------:R-:W2:Y:S01]  /*5530*/  LDG.E.64 R32, [R8.64] ;  /* 0x0000002408207981 */ /* 0x000ea2000c1e1b00 */
[----:B------:R-:W-:Y:S02]  /*5540*/  IMAD.U32 R11, RZ, RZ, UR39 ;  /* 0x00000027ff0b7e24 */ /* 0x000fe4000f8e00ff */
[----:B------:R-:W-:-:S05]  /*5550*/  IMAD.U32 R10, RZ, RZ, UR38 ;  /* 0x00000026ff0a7e24 */ /* 0x000fca000f8e00ff */
[----:B------:R3:W4:Y:S01]  /*5560*/  LDG.E R11, [R10.64+0x4] ;  /* 0x000004240a0b7981 */ /* 0x000722000c1e1900 */
[C-C-:B--2---:R-:W-:Y:S01]  /*5570*/  SHF.R.U64 R31, R32.reuse, 0x10, R33.reuse ;  /* 0x00000010201f7819 */ /* 0x144fe20000001221 */
[----:B------:R-:W4:Y:S01]  /*5580*/  I2F.S8 R28, R33 ;  /* 0x00000021001c7306 */ /* 0x000f220000001400 */
[----:B------:R-:W-:Y:S02]  /*5590*/  PRMT R2, R32, 0x9910, RZ ;  /* 0x0000991020027816 */ /* 0x000fe400000000ff */
[----:B---3--:R-:W-:Y:S02]  /*55a0*/  PRMT R10, R33, 0x9910, RZ ;  /* 0x00009910210a7816 */ /* 0x008fe400000000ff */
[----:B------:R-:W-:Y:S02]  /*55b0*/  PRMT R9, R31, 0x9910, RZ ;  /* 0x000099101f097816 */ /* 0x000fe400000000ff */
[--C-:B------:R-:W-:Y:S01]  /*55c0*/  SHF.R.U32.HI R29, RZ, 0x10, R33.reuse ;  /* 0x00000010ff1d7819 */ /* 0x100fe20000011621 */
        /* <DEDUP_REMOVED lines=16> */
[-C--:B---3--:R-:W-:Y:S02]  /*56d0*/  FMUL.FTZ R2, R2, R11.reuse ;  /* 0x0000000b02027220 */ /* 0x088fe40000410000 */
[----:B----4-:R-:W-:-:S05]  /*56e0*/  FMUL.FTZ R30, R10, R11 ;  /* 0x0000000b0a1e7220 */ /* 0x010fca0000410000 */
[----:B------:R-:W-:Y:S01]  /*56f0*/  F2FP.PACK_AB R10, R30, R31 ;  /* 0x0000001f1e0a723e */ /* 0x000fe200000000ff */
[----:B--2---:R-:W-:Y:S01]  /*5700*/  FMUL.FTZ R29, R9, R11 ;  /* 0x0000000b091d7220 */ /* 0x004fe20000410000 */
[----:B------:R-:W-:Y:S02]  /*5710*/  F2FP.PACK_AB R11, R33, R8 ;  /* 0x00000008210b723e */ /* 0x000fe400000000ff */
[----:B------:R-:W-:Y:S02]  /*5720*/  F2FP.PACK_AB R8, R2, R27 ;  /* 0x0000001b0208723e */ /* 0x000fe400000000ff */
[----:B------:R-:W-:-:S04]  /*5730*/  F2FP.PACK_AB R9, R29, R28 ;  /* 0x0000001c1d09723e */ /* 0x000fc800000000ff */
.L_x_2429:
[----:B-----5:R-:W-:Y:S01]  /*5740*/  HFMA2.MMA R4, R8, 1, 1, R4 ;  /* 0x3c003c0008047835 */ /* 0x020fe20000000004 */
[----:B------:R-:W-:Y:S01]  /*5750*/  HADD2 R5, R9, R5 ;  /* 0x0000000509057230 */ /* 0x000fe20000000000 */
[----:B------:R-:W-:Y:S01]  /*5760*/  HFMA2.MMA R6, R10, 1, 1, R6 ;  /* 0x3c003c000a067835 */ /* 0x000fe20000000006 */
[----:B------:R-:W-:Y:S02]  /*5770*/  HADD2 R7, R11, R7 ;  /* 0x000000070b077230 */ /* 0x000fe40000000000 */
[----:B0-----:R-:W-:-:S02]  /*5780*/  HADD2.F32 R26, -RZ, R26.H0_H0 ;  /* 0x2000001aff1a7230 */ /* 0x001fc40000004100 */
        /* <DEDUP_REMOVED lines=21> */
.L_x_2428:
[----:B0-----:R-:W-:Y:S05]  /*58e0*/  BSYNC B0 ;  /* 0x0000000000007941 */ /* 0x001fea0003800000 */
.L_x_2427:
[----:B------:R-:W-:Y:S06]  /*58f0*/  BAR.SYNC.DEFER_BLOCKING 0x0 ;  /* 0x0000000000007b1d */ /* 0x000fec0000010000 */
[----:B------:R-:W-:Y:S05]  /*5900*/  @P0 BRA `(.L_x_2430) ;  /* 0x0000044000000947 */ /* 0x000fea0003800000 */
[----:B-----5:R-:W0:Y:S01]  /*5910*/  S2R R5, SR_TID.X ;  /* 0x0000000000057919 */ /* 0x020e220000002100 */
[----:B------:R-:W-:-:S05]  /*5920*/  IMAD R3, R3, 0x70, R0 ;  /* 0x0000007003037824 */ /* 0x000fca00078e0200 */
[----:B------:R-:W-:Y:S02]  /*5930*/  LEA R3, R3, 0x110, 0x1 ;  /* 0x0000011003037811 */ /* 0x000fe400078e08ff */
[C---:B0-----:R-:W-:Y:S02]  /*5940*/  LOP3.LUT R2, R5.reuse, 0xffffffe0, RZ, 0xc0, !PT ;  /* 0xffffffe005027812 */ /* 0x041fe400078ec0ff */
[C---:B------:R-:W-:Y:S02]  /*5950*/  LOP3.LUT R4, R5.reuse, 0xfffffff0, RZ, 0xc0, !PT ;  /* 0xfffffff005047812 */ /* 0x040fe400078ec0ff */
[----:B------:R-:W-:Y:S02]  /*5960*/  ISETP.NE.AND P1, PT, R2, 0x20, PT ;  /* 0x000000200200780c */ /* 0x000fe40003f25270 */
[C---:B------:R-:W-:Y:S02]  /*5970*/  ISETP.GT.AND P4, PT, R5.reuse, 0x1f, PT ;  /* 0x0000001f0500780c */ /* 0x040fe40003f84270 */
[----:B------:R-:W-:-:S02]  /*5980*/  ISETP.GT.AND P3, PT, R5, 0xf, PT ;  /* 0x0000000f0500780c */ /* 0x000fc40003f64270 */
[----:B------:R-:W-:-:S07]  /*5990*/  ISETP.NE.AND P2, PT, R4, 0x10, PT ;  /* 0x000000100400780c */ /* 0x000fce0003f45270 */
[----:B------:R-:W-:Y:S05]  /*59a0*/  @P1 BRA `(.L_x_2431) ;  /* 0x0000005000001947 */ /* 0x000fea0003800000 */
[----:B------:R-:W-:Y:S02]  /*59b0*/  F2FP.PACK_AB R4, R17, R16 ;  /* 0x000000101104723e */ /* 0x000fe400000000ff */
[----:B------:R-:W-:Y:S02]  /*59c0*/  F2FP.PACK_AB R5, R19, R18 ;  /* 0x000000121305723e */ /* 0x000fe400000000ff */
[----:B------:R-:W-:Y:S02]  /*59d0*/  F2FP.PACK_AB R6, R21, R20 ;  /* 0x000000141506723e */ /* 0x000fe400000000ff */
[----:B------:R-:W-:-:S05]  /*59e0*/  F2FP.PACK_AB R7, R23, R22 ;  /* 0x000000161707723e */ /* 0x000fca00000000ff */
[----:B------:R0:W-:Y:S02]  /*59f0*/  STS.128 [R3+-0x1c0], R4 ;  /* 0xfffe400403007388 */ /* 0x0001e40000000c00 */
.L_x_2431:
        /* <DEDUP_REMOVED lines=21> */
.L_x_2433:
[----:B------:R-:W-:Y:S05]  /*5b50*/  BSYNC B0 ;  /* 0x0000000000007941 */ /* 0x000fea0003800000 */
.L_x_2432:
        /* <DEDUP_REMOVED lines=8> */
.L_x_2435:
[----:B------:R-:W-:Y:S05]  /*5be0*/  BSYNC B0 ;  /* 0x0000000000007941 */ /* 0x000fea0003800000 */
.L_x_2434:
        /* <DEDUP_REMOVED lines=20> */
.L_x_2437:
[----:B------:R-:W-:Y:S05]  /*5d30*/  BSYNC B0 ;  /* 0x0000000000007941 */ /* 0x000fea0003800000 */
.L_x_2436:
[----:B------:R-:W-:Y:S06]  /*5d40*/  BAR.SYNC.DEFER_BLOCKING 0x0 ;  /* 0x0000000000007b1d */ /* 0x000fec0000010000 */
.L_x_2430:
[----:B------:R-:W2:Y:S02]  /*5d50*/  S2R R2, SR_TID.X ;  /* 0x0000000000027919 */ /* 0x000ea40000002100 */
[----:B--2---:R-:W-:-:S04]  /*5d60*/  IADD3 R2, R2, 0xf, RZ ;  /* 0x0000000f02027810 */ /* 0x004fc80007ffe0ff */
[----:B------:R-:W-:-:S13]  /*5d70*/  ISETP.GT.U32.OR P0, PT, R2, 0x1e, P0 ;  /* 0x0000001e0200780c */ /* 0x000fda0000704470 */
[----:B------:R-:W-:Y:S05]  /*5d80*/  @P0 EXIT ;  /* 0x000000000000094d */ /* 0x000fea0003800000 */
[----:B0-----:R-:W-:-:S05]  /*5d90*/  IMAD.MOV.U32 R3, RZ, RZ, 0x2 ;  /* 0x00000002ff037424 */ /* 0x001fca00078e00ff */
[----:B------:R-:W-:-:S13]  /*5da0*/  ISETP.NE.AND P0, PT, R3, c[0x0][0x258], PT ;  /* 0x0000960003007a0c */ /* 0x000fda0003f05270 */
[----:B------:R-:W-:Y:S05]  /*5db0*/  @!P0 BRA `(.L_x_2438) ;  /* 0x000000b000008947 */ /* 0x000fea0003800000 */
[----:B------:R-:W-:Y:S02]  /*5dc0*/  IADD3 R2, R0, UR44, RZ ;  /* 0x0000002c00027c10 */ /* 0x000fe4000fffe0ff */
        /* <DEDUP_REMOVED lines=10> */
.L_x_2438:
        /* <DEDUP_REMOVED lines=13> */
[----:B------:R-:W3:Y:S01]  /*5f40*/  F2I.S8.NTZ R19, R19 ;  /* 0x0000001300137305 */ /* 0x000ee20000202100 */
[----:B0-----:R-:W-:-:S04]  /*5f50*/  PRMT R3, R17, 0x8880, RZ ;  /* 0x0000888011037816 */ /* 0x001fc800000000ff */
[----:B------:R-:W-:-:S03]  /*5f60*/  PRMT R3, R3, 0x7710, RZ ;  /* 0x0000771003037816 */ /* 0x000fc600000000ff */
[----:B------:R-:W0:Y:S01]  /*5f70*/  F2I.S8.NTZ R20, R20 ;  /* 0x0000001400147305 */ /* 0x000e220000202100 */
[----:B--2--5:R-:W-:Y:S02]  /*5f80*/  PRMT R4, R18, 0x8880, RZ ;  /* 0x0000888012047816 */ /* 0x024fe400000000ff */
[----:B------:R-:W-:Y:S02]  /*5f90*/  LOP3.LUT R10, R3, 0xff, RZ, 0xc0, !PT ;  /* 0x000000ff030a7812 */ /* 0x000fe400078ec0ff */
[----:B------:R-:W-:Y:S02]  /*5fa0*/  PRMT R4, R4, 0x7710, RZ ;  /* 0x0000771004047816 */ /* 0x000fe400000000ff */
[----:B---3--:R-:W-:Y:S01]  /*5fb0*/  PRMT R5, R19, 0x8880, RZ ;  /* 0x0000888013057816 */ /* 0x008fe200000000ff */
[----:B------:R-:W2:Y:S01]  /*5fc0*/  F2I.S8.NTZ R21, R21 ;  /* 0x0000001500157305 */ /* 0x000ea20000202100 */
[----:B------:R-:W-:Y:S02]  /*5fd0*/  LOP3.LUT R8, R4, 0xff, RZ, 0xc0, !PT ;  /* 0x000000ff04087812 */ /* 0x000fe400078ec0ff */
[----:B------:R-:W-:-:S02]  /*5fe0*/  PRMT R5, R5, 0x7710, RZ ;  /* 0x0000771005057816 */ /* 0x000fc400000000ff */
[----:B------:R-:W-:Y:S02]  /*5ff0*/  SHF.L.U64.HI R4, R10, 0x8, RZ ;  /* 0x000000080a047819 */ /* 0x000fe400000102ff */
[----:B------:R-:W-:Y:S01]  /*6000*/  LOP3.LUT R7, R5, 0xff, RZ, 0xc0, !PT ;  /* 0x000000ff05077812 */ /* 0x000fe200078ec0ff */
[----:B------:R-:W3:Y:S01]  /*6010*/  F2I.S8.NTZ R16, R16 ;  /* 0x0000001000107305 */ /* 0x000ee20000202100 */
[----:B0-----:R-:W-:Y:S02]  /*6020*/  PRMT R3, R20, 0x8880, RZ ;  /* 0x0000888014037816 */ /* 0x001fe400000000ff */
        /* <DEDUP_REMOVED lines=9> */
[----:B---3--:R-:W-:Y:S02]  /*60c0*/  PRMT R16, R16, 0x8880, RZ ;  /* 0x0000888010107816 */ /* 0x008fe400000000ff */
        /* <DEDUP_REMOVED lines=8> */
[----:B------:R-:W-:-:S02]  /*6150*/  IADD3 R8, R0, UR44, RZ ;  /* 0x0000002c00087c10 */ /* 0x000fc4000fffe0ff */
[----:B------:R-:W-:Y:S02]  /*6160*/  PRMT R3, R4, 0x7054, RZ ;  /* 0x0000705404037816 */ /* 0x000fe400000000ff */
[----:B--2---:R-:W-:Y:S02]  /*6170*/  PRMT R0, R2, 0x8880, RZ ;  /* 0x0000888002007816 */ /* 0x004fe400000000ff */
[----:B------:R-:W-:Y:S02]  /*6180*/  LOP3.LUT R2, R5, 0xff00ffff, R10, 0xf8, !PT ;  /* 0xff00ffff05027812 */ /* 0x000fe400078ef80a */
[----:B------:R-:W-:Y:S02]  /*6190*/  LOP3.LUT R3, R3, 0xff00ffff, R6, 0xf8, !PT ;  /* 0xff00ffff03037812 */ /* 0x000fe400078ef806 */
[----:B------:R-:W-:Y:S02]  /*61a0*/  IADD3 R4, P0, R8, c[0x0][0x160], RZ ;  /* 0x0000580008047a10 */ /* 0x000fe40007f1e0ff */
[----:B------:R-:W-:-:S02]  /*61b0*/  PRMT R0, R0, 0x7710, RZ ;  /* 0x0000771000007816 */ /* 0x000fc400000000ff */
[----:B------:R-:W-:Y:S02]  /*61c0*/  PRMT R2, R2, 0x4210, R7 ;  /* 0x0000421002027816 */ /* 0x000fe40000000007 */
[----:B------:R-:W-:Y:S02]  /*61d0*/  LEA.HI.X.SX32 R5, R8, c[0x0][0x164], 0x1, P0 ;  /* 0x0000590008057a11 */ /* 0x000fe400000f0eff */
[----:B------:R-:W-:-:S05]  /*61e0*/  PRMT R3, R3, 0x4210, R0 ;  /* 0x0000421003037816 */ /* 0x000fca0000000000 */
[----:B------:R-:W-:Y:S01]  /*61f0*/  STG.E.64 [R4.64], R2 ;  /* 0x0000000204007986 */ /* 0x000fe2000c101b24 */
[----:B------:R-:W-:Y:S05]  /*6200*/  EXIT ;  /* 0x000000000000794d */ /* 0x000fea0003800000 */
.L_x_2388:
[----:B------:R-:W-:Y:S01]  /*6210*/  IMAD.MOV.U32 R34, RZ, RZ, R11 ;  /* 0x000000ffff227224 */ /* 0x000fe200078e000b */
[----:B------:R-:W-:Y:S01]  /*6220*/  MOV R32, 0x6270 ;  /* 0x0000627000207802 */ /* 0x000fe20000000f00 */
[----:B------:R-:W-:Y:S02]  /*6230*/  IMAD.MOV.U32 R35, RZ, RZ, 0x10 ;  /* 0x00000010ff237424 */ /* 0x000fe400078e00ff */
[----:B------:R-:W-:Y:S02]  /*6240*/  IMAD.MOV.U32 R36, RZ, RZ, 0x1f ;  /* 0x0000001fff247424 */ /* 0x000fe400078e00ff */
[----:B------:R-:W-:Y:S02]  /*6250*/  IMAD.MOV.U32 R37, RZ, RZ, -0x1 ;  /* 0xffffffffff257424 */ /* 0x000fe400078e00ff */
[----:B-1----:R-:W-:Y:S05]  /*6260*/  CALL.REL.NOINC `($__internal_14_$__cuda_sm70_shflsync_bfly_p) ;  /* 0x0000046000007944 */ /* 0x002fea0003c00000 */
[----:B-1----:R-:W-:Y:S01]  /*6270*/  IMAD.MOV.U32 R0, RZ, RZ, R34 ;  /* 0x000000ffff007224 */ /* 0x002fe200078e0022 */
[----:B0-----:R-:W-:Y:S05]  /*6280*/  BRA `(.L_x_2439) ;  /* 0xffffbab000007947 */ /* 0x001fea000383ffff */
.L_x_2389:
[----:B------:R-:W-:Y:S01]  /*6290*/  IMAD.MOV.U32 R34, RZ, RZ, R11 ;  /* 0x000000ffff227224 */ /* 0x000fe200078e000b */
[----:B------:R-:W-:Y:S01]  /*62a0*/  MOV R32, 0x62f0 ;  /* 0x000062f000207802 */ /* 0x000fe20000000f00 */
[----:B------:R-:W-:-:S02]  /*62b0*/  IMAD.MOV.U32 R35, RZ, RZ, 0x8 ;  /* 0x00000008ff237424 */ /* 0x000fc400078e00ff */
[----:B------:R-:W-:Y:S02]  /*62c0*/  IMAD.MOV.U32 R36, RZ, RZ, 0x1f ;  /* 0x0000001fff247424 */ /* 0x000fe400078e00ff */
[----:B------:R-:W-:Y:S02]  /*62d0*/  IMAD.MOV.U32 R37, RZ, RZ, -0x1 ;  /* 0xffffffffff257424 */ /* 0x000fe400078e00ff */
[----:B-1----:R-:W-:Y:S05]  /*62e0*/  CALL.REL.NOINC `($__internal_14_$__cuda_sm70_shflsync_bfly_p) ;  /* 0x000003e000007944 */ /* 0x002fea0003c00000 */
[----:B-1----:R-:W-:Y:S01]  /*62f0*/  FADD.FTZ R11, R11, R34 ;  /* 0x000000220b0b7221 */ /* 0x002fe20000010000 */
[----:B------:R-:W-:Y:S01]  /*6300*/  MOV R32, 0x6360 ;  /* 0x0000636000207802 */ /* 0x000fe20000000f00 */
[----:B0-----:R-:W-:Y:S02]  /*6310*/  IMAD.MOV.U32 R35, RZ, RZ, 0x4 ;  /* 0x00000004ff237424 */ /* 0x001fe400078e00ff */
[----:B------:R-:W-:Y:S02]  /*6320*/  IMAD.MOV.U32 R36, RZ, RZ, 0x1f ;  /* 0x0000001fff247424 */ /* 0x000fe400078e00ff */
[----:B------:R-:W-:Y:S02]  /*6330*/  IMAD.MOV.U32 R37, RZ, RZ, -0x1 ;  /* 0xffffffffff257424 */ /* 0x000fe400078e00ff */
[----:B------:R-:W-:-:S02]  /*6340*/  IMAD.MOV.U32 R34, RZ, RZ, R11 ;  /* 0x000000ffff227224 */ /* 0x000fc400078e000b */
[----:B------:R-:W-:Y:S05]  /*6350*/  CALL.REL.NOINC `($__internal_14_$__cuda_sm70_shflsync_bfly_p) ;  /* 0x0000037000007944 */ /* 0x000fea0003c00000 */
[----:B-1----:R-:W-:Y:S01]  /*6360*/  FADD.FTZ R11, R11, R34 ;  /* 0x000000220b0b7221 */ /* 0x002fe20000010000 */
[----:B------:R-:W-:Y:S01]  /*6370*/  MOV R32, 0x63d0 ;  /* 0x000063d000207802 */ /* 0x000fe20000000f00 */
[----:B0-----:R-:W-:-:S02]  /*6380*/  IMAD.MOV.U32 R35, RZ, RZ, 0x2 ;  /* 0x00000002ff237424 */ /* 0x001fc400078e00ff */
[----:B------:R-:W-:Y:S02]  /*6390*/  IMAD.MOV.U32 R36, RZ, RZ, 0x1f ;  /* 0x0000001fff247424 */ /* 0x000fe400078e00ff */
[----:B------:R-:W-:Y:S02]  /*63a0*/  IMAD.MOV.U32 R37, RZ, RZ, -0x1 ;  /* 0xffffffffff257424 */ /* 0x000fe400078e00ff */
[----:B------:R-:W-:Y:S02]  /*63b0*/  IMAD.MOV.U32 R34, RZ, RZ, R11 ;  /* 0x000000ffff227224 */ /* 0x000fe400078e000b */
[----:B------:R-:W-:Y:S05]  /*63c0*/  CALL.REL.NOINC `($__internal_14_$__cuda_sm70_shflsync_bfly_p) ;  /* 0x0000030000007944 */ /* 0x000fea0003c00000 */
[----:B-1----:R-:W-:Y:S01]  /*63d0*/  FADD.FTZ R4, R11, R34 ;  /* 0x000000220b047221 */ /* 0x002fe20000010000 */
[----:B------:R-:W-:Y:S01]  /*63e0*/  MOV R32, 0x6440 ;  /* 0x0000644000207802 */ /* 0x000fe20000000f00 */
[----:B0-----:R-:W-:Y:S02]  /*63f0*/  IMAD.MOV.U32 R35, RZ, RZ, 0x1 ;  /* 0x00000001ff237424 */ /* 0x001fe400078e00ff */
[----:B------:R-:W-:Y:S02]  /*6400*/  IMAD.MOV.U32 R36, RZ, RZ, 0x1f ;  /* 0x0000001fff247424 */ /* 0x000fe400078e00ff */
[----:B------:R-:W-:-:S02]  /*6410*/  IMAD.MOV.U32 R37, RZ, RZ, -0x1 ;  /* 0xffffffffff257424 */ /* 0x000fc400078e00ff */
[----:B------:R-:W-:Y:S02]  /*6420*/  IMAD.MOV.U32 R34, RZ, RZ, R4 ;  /* 0x000000ffff227224 */ /* 0x000fe400078e0004 */
[----:B------:R-:W-:Y:S05]  /*6430*/  CALL.REL.NOINC `($__internal_14_$__cuda_sm70_shflsync_bfly_p) ;  /* 0x0000029000007944 */ /* 0x000fea0003c00000 */
[----:B-1----:R-:W-:Y:S01]  /*6440*/  IMAD.MOV.U32 R5, RZ, RZ, R34 ;  /* 0x000000ffff057224 */ /* 0x002fe200078e0022 */
[----:B0-----:R-:W-:Y:S05]  /*6450*/  BRA `(.L_x_2440) ;  /* 0xffffb97000007947 */ /* 0x001fea000383ffff */
.L_x_2394:
[----:B------:R-:W-:Y:S01]  /*6460*/  IMAD.MOV.U32 R34, RZ, RZ, R45 ;  /* 0x000000ffff227224 */ /* 0x000fe200078e002d */
[----:B------:R-:W-:Y:S01]  /*6470*/  MOV R32, 0x64c0 ;  /* 0x000064c000207802 */ /* 0x000fe20000000f00 */
[----:B------:R-:W-:Y:S02]  /*6480*/  IMAD.MOV.U32 R35, RZ, RZ, 0x2 ;  /* 0x00000002ff237424 */ /* 0x000fe400078e00ff */
[----:B------:R-:W-:Y:S02]  /*6490*/  IMAD.MOV.U32 R36, RZ, RZ, 0x1f ;  /* 0x0000001fff247424 */ /* 0x000fe400078e00ff */
[----:B------:R-:W-:Y:S02]  /*64a0*/  IMAD.MOV.U32 R37, RZ, RZ, -0x1 ;  /* 0xffffffffff257424 */ /* 0x000fe400078e00ff */
[----:B------:R-:W-:Y:S05]  /*64b0*/  CALL.REL.NOINC `($__internal_14_$__cuda_sm70_shflsync_bfly_p) ;  /* 0x0000021000007944 */ /* 0x000fea0003c00000 */
[----:B-1----:R-:W-:Y:S01]  /*64c0*/  IMAD.MOV.U32 R32, RZ, RZ, R34 ;  /* 0x000000ffff207224 */ /* 0x002fe200078e0022 */
[----:B0-----:R-:W-:Y:S05]  /*64d0*/  BRA `(.L_x_2441) ;  /* 0xffffce0000007947 */ /* 0x001fea000383ffff */
.L_x_2395:
[----:B------:R-:W-:Y:S01]  /*64e0*/  IMAD.MOV.U32 R34, RZ, RZ, R45 ;  /* 0x000000ffff227224 */ /* 0x000fe200078e002d */
[----:B------:R-:W-:Y:S01]  /*64f0*/  MOV R32, 0x6540 ;  /* 0x0000654000207802 */ /* 0x000fe20000000f00 */
[----:B------:R-:W-:-:S02]  /*6500*/  IMAD.MOV.U32 R35, RZ, RZ, 0x1 ;  /* 0x00000001ff237424 */ /* 0x000fc400078e00ff */
[----:B------:R-:W-:Y:S02]  /*6510*/  IMAD.MOV.U32 R36, RZ, RZ, 0x1f ;  /* 0x0000001fff247424 */ /* 0x000fe400078e00ff */
[----:B------:R-:W-:Y:S02]  /*6520*/  IMAD.MOV.U32 R37, RZ, RZ, -0x1 ;  /* 0xffffffffff257424 */ /* 0x000fe400078e00ff */
[----:B------:R-:W-:Y:S05]  /*6530*/  CALL.REL.NOINC `($__internal_14_$__cuda_sm70_shflsync_bfly_p) ;  /* 0x0000019000007944 */ /* 0x000fea0003c00000 */
[----:B-1----:R-:W-:Y:S01]  /*6540*/  IMAD.MOV.U32 R32, RZ, RZ, R34 ;  /* 0x000000ffff207224 */ /* 0x002fe200078e0022 */
[----:B0-----:R-:W-:Y:S05]  /*6550*/  BRA `(.L_x_2442) ;  /* 0xffffcdb000007947 */ /* 0x001fea000383ffff */
.L_x_2399:
[----:B------:R-:W-:Y:S01]  /*6560*/  IMAD.MOV.U32 R34, RZ, RZ, R3 ;  /* 0x000000ffff227224 */ /* 0x000fe200078e0003 */
[----:B------:R-:W-:Y:S01]  /*6570*/  MOV R32, 0x65c0 ;  /* 0x000065c000207802 */ /* 0x000fe20000000f00 */
[----:B------:R-:W-:Y:S02]  /*6580*/  IMAD.MOV.U32 R35, RZ, RZ, 0x10 ;  /* 0x00000010ff237424 */ /* 0x000fe400078e00ff */
[----:B------:R-:W-:Y:S02]  /*6590*/  IMAD.MOV.U32 R36, RZ, RZ, 0x1f ;  /* 0x0000001fff247424 */ /* 0x000fe400078e00ff */
[----:B------:R-:W-:Y:S02]  /*65a0*/  IMAD.MOV.U32 R37, RZ, RZ, -0x1 ;  /* 0xffffffffff257424 */ /* 0x000fe400078e00ff */
[----:B01--4-:R-:W-:Y:S05]  /*65b0*/  CALL.REL.NOINC `($__internal_14_$__cuda_sm70_shflsync_bfly_p) ;  /* 0x0000011000007944 */ /* 0x013fea0003c00000 */
[----:B-1----:R-:W-:Y:S01]  /*65c0*/  IMAD.MOV.U32 R0, RZ, RZ, R34 ;  /* 0x000000ffff007224 */ /* 0x002fe200078e0022 */
[----:B0-----:R-:W-:Y:S05]  /*65d0*/  BRA `(.L_x_2443) ;  /* 0xffffcf7000007947 */ /* 0x001fea000383ffff */
.L_x_2400:
[----:B------:R-:W-:Y:S01]  /*65e0*/  IMAD.MOV.U32 R34, RZ, RZ, R5 ;  /* 0x000000ffff227224 */ /* 0x000fe200078e0005 */
[----:B------:R-:W-:Y:S01]  /*65f0*/  MOV R32, 0x6640 ;  /* 0x0000664000207802 */ /* 0x000fe20000000f00 */
[----:B------:R-:W-:-:S02]  /*6600*/  IMAD.MOV.U32 R35, RZ, RZ, 0x8 ;  /* 0x00000008ff237424 */ /* 0x000fc400078e00ff */
[----:B------:R-:W-:Y:S02]  /*6610*/  IMAD.MOV.U32 R36, RZ, RZ, 0x1f ;  /* 0x0000001fff247424 */ /* 0x000fe400078e00ff */
[----:B------:R-:W-:Y:S02]  /*6620*/  IMAD.MOV.U32 R37, RZ, RZ, -0x1 ;  /* 0xffffffffff257424 */ /* 0x000fe400078e00ff */
[----:B012-4-:R-:W-:Y:S05]  /*6630*/  CALL.REL.NOINC `($__internal_14_$__cuda_sm70_shflsync_bfly_p) ;  /* 0x0000009000007944 */ /* 0x017fea0003c00000 */
[----:B-1----:R-:W-:Y:S01]  /*6640*/  FMNMX.FTZ R0, R5, R34, !PT ;  /* 0x0000002205007209 */ /* 0x002fe20007810000 */
[----:B0-----:R-:W-:Y:S01]  /*6650*/  IMAD.MOV.U32 R35, RZ, RZ, 0x4 ;  /* 0x00000004ff237424 */ /* 0x001fe200078e00ff */
[----:B------:R-:W-:Y:S01]  /*6660*/  MOV R32, 0x66b0 ;  /* 0x000066b000207802 */ /* 0x000fe20000000f00 */
[----:B------:R-:W-:Y:S02]  /*6670*/  IMAD.MOV.U32 R36, RZ, RZ, 0x1f ;  /* 0x0000001fff247424 */ /* 0x000fe400078e00ff */
[----:B------:R-:W-:Y:S02]  /*6680*/  IMAD.MOV.U32 R37, RZ, RZ, -0x1 ;  /* 0xffffffffff257424 */ /* 0x000fe400078e00ff */
[----:B------:R-:W-:Y:S02]  /*6690*/  IMAD.MOV.U32 R34, RZ, RZ, R0 ;  /* 0x000000ffff227224 */ /* 0x000fe400078e0000 */
[----:B------:R-:W-:Y:S05]  /*66a0*/  CALL.REL.NOINC `($__internal_14_$__cuda_sm70_shflsync_bfly_p) ;  /* 0x0000002000007944 */ /* 0x000fea0003c00000 */
[----:B-1----:R-:W-:Y:S01]  /*66b0*/  IMAD.MOV.U32 R3, RZ, RZ, R34 ;  /* 0x000000ffff037224 */ /* 0x002fe200078e0022 */
[----:B0-----:R-:W-:Y:S05]  /*66c0*/  BRA `(.L_x_2444) ;  /* 0xffffced000007947 */ /* 0x001fea000383ffff */
        .weak           $__internal_14_$__cuda_sm70_shflsync_bfly_p
        .type           $__internal_14_$__cuda_sm70_shflsync_bfly_p,@function
        .size           $__internal_14_$__cuda_sm70_shflsync_bfly_p,(.L_x_3265 - $__internal_14_$__cuda_sm70_shflsync_bfly_p)
$__internal_14_$__cuda_sm70_shflsync_bfly_p:
[----:B------:R-:W-:Y:S01]  /*66d0*/  IMAD.MOV.U32 R33, RZ, RZ, 0x0 ;  /* 0x00000000ff217424 */ /* 0x000fe200078e00ff */
[----:B------:R-:W-:Y:S04]  /*66e0*/  WARPSYNC R37 ;  /* 0x0000002500007348 */ /* 0x000fe80003800000 */
[----:B------:R0:W1:Y:S01]  /*66f0*/  SHFL.BFLY PT, R34, R34, R35, R36 ;  /* 0x0c00002322227389 */ /* 0x00006200000e0024 */
[----:B------:R-:W-:Y:S05]  /*6700*/  RET.REL.NODEC R32 `(_ZN4mmha33masked_multihead_attention_kernelItLi112ELi128ELi4ELi16ELi64ELb0ELb1EEEv26Multihead_attention_paramsIT_XT5_EE) ;  /* 0xffff98f020007950 */ /* 0x000fea0003c3ffff */
.L_x_2445:
        /* <DEDUP_REMOVED lines=15> */
.L_x_3265:


//--------------------- .text._ZN4mmha33masked_multihead_attention_kernelItLi112ELi128ELi1ELi16ELi256ELb0ELb0EEEv26Multihead_attention_paramsIT_XT5_EE --------------------------
	.section	.text._ZN4mmha33masked_multihead_attention_kernelItLi112ELi128ELi1ELi16ELi256ELb0ELb0EEEv26Multihead_attention_paramsIT_XT5_EE,"ax",@progbits
	.sectioninfo	@"SHI_REGISTERS=161"
	.align	128
        .global         _ZN4mmha33masked_multihead_attention_kernelItLi112ELi128ELi1ELi16ELi256ELb0ELb0EEEv26Multihead_attention_paramsIT_XT5_EE
        .type           _ZN4mmha33masked_multihead_attention_kernelItLi112ELi128ELi1ELi16ELi256ELb0ELb0EEEv26Multihead_attention_paramsIT_XT5_EE,@function
        .size           _ZN4mmha33masked_multihead_attention_kernelItLi112ELi128ELi1ELi16ELi256ELb0ELb0EEEv26Multihead_attention_paramsIT_XT5_EE,(.L_x_3266 - _ZN4mmha33masked_multihead_attention_kernelItLi112ELi128ELi1ELi16ELi256ELb0ELb0EEEv26Multihead_attention_paramsIT_XT5_EE)
        .other          _ZN4mmha33masked_multihead_attention_kernelItLi112ELi128ELi1ELi16ELi256ELb0ELb0EEEv26Multihead_attention_paramsIT_XT5_EE,@"STO_CUDA_ENTRY STV_DEFAULT"
_ZN4mmha33masked_multihead_attention_kernelItLi112ELi128ELi1ELi16ELi256ELb0ELb0EEEv26Multihead_attention_paramsIT_XT5_EE:
.text._ZN4mmha33masked_multihead_attention_kernelItLi112ELi128ELi1ELi16ELi256ELb0ELb0EEEv26Multihead_attention_paramsIT_XT5_EE:
        /* <DEDUP_REMOVED lines=11> */
.L_x_2446:
        /* <DEDUP_REMOVED lines=37> */
[----:B------:R-:W-:-:S03]  /*0300*/  ISETP.NE.AND P3, PT, RZ, c[0x0][0x1d0], PT ;  /* 0x00007400ff007a0c */ /* 0x000fc60003f65270 */
[----:B------:R-:W3:Y:S01]  /*0310*/  S2R R19, SR_CTAID.X ;  /* 0x0000000000137919 */ /* 0x000ee20000002500 */
[----:B------:R-:W-:Y:S01]  /*0320*/  ISETP.NE.AND.EX P1, PT, RZ, c[0x0][0x244], PT, P1 ;  /* 0x00009100ff007a0c */ /* 0x000fe20003f25310 */
[----:B------:R-:W-:Y:S02]  /*0330*/  @!P4 IMAD.MOV R34, RZ, RZ, -R34 ;  /* 0x000000ffff22c224 */ /* 0x000fe400078e0a22 */
[----:B------:R-:W-:-:S06]  /*0340*/  IMAD.MOV.U32 R16, RZ, RZ, RZ ;  /* 0x000000ffff107224 */ /* 0x000fcc00078e00ff */
[----:B------:R-:W-:-:S04]  /*0350*/  @!P3 LOP3.LUT R34, RZ, c[0x0][0x1d0], RZ, 0x33, !PT ;  /* 0x00007400ff22ba12 */ /* 0x000fc800078e33ff */
        /* <DEDUP_REMOVED lines=19> */
[----:B------:R-:W-:Y:S01]  /*0490*/  IMAD.IADD R3, R0, 0x1, R26 ;  /* 0x0000000100037824 */ /* 0x000fe200078e021a */
        /* <DEDUP_REMOVED lines=42> */
.L_x_2448:
[----:B------:R-:W-:Y:S05]  /*0740*/  BSYNC B0 ;  /* 0x0000000000007941 */ /* 0x000fea0003800000 */
.L_x_2447:
        /* <DEDUP_REMOVED lines=12> */
.L_x_2450:
        /* <DEDUP_REMOVED lines=18> */
.L_x_2451:
[----:B------:R-:W-:Y:S05]  /*0930*/  BSYNC B0 ;  /* 0x0000000000007941 */ /* 0x000fea0003800000 */
.L_x_2449:
        /* <DEDUP_REMOVED lines=94> */
.L_x_2454:
        /* <DEDUP_REMOVED lines=86> */
.L_x_2458:
[----:B------:R-:W-:Y:S05]  /*1480*/  BSYNC B1 ;  /* 0x0000000000017941 */ /* 0x000fea0003800000 */
.L_x_2457:
        /* <DEDUP_REMOVED lines=8> */
.L_x_2456:
[----:B------:R-:W-:Y:S05]  /*1510*/  BSYNC B0 ;  /* 0x0000000000007941 */ /* 0x000fea0003800000 */
.L_x_2455:
[----:B------:R-:W-:Y:S06]  /*1520*/  BAR.SYNC.DEFER_BLOCKING 0x0 ;  /* 0x0000000000007b1d */ /* 0x000fec0000010000 */
[----:B0-----:R0:W2:Y:S04]  /*1530*/  @P6 LDS.64 R32, [R14] ;  /* 0x000000000e206984 */ /* 0x0010a80000000a00 */
[----:B------:R0:W3:Y:S04]  /*1540*/  @P6 LDS.64 R28, [R15] ;  /* 0x000000000f1c6984 */ /* 0x0000e80000000a00 */
[----:B------:R-:W-:Y:S06]  /*1550*/  BAR.SYNC.DEFER_BLOCKING 0x0 ;  /* 0x0000000000007b1d */ /* 0x000fec0000010000 */
[----:B------:R-:W-:Y:S05]  /*1560*/  BRA `(.L_x_2453) ;  /* 0x0000035000007947 */ /* 0x000fea0003800000 */
.L_x_2452:
        /* <DEDUP_REMOVED lines=52> */
.L_x_2459:
[----:B------:R-:W-:Y:S05]  /*18b0*/  BSYNC B0 ;  /* 0x0000000000007941 */ /* 0x000fea0003800000 */
.L_x_2453:
        /* <DEDUP_REMOVED lines=24> */
.L_x_2463:
[----:B0-----:R-:W-:Y:S05]  /*1a40*/  BSYNC B1 ;  /* 0x0000000000017941 */ /* 0x001fea0003800000 */
.L_x_2462:
[----:B------:R-:W-:Y:S01]  /*1a50*/  FADD.FTZ R6, R6, R7 ;  /* 0x0000000706067221 */ /* 0x000fe20000010000 */
[----:B------:R-:W-:Y:S05]  /*1a60*/  BRA.DIV ~URZ, `(.L_x_2464) ;  /* 0x00004ab27f007947 */ /* 0x000fea000b800000 */
[----:B------:R0:W1:Y:S02]  /*1a70*/  SHFL.BFLY PT, R0, R6, 0x10, 0x1f ;  /* 0x0e001f0006007f89 */ /* 0x00006400000e0000 */
.L_x_2551:
        /* <DEDUP_REMOVED lines=9> */
.L_x_2552:
[----:B-1----:R-:W-:Y:S02]  /*1b10*/  FADD.FTZ R3, R5, R6 ;  /* 0x0000000605037221 */ /* 0x002fe40000010000 */
.L_x_2461:
[----:B------:R-:W-:Y:S05]  /*1b20*/  BSYNC B0 ;  /* 0x0000000000007941 */ /* 0x000fea0003800000 */
.L_x_2460:
        /* <DEDUP_REMOVED lines=8> */
[----:B-----5:R-:W-:Y:S02]  /*1bb0*/  IMAD.IADD R4, R17, 0x1, -R146 ;  /* 0x0000000111047824 */ /* 0x020fe400078e0a92 */
[----:B------:R-:W-:Y:S02]  /*1bc0*/  IMAD.MOV.U32 R5, RZ, RZ, 0x2 ;  /* 0x00000002ff057424 */ /* 0x000fe400078e00ff */
[----:B------:R-:W-:-:S04]  /*1bd0*/  IMAD R3, R19, c[0x0][0x220], R4 ;  /* 0x0000880013037a24 */ /* 0x000fc800078e0204 */
[----:B------:R-:W-:-:S04]  /*1be0*/  IMAD R4, R3, c[0x0][0x220], R4 ;  /* 0x0000880003047a24 */ /* 0x000fc800078e0204 */
[----:B------:R-:W-:-:S06]  /*1bf0*/  IMAD.WIDE R4, R4, R5, c[0x0][0x218] ;  /* 0x0000860004047625 */ /* 0x000fcc00078e0205 */
[----:B------:R-:W4:Y:S02]  /*1c00*/  LDG.E.U16 R4, [R4.64] ;  /* 0x0000002404047981 */ /* 0x000f24000c1e1500 */
[----:B----4-:R-:W-:-:S05]  /*1c10*/  HADD2.F32 R3, -RZ, R4.H0_H0 ;  /* 0x20000004ff037230 */ /* 0x010fca0000004100 */
[----:B------:R-:W-:-:S05]  /*1c20*/  FADD.FTZ R0, R0, R3 ;  /* 0x0000000300007221 */ /* 0x000fca0000010000 */
.L_x_2467:
[----:B------:R1:W-:Y:S02]  /*1c30*/  STS [R7.X4+0x140], R0 ;  /* 0x0001400007007388 */ /* 0x0003e40000004800 */
.L_x_2466:
        /* <DEDUP_REMOVED lines=31> */
[----:B------:R-:W-:Y:S01]  /*1e30*/  IMAD R27, R20, c[0x0][0x1d4], RZ ;  /* 0x00007500141b7a24 */ /* 0x000fe200078e02ff */
[----:B------:R4:W3:Y:S02]  /*1e40*/  F2I.FTZ.U32.TRUNC.NTZ R81, R80 ;  /* 0x0000005000517305 */ /* 0x0008e4000021f000 */
[----:B------:R-:W0:Y:S02]  /*1e50*/  LDS.128 R56, [0xe0] ;  /* 0x0000e000ff387984 */ /* 0x000e240000000c00 */
[----:B------:R-:W-:Y:S02]  /*1e60*/  SHF.R.S32.HI R150, RZ, 0x1f, R27 ;  /* 0x0000001fff967819 */ /* 0x000fe4000001141b */
        /* <DEDUP_REMOVED lines=9> */
.L_x_2504:
[----:B------:R-:W-:-:S04]  /*1f00*/  ISETP.NE.U32.AND P0, PT, RZ, c[0x0][0x200], PT ;  /* 0x00008000ff007a0c */ /* 0x000fc80003f05070 */
[----:B------:R-:W-:-:S13]  /*1f10*/  ISETP.NE.AND.EX P0, PT, RZ, c[0x0][0x204], PT, P0 ;  /* 0x00008100ff007a0c */ /* 0x000fda0003f05300 */
[----:B0-----:R-:W-:Y:S01]  /*1f20*/  @P0 IMAD R153, R2, c[0x0][0x1d4], RZ ;  /* 0x0000750002990a24 */ /* 0x001fe200078e02ff */
[----:B------:R-:W-:-:S04]  /*1f30*/  @P0 SHF.R.S32.HI R151, RZ, 0x1f, R148 ;  /* 0x0000001fff970819 */ /* 0x000fc80000011494 */
[--C-:B------:R-:W-:Y:S02]  /*1f40*/  @P0 SHF.R.S32.HI R154, RZ, 0x1f, R153.reuse ;  /* 0x0000001fff9a0819 */ /* 0x100fe40000011499 */
[----:B------:R-:W-:-:S04]  /*1f50*/  @P0 IADD3 R152, P1, P2, R148, c[0x0][0x200], R153 ;  /* 0x0000800094980a10 */ /* 0x000fc80007a3e099 */
[----:B------:R-:W-:-:S05]  /*1f60*/  @P0 IADD3.X R153, R151, c[0x0][0x204], R154, P1, P2 ;  /* 0x0000810097990a10 */ /* 0x000fca0000fe449a */
[----:B----4-:R2:W4:Y:S01]  /*1f70*/  @P0 LDG.E.U8 R152, [R152.64] ;  /* 0x0000002498980981 */ /* 0x010522000c1e1100 */
[----:B------:R-:W-:Y:S01]  /*1f80*/  IABS R154, R148 ;  /* 0x00000094009a7213 */ /* 0x000fe20000000000 */
[----:B------:R-:W-:Y:S01]  /*1f90*/  IMAD.MOV.U32 R156, RZ, RZ, c[0x0][0x1d4] ;  /* 0x00007500ff9c7624 */ /* 0x000fe200078e00ff */
[----:B------:R-:W-:Y:S01]  /*1fa0*/  IABS R155, c[0x0][0x1d4] ;  /* 0x00007500009b7a13 */ /* 0x000fe20000000000 */
[----:B------:R-:W-:Y:S01]  /*1fb0*/  BSSY B1, `(.L_x_2470) ;  /* 0x000001e000017945 */ /* 0x000fe20003800000 */
[----:B------:R-:W-:Y:S01]  /*1fc0*/  ISETP.GE.AND P2, PT, R148, RZ, PT ;  /* 0x000000ff9400720c */ /* 0x000fe20003f46270 */
[----:B------:R-:W-:Y:S01]  /*1fd0*/  IMAD.HI.U32 R151, R145, R154, RZ ;  /* 0x0000009a91977227 */ /* 0x000fe200078e00ff */
[----:B------:R-:W-:-:S03]  /*1fe0*/  ISETP.NE.AND P3, PT, RZ, c[0x0][0x1d4], PT ;  /* 0x00007500ff007a0c */ /* 0x000fc60003f65270 */
[----:B------:R-:W-:-:S04]  /*1ff0*/  IMAD.MOV R151, RZ, RZ, -R151 ;  /* 0x000000ffff977224 */ /* 0x000fc800078e0a97 */
[----:B------:R-:W-:-:S05]  /*2000*/  IMAD R154, R155, R151, R154 ;  /* 0x000000979b9a7224 */ /* 0x000fca00078e029a */
[----:B------:R-:W-:-:S13]  /*2010*/  ISETP.GT.U32.AND P1, PT, R21, R154, PT ;  /* 0x0000009a1500720c */ /* 0x000fda0003f24070 */
[----:B------:R-:W-:-:S05]  /*2020*/  @!P1 IMAD.IADD R154, R154, 0x1, -R155 ;  /* 0x000000019a9a9824 */ /* 0x000fca00078e0a9b */
[----:B------:R-:W-:-:S13]  /*2030*/  ISETP.GT.U32.AND P1, PT, R21, R154, PT ;  /* 0x0000009a1500720c */ /* 0x000fda0003f24070 */
[----:B------:R-:W-:Y:S01]  /*2040*/  @!P1 IMAD.IADD R154, R154, 0x1, -R155 ;  /* 0x000000019a9a9824 */ /* 0x000fe200078e0a9b */
[----:B------:R-:W-:-:S03]  /*2050*/  ISETP.GE.AND P1, PT, R148, R17, PT ;  /* 0x000000119400720c */ /* 0x000fc60003f26270 */
[----:B------:R-:W-:-:S04]  /*2060*/  IMAD.MOV.U32 R155, RZ, RZ, R154 ;  /* 0x000000ffff9b7224 */ /* 0x000fc800078e009a */
[----:B------:R-:W-:Y:S01]  /*2070*/  @!P2 IMAD.MOV R155, RZ, RZ, -R155 ;  /* 0x000000ffff9ba224 */ /* 0x000fe200078e0a9b */
[----:B------:R-:W-:-:S05]  /*2080*/  @!P3 LOP3.LUT R155, RZ, c[0x0][0x1d4], RZ, 0x33, !PT ;  /* 0x00007500ff9bba12 */ /* 0x000fca00078e33ff */
[C-C-:B------:R-:W-:Y:S02]  /*2090*/  IMAD R154, R156.reuse, 0x4, R155.reuse ;  /* 0x000000049c9a7824 */ /* 0x140fe400078e029b */
[C-C-:B------:R-:W-:Y:S02]  /*20a0*/  IMAD R151, R156.reuse, 0x7, R155.reuse ;  /* 0x000000079c977824 */ /* 0x140fe400078e029b */
[--C-:B--2---:R-:W-:Y:S01]  /*20b0*/  IMAD R153, R156, 0xd, R155.reuse ;  /* 0x0000000d9c997824 */ /* 0x104fe200078e029b */
[----:B----4-:R-:W-:Y:S01]  /*20c0*/  ISETP.NE.AND P0, PT, R152, RZ, P0 ;  /* 0x000000ff9800720c */ /* 0x010fe20000705270 */
[----:B------:R-:W-:Y:S01]  /*20d0*/  IMAD R152, R156, 0xa, R155 ;  /* 0x0000000a9c987824 */ /* 0x000fe200078e029b */
[----:B---3-5:R-:W-:Y:S06]  /*20e0*/  @P1 BRA `(.L_x_2471) ;  /* 0x000000a000001947 */ /* 0x028fec0003800000 */
[----:B------:R-:W-:Y:S01]  /*20f0*/  IMAD.SHL.U32 R156, R155, 0x8, RZ ;  /* 0x000000089b9c7824 */ /* 0x000fe200078e00ff */
[----:B------:R-:W-:Y:S01]  /*2100*/  CS2R R82, SRZ ;  /* 0x0000000000527805 */ /* 0x000fe2000001ff00 */
[----:B------:R-:W-:-:S03]  /*2110*/  CS2R R80, SRZ ;  /* 0x0000000000507805 */ /* 0x000fc6000001ff00 */
[----:B------:R-:W-:-:S13]  /*2120*/  ISETP.GE.AND P2, PT, R156, R147, PT ;  /* 0x000000939c00720c */ /* 0x000fda0003f46270 */
[----:B------:R-:W-:Y:S05]  /*2130*/  @P2 BRA `(.L_x_2471) ;  /* 0x0000005000002947 */ /* 0x000fea0003800000 */
[----:B------:R-:W-:-:S04]  /*2140*/  IADD3 R81, P2, R27, R156, RZ ;  /* 0x0000009c1b517210 */ /* 0x000fc80007f5e0ff */
[----:B------:R-:W-:Y:S02]  /*2150*/  LEA.HI.X.SX32 R82, R156, R150, 0x1, P2 ;  /* 0x000000969c527211 */ /* 0x000fe400010f0eff */
[----:B------:R-:W-:-:S04]  /*2160*/  LEA R80, P2, R81, c[0x0][0x198], 0x1 ;  /* 0x0000660051507a11 */ /* 0x000fc800078408ff */
[----:B------:R-:W-:-:S06]  /*2170*/  LEA.HI.X R81, R81, c[0x0][0x19c], R82, 0x1, P2 ;  /* 0x0000670051517a11 */ /* 0x000fcc00010f0c52 */
[----:B------:R-:W5:Y:S03]  /*2180*/  LDG.E.128 R80, [R80.64] ;  /* 0x0000002450507981 */ /* 0x000f66000c1e1d00 */
.L_x_2471:
[----:B------:R-:W-:Y:S05]  /*2190*/  BSYNC B1 ;  /* 0x0000000000017941 */ /* 0x000fea0003800000 */
.L_x_2470:
[----:B------:R-:W-:Y:S01]  /*21a0*/  BSSY B1, `(.L_x_2472) ;  /* 0x000000d000017945 */ /* 0x000fe20003800000 */
[----:B------:R-:W-:Y:S01]  /*21b0*/  IADD3 R155, R155, c[0x0][0x1d4], RZ ;  /* 0x000075009b9b7a10 */ /* 0x000fe20007ffe0ff */
[----:B------:R-:W-:Y:S05]  /*21c0*/  @P1 BRA `(.L_x_2473) ;  /* 0x000000a000001947 */ /* 0x000fea0003800000 */
        /* <DEDUP_REMOVED lines=10> */
.L_x_2473:
[----:B------:R-:W-:Y:S05]  /*2270*/  BSYNC B1 ;  /* 0x0000000000017941 */ /* 0x000fea0003800000 */
.L_x_2472:
        /* <DEDUP_REMOVED lines=13> */
.L_x_2475:
[----:B------:R-:W-:Y:S05]  /*2350*/  BSYNC B1 ;  /* 0x0000000000017941 */ /* 0x000fea0003800000 */
.L_x_2474:
[----:B------:R-:W-:Y:S01]  /*2360*/  BSSY B1, `(.L_x_2476) ;  /* 0x000000d000017945 */ /* 0x000fe20003800000 */
[----:B------:R-:W-:Y:S05]  /*2370*/  @P1 BRA `(.L_x_2477) ;  /* 0x000000b000001947 */ /* 0x000fea0003800000 */
[----:B------:R-:W-:Y:S01]  /*2380*/  IADD3 R92, R155, c[0x0][0x1d4], RZ ;  /* 0x000075009b5c7a10 */ /* 0x000fe20007ffe0ff */
[----:B------:R-:W-:-:S04]  /*2390*/  CS2R R94, SRZ ;  /* 0x00000000005e7805 */ /* 0x000fc8000001ff00 */
[----:B------:R-:W-:Y:S02]  /*23a0*/  IMAD.SHL.U32 R156, R92, 0x8, RZ ;  /* 0x000000085c9c7824 */ /* 0x000fe400078e00ff */
        /* <DEDUP_REMOVED lines=8> */
.L_x_2477:
[----:B------:R-:W-:Y:S05]  /*2430*/  BSYNC B1 ;  /* 0x0000000000017941 */ /* 0x000fea0003800000 */
.L_x_2476:
[----:B------:R-:W-:Y:S01]  /*2440*/  BSSY B1, `(.L_x_2478) ;  /* 0x000000c000017945 */ /* 0x000fe20003800000 */
        /* <DEDUP_REMOVED lines=11> */
.L_x_2479:
[----:B------:R-:W-:Y:S05]  /*2500*/  BSYNC B1 ;  /* 0x0000000000017941 */ /* 0x000fea0003800000 */
.L_x_2478:
        /* <DEDUP_REMOVED lines=13> */
.L_x_2481:
[----:B------:R-:W-:Y:S05]  /*25e0*/  BSYNC B1 ;  /* 0x0000000000017941 */ /* 0x000fea0003800000 */
.L_x_2480:
        /* <DEDUP_REMOVED lines=13> */
.L_x_2483:
[----:B------:R-:W-:Y:S05]  /*26c0*/  BSYNC B1 ;  /* 0x0000000000017941 */ /* 0x000fea0003800000 */
.L_x_2482:
        /* <DEDUP_REMOVED lines=12> */
.L_x_2485:
[----:B------:R-:W-:Y:S05]  /*2790*/  BSYNC B1 ;  /* 0x0000000000017941 */ /* 0x000fea0003800000 */
.L_x_2484:
        /* <DEDUP_REMOVED lines=13> */
.L_x_2487:
[----:B------:R-:W-:Y:S05]  /*2870*/  BSYNC B1 ;  /* 0x0000000000017941 */ /* 0x000fea0003800000 */
.L_x_2486:
        /* <DEDUP_REMOVED lines=13> */
.L_x_2489:
[----:B------:R-:W-:Y:S05]  /*2950*/  BSYNC B1 ;  /* 0x0000000000017941 */ /* 0x000fea0003800000 */
.L_x_2488:
        /* <DEDUP_REMOVED lines=12> */
.L_x_2491:
[----:B------:R-:W-:Y:S05]  /*2a20*/  BSYNC B1 ;  /* 0x0000000000017941 */ /* 0x000fea0003800000 */
.L_x_2490:
        /* <DEDUP_REMOVED lines=13> */
.L_x_2493:
[----:B------:R-:W-:Y:S05]  /*2b00*/  BSYNC B1 ;  /* 0x0000000000017941 */ /* 0x000fea0003800000 */
.L_x_2492:
        /* <DEDUP_REMOVED lines=13> */
.L_x_2495:
[----:B------:R-:W-:Y:S05]  /*2be0*/  BSYNC B1 ;  /* 0x0000000000017941 */ /* 0x000fea0003800000 */
.L_x_2494:
        /* <DEDUP_REMOVED lines=12> */
.L_x_2497:
[----:B------:R-:W-:Y:S05]  /*2cb0*/  BSYNC B1 ;  /* 0x0000000000017941 */ /* 0x000fea0003800000 */
.L_x_2496:
        /* <DEDUP_REMOVED lines=13> */
.L_x_2499:
[----:B------:R-:W-:Y:S05]  /*2d90*/  BSYNC B1 ;  /* 0x0000000000017941 */ /* 0x000fea0003800000 */
.L_x_2498:
        /* <DEDUP_REMOVED lines=13> */
.L_x_2501:
[----:B------:R-:W-:Y:S05]  /*2e70*/  BSYNC B1 ;  /* 0x0000000000017941 */ /* 0x000fea0003800000 */
.L_x_2500:
[----:B------:R-:W-:Y:S01]  /*2e80*/  BSSY B1, `(.L_x_2502) ;  /* 0x0000060000017945 */ /* 0x000fe20003800000 */
[----:B------:R-:W-:Y:S05]  /*2e90*/  @P1 BRA `(.L_x_2503) ;  /* 0x000005e000001947 */ /* 0x000fea0003800000 */
[----:B------:R-:W-:-:S04]  /*2ea0*/  ISETP.NE.U32.AND P1, PT, RZ, c[0x0][0x218], PT ;  /* 0x00008600ff007a0c */ /* 0x000fc80003f25070 */
[----:B------:R-:W-:Y:S02]  /*2eb0*/  ISETP.NE.AND.EX P2, PT, RZ, c[0x0][0x21c], PT, P1 ;  /* 0x00008700ff007a0c */ /* 0x000fe40003f45310 */
[----:B------:R-:W-:-:S04]  /*2ec0*/  ISETP.NE.U32.AND P1, PT, RZ, c[0x0][0x228], PT ;  /* 0x00008a00ff007a0c */ /* 0x000fc80003f25070 */
[----:B------:R-:W-:-:S07]  /*2ed0*/  ISETP.NE.AND.EX P1, PT, RZ, c[0x0][0x22c], PT, P1 ;  /* 0x00008b00ff007a0c */ /* 0x000fce0003f25310 */
[----:B------:R-:W-:Y:S02]  /*2ee0*/  @P2 IMAD R151, R19, c[0x0][0x220], R17 ;  /* 0x0000880013972a24 */ /* 0x000fe400078e0211 */
[----:B------:R-:W-:Y:S02]  /*2ef0*/  @P2 IMAD.MOV.U32 R154, RZ, RZ, 0x2 ;  /* 0x00000002ff9a2424 */ /* 0x000fe400078e00ff */
[----:B------:R-:W-:Y:S02]  /*2f00*/  @P2 IMAD R151, R151, c[0x0][0x220], R148 ;  /* 0x0000880097972a24 */ /* 0x000fe400078e0294 */
[----:B------:R-:W-:Y:S02]  /*2f10*/  @P1 IMAD.MOV.U32 R152, RZ, RZ, 0x2 ;  /* 0x00000002ff981424 */ /* 0x000fe400078e00ff */
[----:B------:R-:W-:-:S04]  /*2f20*/  @P2 IMAD.WIDE R154, R151, R154, c[0x0][0x218] ;  /* 0x00008600979a2625 */ /* 0x000fc800078e029a */
[----:B------:R-:W-:Y:S02]  /*2f30*/  @P1 IMAD.WIDE R152, R19, R152, c[0x0][0x228] ;  /* 0x00008a0013981625 */ /* 0x000fe400078e0298 */
[----:B------:R2:W4:Y:S04]  /*2f40*/  @P2 LDG.E.U16 R154, [R154.64] ;  /* 0x000000249a9a2981 */ /* 0x000528000c1e1500 */
[----:B------:R3:W4:Y:S01]  /*2f50*/  @P1 LDG.E.U16 R152, [R152.64] ;  /* 0x0000002498981981 */ /* 0x000722000c1e1500 */
[----:B0----5:R-:W-:Y:S01]  /*2f60*/  HMUL2 R151, R4, R80 ;  /* 0x0000005004977232 */ /* 0x021fe20000000000 */
[----:B------:R-:W-:-:S05]  /*2f70*/  @P1 ISETP.GE.AND P3, PT, R148, R149, PT ;  /* 0x000000959400120c */ /* 0x000fca0003f66270 */
[----:B------:R-:W-:Y:S02]  /*2f80*/  HFMA2.MMA R151, R8, R84, R151 ;  /* 0x0000005408977235 */ /* 0x000fe40000000097 */
[----:B---3--:R-:W-:-:S04]  /*2f90*/  HFMA2.MMA R153, R5, R81, -RZ ;  /* 0x0000005105997235 */ /* 0x008fc800001000ff */
[----:B------:R-:W-:-:S06]  /*2fa0*/  HFMA2.MMA R151, R12, R88, R151 ;  /* 0x000000580c977235 */ /* 0x000fcc0000000097 */
        /* <DEDUP_REMOVED lines=27> */
[----:B------:R-:W-:-:S10]  /*3160*/  HFMA2.MMA R151, R76, R140, R151 ;  /* 0x0000008c4c977235 */ /* 0x000fd40000000097 */
[----:B------:R-:W-:Y:S02]  /*3170*/  HADD2 R151, R151, R153 ;  /* 0x0000009997977230 */ /* 0x000fe40000000000 */
[----:B------:R-:W-:-:S06]  /*3180*/  HMUL2 R153, R6, R82 ;  /* 0x0000005206997232 */ /* 0x000fcc0000000000 */
[----:B--2---:R-:W-:Y:S01]  /*3190*/  HFMA2.MMA R155, R10, R86, R153 ;  /* 0x000000560a9b7235 */ /* 0x004fe20000000099 */
        /* <DEDUP_REMOVED lines=46> */
.L_x_2503:
[----:B------:R-:W-:Y:S05]  /*3480*/  BSYNC B1 ;  /* 0x0000000000017941 */ /* 0x000fea0003800000 */
.L_x_2502:
[----:B------:R-:W-:-:S04]  /*3490*/  IADD3 R148, R148, 0x100, RZ ;  /* 0x0000010094947810 */ /* 0x000fc80007ffe0ff */
[----:B------:R-:W-:-:S13]  /*34a0*/  ISETP.GE.AND P0, PT, R148, R3, PT ;  /* 0x000000039400720c */ /* 0x000fda0003f06270 */
[----:B------:R-:W-:Y:S01]  /*34b0*/  @P0 CALL.REL.NOINC `(.L_x_2469) ;  /* 0x0000001000000944 */ /* 0x000fe20003c00000 */
[----:B------:R-:W-:Y:S05]  /*34c0*/  BRA `(.L_x_2504) ;  /* 0xffffea3000007947 */ /* 0x000fea000383ffff */
.L_x_2469:
[----:B------:R-:W-:Y:S05]  /*34d0*/  BSYNC B0 ;  /* 0x0000000000007941 */ /* 0x000fea0003800000 */
.L_x_2468:
        /* <DEDUP_REMOVED lines=36> */
.L_x_2510:
        /* <DEDUP_REMOVED lines=13> */
.L_x_2508:
[----:B------:R-:W1:Y:S02]  /*37f0*/  LDS R4, [R9] ;  /* 0x0000000009047984 */ /* 0x000e640000000800 */
[----:B01----:R-:W-:-:S04]  /*3800*/  FADD.FTZ R4, -R11, R4 ;  /* 0x000000040b047221 */ /* 0x003fc80000010100 */
[----:B------:R-:W-:-:S04]  /*3810*/  FMUL.FTZ R4, R4, 1.4426950216293334961 ;  /* 0x3fb8aa3b04047820 */ /* 0x000fc80000410000 */
[----:B------:R0:W1:Y:S03]  /*3820*/  MUFU.EX2 R6, R4 ;  /* 0x0000000400067308 */ /* 0x0000660000000800 */
.L_x_2509:
[----:B------:R-:W-:Y:S05]  /*3830*/  BSYNC B1 ;  /* 0x0000000000017941 */ /* 0x000fea0003800000 */
.L_x_2507:
[----:B-1----:R1:W-:Y:S01]  /*3840*/  STS [R9], R6 ;  /* 0x0000000609007388 */ /* 0x0023e20000000800 */
[----:B------:R-:W-:Y:S01]  /*3850*/  IADD3 R0, R0, 0x100, RZ ;  /* 0x0000010000007810 */ /* 0x000fe20007ffe0ff */
[----:B------:R-:W-:-:S03]  /*3860*/  FADD.FTZ R3, R6, R3 ;  /* 0x0000000306037221 */ /* 0x000fc60000010000 */
[----:B------:R-:W-:-:S13]  /*3870*/  ISETP.GT.AND P2, PT, R0, R17, PT ;  /* 0x000000110000720c */ /* 0x000fda0003f44270 */
[----:B-1----:R-:W-:Y:S05]  /*3880*/  @!P2 BRA `(.L_x_2510) ;  /* 0xfffffe900000a947 */ /* 0x002fea000383ffff */
.L_x_2506:
[----:B------:R-:W-:Y:S05]  /*3890*/  BSYNC B0 ;  /* 0x0000000000007941 */ /* 0x000fea0003800000 */
.L_x_2505:
[----:B------:R-:W1:Y:S01]  /*38a0*/  SHFL.BFLY PT, R0, R3, 0x10, 0x1f ;  /* 0x0e001f0003007f89 */ /* 0x000e6200000e0000 */
[----:B------:R-:W-:Y:S01]  /*38b0*/  LOP3.LUT P0, R6, R18, 0x1f, RZ, 0xc0, !PT ;  /* 0x0000001f12067812 */ /* 0x000fe2000780c0ff */
[----:B------:R-:W4:Y:S01]  /*38c0*/  LDC.U8 R10, c[0x0][0x26c] ;  /* 0x00009b00ff0a7b82 */ /* 0x000f220000000000 */
[----:B------:R-:W-:Y:S01]  /*38d0*/  SHF.R.S32.HI R8, RZ, 0x1f, R17 ;  /* 0x0000001fff087819 */ /* 0x000fe20000011411 */
[----:B------:R-:W-:Y:S01]  /*38e0*/  BSSY B0, `(.L_x_2511) ;  /* 0x0000049000007945 */ /* 0x000fe20003800000 */
[----:B------:R-:W-:Y:S02]  /*38f0*/  ISETP.GT.U32.AND P2, PT, R6, 0x7, PT ;  /* 0x000000070600780c */ /* 0x000fe40003f44070 */
[----:B------:R-:W-:-:S04]  /*3900*/  LEA.HI R8, R8, R17, RZ, 0x4 ;  /* 0x0000001108087211 */ /* 0x000fc800078f20ff */
[----:B------:R-:W-:-:S05]  /*3910*/  LOP3.LUT R8, R8, 0xfffffff0, RZ, 0xc0, !PT ;  /* 0xfffffff008087812 */ /* 0x000fca00078ec0ff */
[----:B------:R-:W-:Y:S02]  /*3920*/  IMAD.IADD R8, R17, 0x1, -R8 ;  /* 0x0000000111087824 */ /* 0x000fe400078e0a08 */
[----:B-1----:R-:W-:Y:S01]  /*3930*/  FADD.FTZ R0, R0, R3 ;  /* 0x0000000300007221 */ /* 0x002fe20000010000 */
[----:B------:R-:W-:Y:S02]  /*3940*/  @!P0 SHF.R.U32.HI R3, RZ, 0x3, R18 ;  /* 0x00000003ff038819 */ /* 0x000fe40000011612 */
[----:B----4-:R-:W-:Y:S02]  /*3950*/  ISETP.NE.AND P3, PT, R10, RZ, PT ;  /* 0x000000ff0a00720c */ /* 0x010fe40003f65270 */
[----:B------:R-:W1:Y:S01]  /*3960*/  SHFL.BFLY PT, R5, R0, 0x8, 0x1f ;  /* 0x0d001f0000057f89 */ /* 0x000e6200000e0000 */
[----:B------:R-:W-:Y:S01]  /*3970*/  @!P0 LOP3.LUT R3, R3, 0x1ffffffc, RZ, 0xc0, !PT ;  /* 0x1ffffffc03038812 */ /* 0x000fe200078ec0ff */
[----:B-1----:R-:W-:-:S05]  /*3980*/  FADD.FTZ R5, R0, R5 ;  /* 0x0000000500057221 */ /* 0x002fca0000010000 */
[----:B------:R-:W1:Y:S02]  /*3990*/  SHFL.BFLY PT, R2, R5, 0x4, 0x1f ;  /* 0x0c801f0005027f89 */ /* 0x000e6400000e0000 */
[----:B-1----:R-:W-:-:S05]  /*39a0*/  FADD.FTZ R2, R5, R2 ;  /* 0x0000000205027221 */ /* 0x002fca0000010000 */
[----:B------:R-:W1:Y:S02]  /*39b0*/  SHFL.BFLY PT, R9, R2, 0x2, 0x1f ;  /* 0x0c401f0002097f89 */ /* 0x000e6400000e0000 */
[----:B-1----:R-:W-:Y:S01]  /*39c0*/  FADD.FTZ R9, R2, R9 ;  /* 0x0000000902097221 */ /* 0x002fe20000010000 */
[----:B------:R-:W-:-:S04]  /*39d0*/  LEA.HI R2, R7, R18, RZ, 0x4 ;  /* 0x0000001207027211 */ /* 0x000fc800078f20ff */
[----:B0-----:R-:W0:Y:S02]  /*39e0*/  SHFL.BFLY PT, R4, R9, 0x1, 0x1f ;  /* 0x0c201f0009047f89 */ /* 0x001e2400000e0000 */
[----:B0-----:R-:W-:Y:S01]  /*39f0*/  FADD.FTZ R4, R9, R4 ;  /* 0x0000000409047221 */ /* 0x001fe20000010000 */
[----:B------:R-:W-:-:S04]  /*3a00*/  LOP3.LUT R9, R2, 0xfffffff0, RZ, 0xc0, !PT ;  /* 0xfffffff002097812 */ /* 0x000fc800078ec0ff */
[----:B------:R0:W-:Y:S01]  /*3a10*/  @!P0 STS [R3+0x20], R4 ;  /* 0x0000200403008388 */ /* 0x0001e20000000800 */
[----:B------:R-:W-:-:S03]  /*3a20*/  IMAD.IADD R21, R18, 0x1, -R9 ;  /* 0x0000000112157824 */ /* 0x000fc600078e0a09 */
[----:B------:R-:W-:Y:S01]  /*3a30*/  BAR.SYNC.DEFER_BLOCKING 0x0 ;  /* 0x0000000000007b1d */ /* 0x000fe20000010000 */
[----:B------:R-:W-:Y:S02]  /*3a40*/  ISETP.EQ.U32.AND P0, PT, RZ, c[0x0][0x190], PT ;  /* 0x00006400ff007a0c */ /* 0x000fe40003f02070 */
[C---:B------:R-:W-:Y:S01]  /*3a50*/  ISETP.GT.AND P5, PT, R21.reuse, 0xd, PT ;  /* 0x0000000d1500780c */ /* 0x040fe20003fa4270 */
[----:B------:R-:W-:Y:S01]  /*3a60*/  IMAD.SHL.U32 R21, R21, 0x8, RZ ;  /* 0x0000000815157824 */ /* 0x000fe200078e00ff */
[----:B0-----:R-:W-:Y:S01]  /*3a70*/  SHF.R.S32.HI R3, RZ, 0x4, R2 ;  /* 0x00000004ff037819 */ /* 0x001fe20000011402 */
[----:B------:R-:W0:Y:S03]  /*3a80*/  @!P2 LDS R4, [R6.X4+0x20] ;  /* 0x000020000604a984 */ /* 0x000e260000004800 */
[----:B------:R-:W-:Y:S02]  /*3a90*/  ISETP.NE.OR P2, PT, R3, R8, P5 ;  /* 0x000000080300720c */ /* 0x000fe40002f45670 */
[----:B------:R-:W-:-:S02]  /*3aa0*/  CS2R R8, SRZ ;  /* 0x0000000000087805 */ /* 0x000fc4000001ff00 */
[----:B------:R-:W-:-:S13]  /*3ab0*/  ISETP.EQ.OR.EX P0, PT, RZ, c[0x0][0x194], P2, P0 ;  /* 0x00006500ff007a0c */ /* 0x000fda0001702700 */
[----:B------:R-:W-:Y:S02]  /*3ac0*/  @!P0 IMAD.MOV.U32 R11, RZ, RZ, 0x2 ;  /* 0x00000002ff0b8424 */ /* 0x000fe400078e00ff */
[----:B------:R-:W-:-:S04]  /*3ad0*/  @!P0 IMAD R10, R19, 0x70, R21 ;  /* 0x00000070130a8824 */ /* 0x000fc800078e0215 */
[----:B------:R-:W-:Y:S01]  /*3ae0*/  @!P0 IMAD.WIDE R10, R10, R11, c[0x0][0x190] ;  /* 0x000064000a0a8625 */ /* 0x000fe200078e020b */
[----:B0-----:R-:W0:Y:S03]  /*3af0*/  SHFL.BFLY PT, R5, R4, 0x4, 0x1f ;  /* 0x0c801f0004057f89 */ /* 0x001e2600000e0000 */
[----:B0-----:R-:W-:Y:S02]  /*3b00*/  FADD.FTZ R5, R5, R4 ;  /* 0x0000000405057221 */ /* 0x001fe40000010000 */
[----:B------:R-:W-:-:S03]  /*3b10*/  IMAD.MOV.U32 R4, RZ, RZ, c[0x0][0x1d4] ;  /* 0x00007500ff047624 */ /* 0x000fc600078e00ff */
[----:B------:R-:W0:Y:S02]  /*3b20*/  SHFL.BFLY PT, R0, R5, 0x2, 0x1f ;  /* 0x0c401f0005007f89 */ /* 0x000e2400000e0000 */
[----:B------:R-:W-:-:S04]  /*3b30*/  IMNMX R2, R4, c[0x0][0x1ec], PT ;  /* 0x00007b0004027a17 */ /* 0x000fc80003800200 */
[----:B------:R-:W-:Y:S01]  /*3b40*/  IADD3 R2, R2, 0x4, RZ ;  /* 0x0000000402027810 */ /* 0x000fe20007ffe0ff */
[----:B0-----:R-:W-:-:S03]  /*3b50*/  FADD.FTZ R0, R5, R0 ;  /* 0x0000000005007221 */ /* 0x001fc60000010000 */
[----:B------:R-:W-:Y:S02]  /*3b60*/  SHF.R.S32.HI R5, RZ, 0x1f, R2 ;  /* 0x0000001fff057819 */ /* 0x000fe40000011402 */
[----:B------:R-:W0:Y:S02]  /*3b70*/  SHFL.BFLY PT, R7, R0, 0x1, 0x1f ;  /* 0x0c201f0000077f89 */ /* 0x000e2400000e0000 */
[----:B------:R-:W-:Y:S01]  /*3b80*/  LEA.HI R5, R5, R2, RZ, 0x2 ;  /* 0x0000000205057211 */ /* 0x000fe200078f10ff */
[----:B0-----:R-:W-:-:S04]  /*3b90*/  FADD.FTZ R2, R0, R7 ;  /* 0x0000000700027221 */ /* 0x001fc80000010000 */
[----:B------:R-:W-:Y:S01]  /*3ba0*/  IMAD.SHL.U32 R0, R5, 0x4, RZ ;  /* 0x0000000405007824 */ /* 0x000fe200078e00ff */
[----:B------:R-:W-:Y:S01]  /*3bb0*/  CS2R R6, SRZ ;  /* 0x0000000000067805 */ /* 0x000fe2000001ff00 */
[----:B------:R-:W-:Y:S01]  /*3bc0*/  CS2R R4, SRZ ;  /* 0x0000000000047805 */ /* 0x000fe2000001ff00 */
[----:B------:R-:W0:Y:S02]  /*3bd0*/  SHFL.IDX PT, R2, R2, RZ, 0x1f ;  /* 0x00001fff02027589 */ /* 0x000e2400000e0000 */
[----:B------:R-:W-:Y:S01]  /*3be0*/  LOP3.LUT R0, R0, 0xfffffff0, RZ, 0xc0, !PT ;  /* 0xfffffff000007812 */ /* 0x000fe200078ec0ff */
[----:B------:R-:W-:Y:S05]  /*3bf0*/  @P1 BRA `(.L_x_2512) ;  /* 0x0000017000001947 */ /* 0x000fea0003800000 */
[----:B0-----:R-:W-:Y:S02]  /*3c00*/  FADD.FTZ R12, R2, 9.9999999747524270788e-07 ;  /* 0x358637bd020c7421 */ /* 0x001fe40000010000 */
[----:B------:R-:W-:Y:S02]  /*3c10*/  @P3 IMAD.MOV.U32 R13, RZ, RZ, c[0x0][0x268] ;  /* 0x00009a00ff0d3624 */ /* 0x000fe400078e00ff */
[----:B---3--:R0:W1:Y:S01]  /*3c20*/  MUFU.RCP R29, R12 ;  /* 0x0000000c001d7308 */ /* 0x0080620000001000 */
[----:B------:R-:W-:-:S02]  /*3c30*/  IMAD.IADD R15, R144, 0x1, R18 ;  /* 0x00000001900f7824 */ /* 0x000fc400078e0212 */
[----:B------:R-:W-:-:S04]  /*3c40*/  @P3 IMAD R2, R22, R13, c[0x0][0x1ec] ;  /* 0x00007b0016023624 */ /* 0x000fc800078e020d */
[----:B------:R-:W-:Y:S01]  /*3c50*/  @P3 IMAD R13, R2, c[0x0][0x1d4], RZ ;  /* 0x00007500020d3a24 */ /* 0x000fe200078e02ff */
[----:B------:R-:W-:-:S03]  /*3c60*/  IADD3 R2, R0, 0x140, RZ ;  /* 0x0000014000027810 */ /* 0x000fc60007ffe0ff */
[--C-:B------:R-:W-:Y:S01]  /*3c70*/  @P3 IMAD.MOV.U32 R8, RZ, RZ, R13.reuse ;  /* 0x000000ffff083224 */ /* 0x100fe200078e000d */
[----:B0-----:R-:W-:-:S03]  /*3c80*/  @P3 SHF.R.S32.HI R9, RZ, 0x1f, R13 ;  /* 0x0000001fff093819 */ /* 0x001fc6000001140d */
.L_x_2513:
[C---:B------:R-:W-:Y:S01]  /*3c90*/  IMAD.IADD R31, R15.reuse, 0x1, -R144 ;  /* 0x000000010f1f7824 */ /* 0x040fe200078e0a90 */
[----:B0-----:R-:W-:-:S04]  /*3ca0*/  @P3 IADD3 R13, P1, R15, R8, RZ ;  /* 0x000000080f0d3210 */ /* 0x001fc80007f3e0ff */
[----:B------:R-:W0:Y:S01]  /*3cb0*/  LDS R12, [R31.X4+0x140] ;  /* 0x000140001f0c7984 */ /* 0x000e220000004800 */
[C---:B------:R-:W-:Y:S02]  /*3cc0*/  @P3 LEA.HI.X.SX32 R14, R15.reuse, R9, 0x1, P1 ;  /* 0x000000090f0e3211 */ /* 0x040fe400008f0eff */
[----:B------:R-:W-:Y:S01]  /*3cd0*/  IADD3 R15, R15, 0x100, RZ ;  /* 0x000001000f0f7810 */ /* 0x000fe20007ffe0ff */
[----:B012---:R-:W-:Y:S01]  /*3ce0*/  FMUL.FTZ R33, R12, R29 ;  /* 0x0000001d0c217220 */ /* 0x007fe20000410000 */
[----:B------:R-:W-:-:S04]  /*3cf0*/  @P3 LEA R12, P1, R13, c[0x0][0x260], 0x2 ;  /* 0x000098000d0c3a11 */ /* 0x000fc800078210ff */
[----:B------:R-:W-:Y:S01]  /*3d00*/  @P3 LEA.HI.X R13, R13, c[0x0][0x264], R14, 0x2, P1 ;  /* 0x000099000d0d3a11 */ /* 0x000fe200008f140e */
[----:B------:R-:W-:Y:S01]  /*3d10*/  IMAD R14, R31, 0x2, R2 ;  /* 0x000000021f0e7824 */ /* 0x000fe200078e0202 */
[----:B------:R-:W-:Y:S02]  /*3d20*/  F2FP.PACK_AB R27, RZ, R33 ;  /* 0x00000021ff1b723e */ /* 0x000fe400000000ff */
[----:B------:R-:W-:Y:S01]  /*3d30*/  ISETP.GT.AND P1, PT, R15, R17, PT ;  /* 0x000000110f00720c */ /* 0x000fe20003f24270 */
[----:B------:R0:W-:Y:S04]  /*3d40*/  @P3 STG.E [R12.64], R33 ;  /* 0x000000210c003986 */ /* 0x0001e8000c101924 */
[----:B------:R0:W-:Y:S08]  /*3d50*/  STS.U16 [R14], R27 ;  /* 0x0000001b0e007388 */ /* 0x0001f00000000400 */
[----:B------:R-:W-:Y:S05]  /*3d60*/  @!P1 BRA `(.L_x_2513) ;  /* 0xffffff2000009947 */ /* 0x000fea000383ffff */
.L_x_2512:
[----:B------:R-:W-:Y:S05]  /*3d70*/  BSYNC B0 ;  /* 0x0000000000007941 */ /* 0x000fea0003800000 */
.L_x_2511:
[----:B------:R1:W5:Y:S01]  /*3d80*/  @!P0 LDG.E.128 R4, [R10.64] ;  /* 0x000000240a048981 */ /* 0x000362000c1e1d00 */
[----:B------:R-:W-:Y:S01]  /*3d90*/  BSSY B0, `(.L_x_2514) ;  /* 0x0000150000007945 */ /* 0x000fe20003800000 */
[----:B0-----:R-:W-:Y:S01]  /*3da0*/  IMAD R2, R22, c[0x0][0x1d4], RZ ;  /* 0x0000750016027a24 */ /* 0x001fe200078e02ff */
[----:B------:R-:W-:Y:S01]  /*3db0*/  CS2R R42, SRZ ;  /* 0x00000000002a7805 */ /* 0x000fe2000001ff00 */
[----:B------:R-:W-:Y:S01]  /*3dc0*/  IMAD.MOV.U32 R44, RZ, RZ, RZ ;  /* 0x000000ffff2c7224 */ /* 0x000fe200078e00ff */
[----:B------:R-:W-:Y:S01]  /*3dd0*/  CS2R R40, SRZ ;  /* 0x0000000000287805 */ /* 0x000fe2000001ff00 */
[----:B------:R-:W-:Y:S01]  /*3de0*/  IMAD.MOV.U32 R37, RZ, RZ, RZ ;  /* 0x000000ffff257224 */ /* 0x000fe200078e00ff */
[----:B------:R-:W-:Y:S01]  /*3df0*/  CS2R R38, SRZ ;  /* 0x0000000000267805 */ /* 0x000fe2000001ff00 */
[----:B------:R-:W-:Y:S06]  /*3e00*/  BAR.SYNC.DEFER_BLOCKING 0x0 ;  /* 0x0000000000007b1d */ /* 0x000fec0000010000 */
[----:B------:R-:W-:Y:S05]  /*3e10*/  @P5 BRA `(.L_x_2515) ;  /* 0x0000147000005947 */ /* 0x000fea0003800000 */
[----:B-1----:R-:W-:Y:S01]  /*3e20*/  IMAD.IADD R36, R144, 0x1, R3 ;  /* 0x0000000190247824 */ /* 0x002fe200078e0203 */
[----:B------:R-:W-:Y:S01]  /*3e30*/  IMNMX R58, R17, c[0x0][0x1d4], PT ;  /* 0x00007500113a7a17 */ /* 0x000fe20003800200 */
[----:B------:R-:W-:Y:S01]  /*3e40*/  IMAD R20, R20, c[0x0][0x1d4], R21 ;  /* 0x0000750014147a24 */ /* 0x000fe200078e0215 */
[----:B------:R-:W-:Y:S01]  /*3e50*/  BSSY B1, `(.L_x_2516) ;  /* 0x0000098000017945 */ /* 0x000fe20003800000 */
[----:B------:R-:W-:Y:S01]  /*3e60*/  IMAD.MOV.U32 R44, RZ, RZ, RZ ;  /* 0x000000ffff2c7224 */ /* 0x000fe200078e00ff */
[----:B------:R-:W-:-:S02]  /*3e70*/  ISETP.GE.AND P0, PT, R36, R58, PT ;  /* 0x0000003a2400720c */ /* 0x000fc40003f06270 */
[----:B------:R-:W-:-:S11]  /*3e80*/  SHF.R.S32.HI R27, RZ, 0x1f, R20 ;  /* 0x0000001fff1b7819 */ /* 0x000fd60000011414 */
[----:B------:R-:W-:Y:S05]  /*3e90*/  @P0 BRA `(.L_x_2517) ;  /* 0x0000093000000947 */ /* 0x000fea0003800000 */
[----:B------:R-:W-:Y:S01]  /*3ea0*/  IADD3 R8, -R144, -0x2, -R3 ;  /* 0xfffffffe90087810 */ /* 0x000fe20007ffe903 */
[----:B------:R-:W-:Y:S01]  /*3eb0*/  BSSY B2, `(.L_x_2518) ;  /* 0x0000033000027945 */ /* 0x000fe20003800000 */
[----:B------:R-:W-:Y:S01]  /*3ec0*/  LOP3.LUT R9, RZ, R58, RZ, 0x33, !PT ;  /* 0x0000003aff097212 */ /* 0x000fe200078e33ff */
[----:B------:R-:W-:Y:S01]  /*3ed0*/  CS2R R38, SRZ ;  /* 0x0000000000267805 */ /* 0x000fe2000001ff00 */
[----:B------:R-:W-:Y:S01]  /*3ee0*/  IMAD.MOV.U32 R45, RZ, RZ, R36 ;  /* 0x000000ffff2d7224 */ /* 0x000fe200078e0024 */
[----:B------:R-:W-:Y:S01]  /*3ef0*/  CS2R R42, SRZ ;  /* 0x00000000002a7805 */ /* 0x000fe2000001ff00 */
[----:B------:R-:W-:Y:S01]  /*3f00*/  IMAD.MOV.U32 R37, RZ, RZ, RZ ;  /* 0x000000ffff257224 */ /* 0x000fe200078e00ff */
[----:B------:R-:W-:Y:S01]  /*3f10*/  CS2R R40, SRZ ;  /* 0x0000000000287805 */ /* 0x000fe2000001ff00 */
[----:B------:R-:W-:Y:S02]  /*3f20*/  IMAD.IADD R9, R8, 0x1, -R9 ;  /* 0x0000000108097824 */ /* 0x000fe400078e0a09 */
[----:B------:R-:W-:-:S03]  /*3f30*/  IMAD.MOV.U32 R44, RZ, RZ, RZ ;  /* 0x000000ffff2c7224 */ /* 0x000fc600078e00ff */
[C---:B------:R-:W-:Y:S02]  /*3f40*/  LEA.HI R8, R9.reuse, 0x1, RZ, 0x1c ;  /* 0x0000000109087811 */ /* 0x040fe400078fe0ff */
[----:B------:R-:W-:Y:S02]  /*3f50*/  ISETP.GE.U32.AND P0, PT, R9, 0x30, PT ;  /* 0x000000300900780c */ /* 0x000fe40003f06070 */
[----:B------:R-:W-:-:S13]  /*3f60*/  LOP3.LUT P1, R8, R8, 0x3, RZ, 0xc0, !PT ;  /* 0x0000000308087812 */ /* 0x000fda000782c0ff */
[----:B------:R-:W-:Y:S05]  /*3f70*/  @!P1 BRA `(.L_x_2519) ;  /* 0x0000026000009947 */ /* 0x000fea0003800000 */
[----:B------:R-:W-:Y:S02]  /*3f80*/  IMAD R9, R36, 0x70, RZ ;  /* 0x0000007024097824 */ /* 0x000fe400078e02ff */
[----:B------:R-:W-:Y:S02]  /*3f90*/  IMAD.MOV.U32 R12, RZ, RZ, R8 ;  /* 0x000000ffff0c7224 */ /* 0x000fe400078e0008 */
[----:B------:R-:W-:Y:S01]  /*3fa0*/  IMAD R8, R3, 0x2, R0 ;  /* 0x0000000203087824 */ /* 0x000fe200078e0200 */
[----:B------:R-:W-:Y:S01]  /*3fb0*/  IADD3 R35, P1, R20, R9, RZ ;  /* 0x0000000914237210 */ /* 0x000fe20007f3e0ff */
[----:B------:R-:W-:Y:S02]  /*3fc0*/  IMAD.MOV.U32 R39, RZ, RZ, RZ ;  /* 0x000000ffff277224 */ /* 0x000fe400078e00ff */
[----:B------:R-:W-:Y:S01]  /*3fd0*/  IMAD.MOV.U32 R45, RZ, RZ, R36 ;  /* 0x000000ffff2d7224 */ /* 0x000fe200078e0024 */
[----:B------:R-:W-:Y:S02]  /*3fe0*/  LEA.HI.X.SX32 R10, R9, R27, 0x1, P1 ;  /* 0x0000001b090a7211 */ /* 0x000fe400008f0eff */
[----:B--2---:R-:W-:-:S02]  /*3ff0*/  LEA R32, P1, R35, c[0x0][0x1a0], 0x1 ;  /* 0x0000680023207a11 */ /* 0x004fc400078208ff */
[----:B------:R-:W-:Y:S02]  /*4000*/  IADD3 R13, R8, 0x140, RZ ;  /* 0x00000140080d7810 */ /* 0x000fe40007ffe0ff */
[----:B------:R-:W-:-:S03]  /*4010*/  LEA.HI.X R35, R35, c[0x0][0x1a4], R10, 0x1, P1 ;  /* 0x0000690023237a11 */ /* 0x000fc600008f0c0a */
.L_x_2520:
[----:B------:R-:W-:Y:S01]  /*4020*/  IMAD.MOV.U32 R8, RZ, RZ, R32 ;  /* 0x000000ffff087224 */ /* 0x000fe200078e0020 */
[----:B------:R0:W1:Y:S01]  /*4030*/  LDS.U16 R14, [R13] ;  /* 0x000000000d0e7984 */ /* 0x0000620000000400 */
[----:B------:R-:W-:-:S06]  /*4040*/  IMAD.MOV.U32 R9, RZ, RZ, R35 ;  /* 0x000000ffff097224 */ /* 0x000fcc00078e0023 */
[----:B------:R-:W2:Y:S01]  /*4050*/  LDG.E.128 R8, [R8.64] ;  /* 0x0000002408087981 */ /* 0x000ea2000c1e1d00 */
[----:B------:R-:W-:Y:S02]  /*4060*/  IADD3 R12, R12, -0x1, RZ ;  /* 0xffffffff0c0c7810 */ /* 0x000fe40007ffe0ff */
[----:B------:R-:W-:Y:S02]  /*4070*/  IADD3 R32, P3, R32, 0xe00, RZ ;  /* 0x00000e0020207810 */ /* 0x000fe40007f7e0ff */
[----:B------:R-:W-:Y:S02]  /*4080*/  ISETP.NE.AND P1, PT, R12, RZ, PT ;  /* 0x000000ff0c00720c */ /* 0x000fe40003f25270 */
[----:B------:R-:W-:Y:S01]  /*4090*/  IADD3 R45, R45, 0x10, RZ ;  /* 0x000000102d2d7810 */ /* 0x000fe20007ffe0ff */
[----:B------:R-:W-:Y:S01]  /*40a0*/  IMAD.X R35, RZ, RZ, R35, P3 ;  /* 0x000000ffff237224 */ /* 0x000fe200018e0623 */
[----:B0-----:R-:W-:Y:S01]  /*40b0*/  IADD3 R13, R13, 0x20, RZ ;  /* 0x000000200d0d7810 */ /* 0x001fe20007ffe0ff */
[----:B-1----:R-:W-:-:S02]  /*40c0*/  HADD2.F32 R14, -RZ, R14.H0_H0 ;  /* 0x2000000eff0e7230 */ /* 0x002fc40000004100 */
[----:B--2---:R-:W-:Y:S02]  /*40d0*/  HADD2.F32 R33, -RZ, R10.H0_H0 ;  /* 0x2000000aff217230 */ /* 0x004fe40000004100 */
[----:B------:R-:W-:Y:S02]  /*40e0*/  HADD2.F32 R30, -RZ, R11.H0_H0 ;  /* 0x2000000bff1e7230 */ /* 0x000fe40000004100 */
[--C-:B------:R-:W-:Y:S01]  /*40f0*/  HADD2.F32 R15, -RZ, R8.reuse.H0_H0 ;  /* 0x20000008ff0f7230 */ /* 0x100fe20000004100 */
[C---:B------:R-:W-:Y:S01]  /*4100*/  FFMA.FTZ R40, R14.reuse, R33, R40 ;  /* 0x000000210e287223 */ /* 0x040fe20000010028 */
[----:B---3--:R-:W-:Y:S01]  /*4110*/  HADD2.F32 R29, -RZ, R8.H1_H1 ;  /* 0x30000008ff1d7230 */ /* 0x008fe20000004100 */
        /* <DEDUP_REMOVED lines=10> */
[----:B------:R-:W-:Y:S01]  /*41c0*/  FFMA.FTZ R44, R14, R11, R44 ;  /* 0x0000000b0e2c7223 */ /* 0x000fe2000001002c */
[----:B------:R-:W-:Y:S05]  /*41d0*/  @P1 BRA `(.L_x_2520) ;  /* 0xfffffe4000001947 */ /* 0x000fea000383ffff */
.L_x_2519:
[----:B------:R-:W-:Y:S05]  /*41e0*/  BSYNC B2 ;  /* 0x0000000000027941 */ /* 0x000fea0003800000 */
.L_x_2518:
[----:B------:R-:W-:Y:S05]  /*41f0*/  @!P0 BRA `(.L_x_2517) ;  /* 0x000005d000008947 */ /* 0x000fea0003800000 */
[C---:B------:R-:W-:Y:S02]  /*4200*/  IMAD R9, R45.reuse, 0x2, R0 ;  /* 0x000000022d097824 */ /* 0x040fe400078e0200 */
[----:B------:R-:W-:-:S03]  /*4210*/  IMAD R8, R45, 0x70, RZ ;  /* 0x000000702d087824 */ /* 0x000fc600078e02ff */
[----:B------:R-:W-:Y:S02]  /*4220*/  IADD3 R9, R9, 0x40, RZ ;  /* 0x0000004009097810 */ /* 0x000fe40007ffe0ff */
[----:B------:R-:W-:-:S03]  /*4230*/  IADD3 R57, P0, R20, R8, RZ ;  /* 0x0000000814397210 */ /* 0x000fc60007f1e0ff */
[----:B------:R-:W-:Y:S01]  /*4240*/  IMAD R9, R144, -0x2, R9 ;  /* 0xfffffffe90097824 */ /* 0x000fe200078e0209 */
[----:B------:R-:W-:Y:S02]  /*4250*/  LEA.HI.X.SX32 R8, R8, R27, 0x1, P0 ;  /* 0x0000001b08087211 */ /* 0x000fe400000f0eff */
[----:B------:R-:W-:Y:S02]  /*4260*/  LEA R56, P0, R57, c[0x0][0x1a0], 0x1 ;  /* 0x0000680039387a11 */ /* 0x000fe400078008ff */
[----:B------:R-:W-:Y:S02]  /*4270*/  IADD3 R48, R9, 0x140, RZ ;  /* 0x0000014009307810 */ /* 0x000fe40007ffe0ff */
[----:B------:R-:W-:-:S03]  /*4280*/  LEA.HI.X R57, R57, c[0x0][0x1a4], R8, 0x1, P0 ;  /* 0x0000690039397a11 */ /* 0x000fc600000f0c08 */
.L_x_2521:
[----:B------:R-:W-:Y:S01]  /*4290*/  IMAD.MOV.U32 R46, RZ, RZ, R56 ;  /* 0x000000ffff2e7224 */ /* 0x000fe200078e0038 */
[----:B------:R-:W0:Y:S01]  /*42a0*/  LDS.U16 R49, [R48+-0x40] ;  /* 0xffffc00030317984 */ /* 0x000e220000000400 */
[----:B------:R-:W-:-:S03]  /*42b0*/  IMAD.MOV.U32 R47, RZ, RZ, R57 ;  /* 0x000000ffff2f7224 */ /* 0x000fc600078e0039 */
[----:B------:R-:W1:Y:S04]  /*42c0*/  LDS.U16 R53, [R48+-0x20] ;  /* 0xffffe00030357984 */ /* 0x000e680000000400 */
[----:B--2---:R-:W2:Y:S04]  /*42d0*/  LDG.E.128 R32, [R46.64] ;  /* 0x000000242e207981 */ /* 0x004ea8000c1e1d00 */
[----:B---3--:R3:W4:Y:S04]  /*42e0*/  LDG.E.128 R28, [R46.64+0xe00] ;  /* 0x000e00242e1c7981 */ /* 0x008728000c1e1d00 */
[----:B------:R3:W3:Y:S04]  /*42f0*/  LDG.E.128 R12, [R46.64+0x1c00] ;  /* 0x001c00242e0c7981 */ /* 0x0006e8000c1e1d00 */
[----:B------:R3:W3:Y:S01]  /*4300*/  LDG.E.128 R8, [R46.64+0x2a00] ;  /* 0x002a00242e087981 */ /* 0x0006e2000c1e1d00 */
[----:B------:R-:W-:-:S02]  /*4310*/  IADD3 R56, P0, R46, 0x3800, RZ ;  /* 0x000038002e387810 */ /* 0x000fc40007f1e0ff */
[----:B------:R-:W-:Y:S01]  /*4320*/  IADD3 R45, R45, 0x40, RZ ;  /* 0x000000402d2d7810 */ /* 0x000fe20007ffe0ff */
[----:B------:R-:W1:Y:S02]  /*4330*/  LDS.U16 R54, [R48] ;  /* 0x0000000030367984 */ /* 0x000e640000000400 */
[----:B------:R-:W-:Y:S01]  /*4340*/  IMAD.X R57, RZ, RZ, R47, P0 ;  /* 0x000000ffff397224 */ /* 0x000fe200000e062f */
[----:B------:R-:W-:Y:S01]  /*4350*/  ISETP.GE.AND P0, PT, R45, R58, PT ;  /* 0x0000003a2d00720c */ /* 0x000fe20003f06270 */
[----:B------:R0:W1:Y:S02]  /*4360*/  LDS.U16 R55, [R48+0x20] ;  /* 0x0000200030377984 */ /* 0x0000640000000400 */
[----:B0-----:R-:W-:Y:S01]  /*4370*/  IADD3 R48, R48, 0x80, RZ ;  /* 0x0000008030307810 */ /* 0x001fe20007ffe0ff */
[----:B------:R-:W-:Y:S02]  /*4380*/  HADD2.F32 R49, -RZ, R49.H0_H0 ;  /* 0x20000031ff317230 */ /* 0x000fe40000004100 */
[----:B-1----:R-:W-:-:S02]  /*4390*/  HADD2.F32 R53, -RZ, R53.H0_H0 ;  /* 0x20000035ff357230 */ /* 0x002fc40000004100 */
[----:B------:R-:W-:Y:S02]  /*43a0*/  HADD2.F32 R54, -RZ, R54.H0_H0 ;  /* 0x20000036ff367230 */ /* 0x000fe40000004100 */
[----:B------:R-:W-:Y:S02]  /*43b0*/  HADD2.F32 R55, -RZ, R55.H0_H0 ;  /* 0x20000037ff377230 */ /* 0x000fe40000004100 */
[--C-:B--2---:R-:W-:Y:S02]  /*43c0*/  HADD2.F32 R51, -RZ, R33.reuse.H0_H0 ;  /* 0x20000021ff337230 */ /* 0x104fe40000004100 */
[----:B------:R-:W-:Y:S02]  /*43d0*/  HADD2.F32 R52, -RZ, R33.H1_H1 ;  /* 0x30000021ff347230 */ /* 0x000fe40000004100 */
        /* <DEDUP_REMOVED lines=8> */
[--C-:B---3--:R-:W-:Y:S01]  /*4460*/  HADD2.F32 R46, -RZ, R35.reuse.H0_H0 ;  /* 0x20000023ff2e7230 */ /* 0x108fe20000004100 */
        /* <DEDUP_REMOVED lines=22> */
[----:B------:R-:W-:Y:S01]  /*45d0*/  FFMA.FTZ R35, R53, R42, R35 ;  /* 0x0000002a35237223 */ /* 0x000fe20000010023 */
        /* <DEDUP_REMOVED lines=12> */
[----:B------:R-:W-:Y:S01]  /*46a0*/  HADD2.F32 R32, -RZ, R8.H0_H0 ;  /* 0x20000008ff207230 */ /* 0x000fe20000004100 */
[C---:B------:R-:W-:Y:S01]  /*46b0*/  FFMA.FTZ R14, R54.reuse, R14, R39 ;  /* 0x0000000e360e7223 */ /* 0x040fe20000010027 */
[----:B------:R-:W-:Y:S01]  /*46c0*/  HADD2.F32 R40, -RZ, R10.H0_H0 ;  /* 0x2000000aff287230 */ /* 0x000fe20000004100 */
[----:B------:R-:W-:Y:S01]  /*46d0*/  FFMA.FTZ R15, R54, R15, R35 ;  /* 0x0000000f360f7223 */ /* 0x000fe20000010023 */
        /* <DEDUP_REMOVED lines=15> */
.L_x_2517:
[----:B------:R-:W-:Y:S05]  /*47d0*/  BSYNC B1 ;  /* 0x0000000000017941 */ /* 0x000fea0003800000 */
.L_x_2516:
        /* <DEDUP_REMOVED lines=37> */
[----:B------:R-:W4:Y:S01]  /*4a30*/  LDG.E.128 R8, [R8.64] ;  /* 0x0000002408087981 */ /* 0x000f22000c1e1d00 */
[----:B--2---:R-:W-:-:S05]  /*4a40*/  IMAD R32, R3, 0x2, R0 ;  /* 0x0000000203207824 */ /* 0x004fca00078e0200 */
[----:B------:R-:W0:Y:S02]  /*4a50*/  LDS.U16 R12, [R32+0x140] ;  /* 0x00014000200c7984 */ /* 0x000e240000000400 */
[----:B0-----:R-:W-:Y:S02]  /*4a60*/  HADD2.F32 R12, -RZ, R12.H0_H0 ;  /* 0x2000000cff0c7230 */ /* 0x001fe40000004100 */
[----:B----4-:R-:W-:Y:S02]  /*4a70*/  HADD2.F32 R31, -RZ, R10.H0_H0 ;  /* 0x2000000aff1f7230 */ /* 0x010fe40000004100 */
[----:B---3--:R-:W-:Y:S02]  /*4a80*/  HADD2.F32 R28, -RZ, R11.H0_H0 ;  /* 0x2000000bff1c7230 */ /* 0x008fe40000004100 */
        /* <DEDUP_REMOVED lines=14> */
.L_x_2525:
[----:B------:R-:W-:Y:S05]  /*4b70*/  BSYNC B2 ;  /* 0x0000000000027941 */ /* 0x000fea0003800000 */
.L_x_2524:
[----:B------:R-:W-:Y:S02]  /*4b80*/  IADD3 R36, R36, 0x10, RZ ;  /* 0x0000001024247810 */ /* 0x000fe40007ffe0ff */
.L_x_2523:
[----:B------:R-:W-:Y:S05]  /*4b90*/  BSYNC B1 ;  /* 0x0000000000017941 */ /* 0x000fea0003800000 */
.L_x_2522:
[----:B------:R-:W-:-:S13]  /*4ba0*/  LOP3.LUT P0, RZ, R30, 0xfffffff0, RZ, 0xc0, !PT ;  /* 0xfffffff01eff7812 */ /* 0x000fda000780c0ff */
[----:B------:R-:W-:Y:S05]  /*4bb0*/  @!P0 BRA `(.L_x_2515) ;  /* 0x000006d000008947 */ /* 0x000fea0003800000 */
[----:B------:R-:W-:Y:S02]  /*4bc0*/  IMAD R9, R36, 0x2, R0 ;  /* 0x0000000224097824 */ /* 0x000fe400078e0200 */
[----:B------:R-:W-:Y:S02]  /*4bd0*/  IMAD.MOV.U32 R10, RZ, RZ, RZ ;  /* 0x000000ffff0a7224 */ /* 0x000fe400078e00ff */
[----:B------:R-:W-:Y:S02]  /*4be0*/  IMAD R31, R144, -0x2, R9 ;  /* 0xfffffffe901f7824 */ /* 0x000fe400078e0209 */
.L_x_2530:
[C---:B------:R-:W-:Y:S01]  /*4bf0*/  ISETP.GE.AND P1, PT, R36.reuse, c[0x0][0x1d4], PT ;  /* 0x0000750024007a0c */ /* 0x040fe20003f26270 */
[----:B------:R-:W-:Y:S01]  /*4c00*/  BSSY B1, `(.L_x_2526) ;  /* 0x0000033000017945 */ /* 0x000fe20003800000 */
[----:B------:R-:W-:Y:S01]  /*4c10*/  IADD3 R34, R36, 0x10, RZ ;  /* 0x0000001024227810 */ /* 0x000fe20007ffe0ff */
[----:B--2---:R-:W-:-:S03]  /*4c20*/  IMAD.IADD R33, R31, 0x1, R10 ;  /* 0x000000011f217824 */ /* 0x004fc600078e020a */
        /* <DEDUP_REMOVED lines=30> */
[----:B------:R-:W2:Y:S01]  /*4e10*/  LDG.E.128 R12, [R8.64] ;  /* 0x00000024080c7981 */ /* 0x000ea2000c1e1d00 */
[----:B0-----:R-:W-:Y:S02]  /*4e20*/  HADD2.F32 R11, -RZ, R11.H0_H0 ;  /* 0x2000000bff0b7230 */ /* 0x001fe40000004100 */
[--C-:B--23--:R-:W-:Y:S02]  /*4e30*/  HADD2.F32 R29, -RZ, R13.reuse.H0_H0 ;  /* 0x2000000dff1d7230 */ /* 0x10cfe40000004100 */
[----:B------:R-:W-:Y:S02]  /*4e40*/  HADD2.F32 R30, -RZ, R13.H1_H1 ;  /* 0x3000000dff1e7230 */ /* 0x000fe40000004100 */
[----:B------:R-:W-:Y:S01]  /*4e50*/  HADD2.F32 R28, -RZ, R12.H0_H0 ;  /* 0x2000000cff1c7230 */ /* 0x000fe20000004100 */
[C---:B------:R-:W-:Y:S01]  /*4e60*/  FFMA.FTZ R38, R11.reuse, R29, R38 ;  /* 0x0000001d0b267223 */ /* 0x040fe20000010026 */
[----:B------:R-:W-:Y:S01]  /*4e70*/  HADD2.F32 R13, -RZ, R14.H0_H0 ;  /* 0x2000000eff0d7230 */ /* 0x000fe20000004100 */
        /* <DEDUP_REMOVED lines=11> */
.L_x_2527:
[----:B------:R-:W-:Y:S05]  /*4f30*/  BSYNC B1 ;  /* 0x0000000000017941 */ /* 0x000fea0003800000 */
.L_x_2526:
        /* <DEDUP_REMOVED lines=48> */
.L_x_2529:
[----:B------:R-:W-:Y:S05]  /*5240*/  BSYNC B1 ;  /* 0x0000000000017941 */ /* 0x000fea0003800000 */
.L_x_2528:
[----:B------:R-:W-:Y:S02]  /*5250*/  IADD3 R36, R36, 0x20, RZ ;  /* 0x0000002024247810 */ /* 0x000fe40007ffe0ff */
[----:B------:R-:W-:Y:S02]  /*5260*/  IADD3 R10, R10, 0x40, RZ ;  /* 0x000000400a0a7810 */ /* 0x000fe40007ffe0ff */
[----:B------:R-:W-:-:S13]  /*5270*/  ISETP.GE.AND P0, PT, R36, R17, PT ;  /* 0x000000112400720c */ /* 0x000fda0003f06270 */
[----:B------:R-:W-:Y:S05]  /*5280*/  @!P0 BRA `(.L_x_2530) ;  /* 0xfffff96000008947 */ /* 0x000fea000383ffff */
.L_x_2515:
[----:B-1----:R-:W-:Y:S05]  /*5290*/  BSYNC B0 ;  /* 0x0000000000007941 */ /* 0x002fea0003800000 */
.L_x_2514:
        /* <DEDUP_REMOVED lines=12> */
[----:B---3--:R0:W5:Y:S01]  /*5360*/  @P2 LDG.E.128 R28, [R12.64] ;  /* 0x000000240c1c2981 */ /* 0x008162000c1e1d00 */
        /* <DEDUP_REMOVED lines=12> */
[----:B------:R-:W3:Y:S03]  /*5430*/  LDG.E R25, [R24.64+0x4] ;  /* 0x0000042418197981 */ /* 0x000ee6000c1e1900 */
[----:B------:R-:W-:-:S05]  /*5440*/  LEA.HI.X.SX32 R13, R26, c[0x0][0x18c], 0x1, P1 ;  /* 0x000063001a0d7a11 */ /* 0x000fca00008f0eff */
[----:B-----5:R-:W4:Y:S02]  /*5450*/  LDG.E.64 R28, [R12.64] ;  /* 0x000000240c1c7981 */ /* 0x020f24000c1e1b00 */
[C-C-:B----4-:R-:W-:Y:S02]  /*5460*/  SHF.R.U64 R23, R28.reuse, 0x10, R29.reuse ;  /* 0x000000101c177819 */ /* 0x150fe4000000121d */
        /* <DEDUP_REMOVED lines=8> */
[----:B------:R-:W3:Y:S08]  /*54f0*/  I2F.S8 R17, R29 ;  /* 0x0000001d00117306 */ /* 0x000ef00000001400 */
[----:B------:R3:W0:Y:S08]  /*5500*/  I2F.S8 R13, R23 ;  /* 0x00000017000d7306 */ /* 0x0006300000001400 */
[----:B------:R-:W4:Y:S08]  /*5510*/  I2F.S16 R20, R20 ;  /* 0x0000001400147306 */ /* 0x000f300000101400 */
[----:B------:R-:W2:Y:S08]  /*5520*/  I2F.S16 R0, R0 ;  /* 0x0000000000007306 */ /* 0x000eb00000101400 */
[----:B------:R-:W1:Y:S08]  /*5530*/  I2F.S8 R2, R28 ;  /* 0x0000001c00027306 */ /* 0x000e700000001400 */
[----:B------:R-:W0:Y:S08]  /*5540*/  I2F.S8 R19, R19 ;  /* 0x0000001300137306 */ /* 0x000e300000001400 */
[----:B------:R-:W1:Y:S08]  /*5550*/  I2F.S16 R16, R16 ;  /* 0x0000001000107306 */ /* 0x000e700000101400 */
[----:B------:R-:W1:Y:S01]  /*5560*/  I2F.S16 R12, R12 ;  /* 0x0000000c000c7306 */ /* 0x000e620000101400 */
[----:B---3--:R-:W-:-:S02]  /*5570*/  FMUL.FTZ R23, R17, R25 ;  /* 0x0000001911177220 */ /* 0x008fc40000410000 */
[-C--:B0-----:R-:W-:Y:S02]  /*5580*/  FMUL.FTZ R17, R13, R25.reuse ;  /* 0x000000190d117220 */ /* 0x081fe40000410000 */
[-C--:B----4-:R-:W-:Y:S02]  /*5590*/  FMUL.FTZ R24, R20, R25.reuse ;  /* 0x0000001914187220 */ /* 0x090fe40000410000 */
[-C--:B--2---:R-:W-:Y:S02]  /*55a0*/  FMUL.FTZ R13, R0, R25.reuse ;  /* 0x00000019000d7220 */ /* 0x084fe40000410000 */
        /* <DEDUP_REMOVED lines=8> */
.L_x_2533:
        /* <DEDUP_REMOVED lines=26> */
.L_x_2532:
[----:B0-----:R-:W-:Y:S05]  /*57d0*/  BSYNC B0 ;  /* 0x0000000000007941 */ /* 0x001fea0003800000 */
.L_x_2531:
        /* <DEDUP_REMOVED lines=22> */
.L_x_2535:
        /* <DEDUP_REMOVED lines=12> */
[--C-:B------:R-:W-:Y:S01]  /*5a00*/  HADD2.F32 R5, -RZ, R6.reuse.H0_H0 ;  /* 0x20000006ff057230 */ /* 0x100fe20000004100 */
        /* <DEDUP_REMOVED lines=9> */
.L_x_2537:
[----:B------:R-:W-:Y:S05]  /*5aa0*/  BSYNC B0 ;  /* 0x0000000000007941 */ /* 0x000fea0003800000 */
.L_x_2536:
        /* <DEDUP_REMOVED lines=8> */
.L_x_2539:
[----:B------:R-:W-:Y:S05]  /*5b30*/  BSYNC B0 ;  /* 0x0000000000007941 */ /* 0x000fea0003800000 */
.L_x_2538:
        /* <DEDUP_REMOVED lines=21> */
.L_x_2541:
[----:B------:R-:W-:Y:S05]  /*5c90*/  BSYNC B0 ;  /* 0x0000000000007941 */ /* 0x000fea0003800000 */
.L_x_2540:
        /* <DEDUP_REMOVED lines=8> */
.L_x_2543:
[----:B------:R-:W-:Y:S05]  /*5d20*/  BSYNC B0 ;  /* 0x0000000000007941 */ /* 0x000fea0003800000 */
.L_x_2542:
        /* <DEDUP_REMOVED lines=20> */
.L_x_2545:
[----:B------:R-:W-:Y:S05]  /*5e70*/  BSYNC B0 ;  /* 0x0000000000007941 */ /* 0x000fea0003800000 */
.L_x_2544:
        /* <DEDUP_REMOVED lines=8> */
.L_x_2547:
[----:B------:R-:W-:Y:S05]  /*5f00*/  BSYNC B0 ;  /* 0x0000000000007941 */ /* 0x000fea0003800000 */
.L_x_2546:
        /* <DEDUP_REMOVED lines=20> */
.L_x_2549:
[----:B------:R-:W-:Y:S05]  /*6050*/  BSYNC B0 ;  /* 0x0000000000007941 */ /* 0x000fea0003800000 */
.L_x_2548:
[----:B------:R-:W-:Y:S06]  /*6060*/  BAR.SYNC.DEFER_BLOCKING 0x0 ;  /* 0x0000000000007b1d */ /* 0x000fec0000010000 */
.L_x_2534:
        /* <DEDUP_REMOVED lines=17> */
.L_x_2550:
[----:B------:R-:W-:Y:S02]  /*6180*/  IMAD.MOV.U32 R2, RZ, RZ, c[0x0][0x250] ;  /* 0x00009400ff027624 */ /* 0x000fe400078e00ff */
[----:B------:R-:W-:-:S05]  /*6190*/  IMAD.MOV.U32 R3, RZ, RZ, c[0x0][0x254] ;  /* 0x00009500ff037624 */ /* 0x000fca00078e00ff */
[----:B------:R-:W4:Y:S01]  /*61a0*/  LDG.E R2, [R2.64] ;  /* 0x0000002402027981 */ /* 0x000f22000c1e1900 */
[----:B------:R-:W-:Y:S02]  /*61b0*/  IMAD R21, R22, 0x70, R21 ;  /* 0x0000007016157824 */ /* 0x000fe400078e0215 */
[C---:B----4-:R-:W-:Y:S02]  /*61c0*/  FMUL.FTZ R42, R2.reuse, R42 ;  /* 0x0000002a022a7220 */ /* 0x050fe40000410000 */
        /* <DEDUP_REMOVED lines=9> */
[----:B------:R-:W4:Y:S01]  /*6260*/  F2I.S8.NTZ R37, R37 ;  /* 0x0000002500257305 */ /* 0x000f220000202100 */
[----:B0-----:R-:W-:-:S04]  /*6270*/  PRMT R0, R42, 0x8880, RZ ;  /* 0x000088802a007816 */ /* 0x001fc800000000ff */
[----:B------:R-:W-:-:S03]  /*6280*/  PRMT R0, R0, 0x7710, RZ ;  /* 0x0000771000007816 */ /* 0x000fc600000000ff */
[----:B------:R-:W0:Y:S01]  /*6290*/  F2I.S8.NTZ R40, R40 ;  /* 0x0000002800287305 */ /* 0x000e220000202100 */
[----:B-1----:R-:W-:Y:S02]  /*62a0*/  PRMT R3, R38, 0x8880, RZ ;  /* 0x0000888026037816 */ /* 0x002fe400000000ff */
[----:B------:R-:W-:Y:S02]  /*62b0*/  LOP3.LUT R9, R0, 0xff, RZ, 0xc0, !PT ;  /* 0x000000ff00097812 */ /* 0x000fe400078ec0ff */
[----:B------:R-:W-:Y:S02]  /*62c0*/  PRMT R3, R3, 0x7710, RZ ;  /* 0x0000771003037816 */ /* 0x000fe400000000ff */
[----:B----45:R-:W-:Y:S01]  /*62d0*/  PRMT R4, R37, 0x8880, RZ ;  /* 0x0000888025047816 */ /* 0x030fe200000000ff */
[----:B------:R-:W1:Y:S01]  /*62e0*/  F2I.S8.NTZ R41, R41 ;  /* 0x0000002900297305 */ /* 0x000e620000202100 */
[----:B------:R-:W-:Y:S02]  /*62f0*/  LOP3.LUT R7, R3, 0xff, RZ, 0xc0, !PT ;  /* 0x000000ff03077812 */ /* 0x000fe400078ec0ff */
[----:B------:R-:W-:-:S02]  /*6300*/  PRMT R4, R4, 0x7710, RZ ;  /* 0x0000771004047816 */ /* 0x000fc400000000ff */
[----:B------:R-:W-:Y:S02]  /*6310*/  SHF.L.U64.HI R3, R9, 0x8, RZ ;  /* 0x0000000809037819 */ /* 0x000fe400000102ff */
[----:B------:R-:W-:Y:S01]  /*6320*/  LOP3.LUT R6, R4, 0xff, RZ, 0xc0, !PT ;  /* 0x000000ff04067812 */ /* 0x000fe200078ec0ff */
[----:B------:R-:W4:Y:S01]  /*6330*/  F2I.S8.NTZ R39, R39 ;  /* 0x0000002700277305 */ /* 0x000f220000202100 */
        /* <DEDUP_REMOVED lines=10> */
[----:B----4-:R-:W-:Y:S02]  /*63e0*/  PRMT R39, R39, 0x8880, RZ ;  /* 0x0000888027277816 */ /* 0x010fe400000000ff */
        /* <DEDUP_REMOVED lines=19> */
.L_x_2464:
[----:B------:R-:W-:Y:S01]  /*6520*/  IMAD.MOV.U32 R3, RZ, RZ, 0x10 ;  /* 0x00000010ff037424 */ /* 0x000fe200078e00ff */
[----:B------:R-:W-:Y:S01]  /*6530*/  MOV R4, 0x6570 ;  /* 0x0000657000047802 */ /* 0x000fe20000000f00 */
[----:B------:R-:W-:Y:S02]  /*6540*/  IMAD.MOV.U32 R0, RZ, RZ, 0x1f ;  /* 0x0000001fff007424 */ /* 0x000fe400078e00ff */
[----:B------:R-:W-:Y:S02]  /*6550*/  IMAD.MOV.U32 R7, RZ, RZ, -0x1 ;  /* 0xffffffffff077424 */ /* 0x000fe400078e00ff */
[----:B-----5:R-:W-:Y:S05]  /*6560*/  CALL.REL.NOINC `($__internal_15_$__cuda_sm70_shflsync_bfly_p) ;  /* 0x000001b000007944 */ /* 0x020fea0003c00000 */
[----:B01----:R-:W-:Y:S05]  /*6570*/  BRA `(.L_x_2551) ;  /* 0xffffb50000007947 */ /* 0x003fea000383ffff */
.L_x_2465:
[----:B0-----:R-:W-:Y:S01]  /*6580*/  IMAD.MOV.U32 R6, RZ, RZ, R9 ;  /* 0x000000ffff067224 */ /* 0x001fe200078e0009 */
[----:B------:R-:W-:Y:S01]  /*6590*/  MOV R4, 0x65e0 ;  /* 0x000065e000047802 */ /* 0x000fe20000000f00 */
[----:B------:R-:W-:Y:S02]  /*65a0*/  IMAD.MOV.U32 R3, RZ, RZ, 0x8 ;  /* 0x00000008ff037424 */ /* 0x000fe400078e00ff */
[----:B------:R-:W-:Y:S02]  /*65b0*/  IMAD.MOV.U32 R0, RZ, RZ, 0x1f ;  /* 0x0000001fff007424 */ /* 0x000fe400078e00ff */
[----:B------:R-:W-:-:S02]  /*65c0*/  IMAD.MOV.U32 R7, RZ, RZ, -0x1 ;  /* 0xffffffffff077424 */ /* 0x000fc400078e00ff */
[----:B-----5:R-:W-:Y:S05]  /*65d0*/  CALL.REL.NOINC `($__internal_15_$__cuda_sm70_shflsync_bfly_p) ;  /* 0x0000014000007944 */ /* 0x020fea0003c00000 */
[----:B01----:R-:W-:Y:S01]  /*65e0*/  FADD.FTZ R6, R9, R0 ;  /* 0x0000000009067221 */ /* 0x003fe20000010000 */
[----:B------:R-:W-:Y:S01]  /*65f0*/  MOV R4, 0x6640 ;  /* 0x0000664000047802 */ /* 0x000fe20000000f00 */
[----:B------:R-:W-:-:S02]  /*6600*/  IMAD.MOV.U32 R3, RZ, RZ, 0x4 ;  /* 0x00000004ff037424 */ /* 0x000fc400078e00ff */
[----:B------:R-:W-:Y:S02]  /*6610*/  IMAD.MOV.U32 R0, RZ, RZ, 0x1f ;  /* 0x0000001fff007424 */ /* 0x000fe400078e00ff */
[----:B------:R-:W-:Y:S02]  /*6620*/  IMAD.MOV.U32 R7, RZ, RZ, -0x1 ;  /* 0xffffffffff077424 */ /* 0x000fe400078e00ff */
[----:B------:R-:W-:Y:S05]  /*6630*/  CALL.REL.NOINC `($__internal_15_$__cuda_sm70_shflsync_bfly_p) ;  /* 0x000000e000007944 */ /* 0x000fea0003c00000 */
[----:B01----:R-:W-:Y:S01]  /*6640*/  FADD.FTZ R6, R6, R0 ;  /* 0x0000000006067221 */ /* 0x003fe20000010000 */
[----:B------:R-:W-:Y:S01]  /*6650*/  MOV R4, 0x66a0 ;  /* 0x000066a000047802 */ /* 0x000fe20000000f00 */
[----:B------:R-:W-:Y:S02]  /*6660*/  IMAD.MOV.U32 R3, RZ, RZ, 0x2 ;  /* 0x00000002ff037424 */ /* 0x000fe400078e00ff */
[----:B------:R-:W-:Y:S02]  /*6670*/  IMAD.MOV.U32 R0, RZ, RZ, 0x1f ;  /* 0x0000001fff007424 */ /* 0x000fe400078e00ff */
[----:B------:R-:W-:Y:S02]  /*6680*/  IMAD.MOV.U32 R7, RZ, RZ, -0x1 ;  /* 0xffffffffff077424 */ /* 0x000fe400078e00ff */
[----:B------:R-:W-:Y:S05]  /*6690*/  CALL.REL.NOINC `($__internal_15_$__cuda_sm70_shflsync_bfly_p) ;  /* 0x0000008000007944 */ /* 0x000fea0003c00000 */
[----:B01----:R-:W-:Y:S01]  /*66a0*/  FADD.FTZ R6, R6, R0 ;  /* 0x0000000006067221 */ /* 0x003fe20000010000 */
[----:B------:R-:W-:Y:S01]  /*66b0*/  MOV R4, 0x6700 ;  /* 0x0000670000047802 */ /* 0x000fe20000000f00 */
[----:B------:R-:W-:-:S02]  /*66c0*/  IMAD.MOV.U32 R3, RZ, RZ, 0x1 ;  /* 0x00000001ff037424 */ /* 0x000fc400078e00ff */
[----:B------:R-:W-:Y:S02]  /*66d0*/  IMAD.MOV.U32 R0, RZ, RZ, 0x1f ;  /* 0x0000001fff007424 */ /* 0x000fe400078e00ff */
[----:B------:R-:W-:Y:S02]  /*66e0*/  IMAD.MOV.U32 R7, RZ, RZ, -0x1 ;  /* 0xffffffffff077424 */ /* 0x000fe400078e00ff */
[----:B------:R-:W-:Y:S05]  /*66f0*/  CALL.REL.NOINC `($__internal_15_$__cuda_sm70_shflsync_bfly_p) ;  /* 0x0000002000007944 */ /* 0x000fea0003c00000 */
[----:B-1----:R-:W-:Y:S01]  /*6700*/  IMAD.MOV.U32 R5, RZ, RZ, R0 ;  /* 0x000000ffff057224 */ /* 0x002fe200078e0000 */
[----:B0-----:R-:W-:Y:S05]  /*6710*/  BRA `(.L_x_2552) ;  /* 0xffffb3f000007947 */ /* 0x001fea000383ffff */
        .weak           $__internal_15_$__cuda_sm70_shflsync_bfly_p
        .type           $__internal_15_$__cuda_sm70_shflsync_bfly_p,@function
        .size           $__internal_15_$__cuda_sm70_shflsync_bfly_p,(.L_x_3266 - $__internal_15_$__cuda_sm70_shflsync_bfly_p)
$__internal_15_$__cuda_sm70_shflsync_bfly_p:
[----:B------:R-:W-:Y:S01]  /*6720*/  IMAD.MOV.U32 R5, RZ, RZ, 0x0 ;  /* 0x00000000ff057424 */ /* 0x000fe200078e00ff */
[----:B------:R-:W-:Y:S04]  /*6730*/  WARPSYNC R7 ;  /* 0x0000000700007348 */ /* 0x000fe80003800000 */
[----:B------:R0:W1:Y:S01]  /*6740*/  SHFL.BFLY PT, R0, R6, R3, R0 ;  /* 0x0c00000306007389 */ /* 0x00006200000e0000 */
[----:B------:R-:W-:Y:S05]  /*6750*/  RET.REL.NODEC R4 `(_ZN4mmha33masked_multihead_attention_kernelItLi112ELi128ELi1ELi16ELi256ELb0ELb0EEEv26Multihead_attention_paramsIT_XT5_EE) ;  /* 0xffff98a004007950 */ /* 0x000fea0003c3ffff */
.L_x_2553:
        /* <DEDUP_REMOVED lines=10> */
.L_x_3266:


//--------------------- .text._ZN4mmha33masked_multihead_attention_kernelItLi112ELi128ELi2ELi16ELi128ELb0ELb0EEEv26Multihead_attention_paramsIT_XT5_EE --------------------------
	.section	.text._ZN4mmha33masked_multihead_attention_kernelItLi112ELi128ELi2ELi16ELi128ELb0ELb0EEEv26Multihead_attention_paramsIT_XT5_EE,"ax",@progbits
	.sectioninfo	@"SHI_REGISTERS=95"
	.align	128
        .global         _ZN4mmha33masked_multihead_attention_kernelItLi112ELi128ELi2ELi16ELi128ELb0ELb0EEEv26Multihead_attention_paramsIT_XT5_EE
        .type           _ZN4mmha33masked_multihead_attention_kernelItLi112ELi128ELi2ELi16ELi128ELb0ELb0EEEv26Multihead_attention_paramsIT_XT5_EE,@function
        .size           _ZN4mmha33masked_multihead_attention_kernelItLi112ELi128ELi2ELi16ELi128ELb0ELb0EEEv26Multihead_attention_paramsIT_XT5_EE,(.L_x_3267 - _ZN4mmha33masked_multihead_attention_kernelItLi112ELi128ELi2ELi16ELi128ELb0ELb0EEEv26Multihead_attention_paramsIT_XT5_EE)
        .other          _ZN4mmha33masked_multihead_attention_kernelItLi112ELi128ELi2ELi16ELi128ELb0ELb0EEEv26Multihead_attention_paramsIT_XT5_EE,@"STO_CUDA_ENTRY STV_DEFAULT"
_ZN4mmha33masked_multihead_attention_kernelItLi112ELi128ELi2ELi16ELi128ELb0ELb0EEEv26Multihead_attention_paramsIT_XT5_EE:
.text._ZN4mmha33masked_multihead_attention_kernelItLi112ELi128ELi2ELi16ELi128ELb0ELb0EEEv26Multihead_attention_paramsIT_XT5_EE:
        /* <DEDUP_REMOVED lines=14> */
.L_x_2554:
        /* <DEDUP_REMOVED lines=53> */
[----:B------:R1:W4:Y:S01]  /*0430*/  F2I.FTZ.U32.TRUNC.NTZ R5, R4 ;  /* 0x0000000400057305 */ /* 0x000322000021f000 */
[----:B------:R-:W-:Y:S01]  /*0440*/  ULDC UR4, c[0x0][0x210] ;  /* 0x0000840000047ab9 */ /* 0x000fe20000000800 */
[----:B------:R-:W5:Y:S01]  /*0450*/  S2UR UR47, SR_CTAID.X ;  /* 0x00000000002f79c3 */ /* 0x000f620000002500 */
[----:B------:R-:W5:Y:S01]  /*0460*/  S2R R17, SR_TID.X ;  /* 0x0000000000117919 */ /* 0x000f620000002100 */
[----:B-1----:R-:W-:Y:S02]  /*0470*/  IMAD.MOV.U32 R4, RZ, RZ, RZ ;  /* 0x000000ffff047224 */ /* 0x002fe400078e00ff */
[----:B----4-:R-:W-:-:S04]  /*0480*/  IMAD.MOV R8, RZ, RZ, -R5 ;  /* 0x000000ffff087224 */ /* 0x010fc800078e0a05 */
[----:B0-----:R-:W-:-:S04]  /*0490*/  IMAD R3, R8, R13, RZ ;  /* 0x0000000d08037224 */ /* 0x001fc800078e02ff */
[----:B------:R-:W-:Y:S01]  /*04a0*/  IMAD.HI.U32 R5, R5, R3, R4 ;  /* 0x0000000305057227 */ /* 0x000fe200078e0004 */
[----:B------:R-:W-:Y:S02]  /*04b0*/  ULDC UR42, c[0x0][0x1d8] ;  /* 0x00007600002a7ab9 */ /* 0x000fe40000000800 */
[----:B-----5:R-:W-:Y:S01]  /*04c0*/  UIMAD UR42, UR6, UR42, UR47 ;  /* 0x0000002a062a72a4 */ /* 0x020fe2000f8e022f */
[----:B------:R-:W-:Y:S01]  /*04d0*/  ISETP.GE.AND P3, PT, R17, 0x1c, PT ;  /* 0x0000001c1100780c */ /* 0x000fe20003f66270 */
[----:B------:R-:W-:Y:S02]  /*04e0*/  UIMAD UR5, UR47, 0x70, URZ ;  /* 0x000000702f0578a4 */ /* 0x000fe4000f8e023f */
[----:B------:R-:W-:Y:S02]  /*04f0*/  ULDC UR44, c[0x0][0x1c8] ;  /* 0x00007200002c7ab9 */ /* 0x000fe40000000800 */
[----:B------:R-:W-:Y:S02]  /*0500*/  UMOV UR8, 0x1 ;  /* 0x0000000100087882 */ /* 0x000fe40000000000 */
[----:B------:R-:W-:-:S02]  /*0510*/  UIMAD UR48, UR6, UR45, URZ ;  /* 0x0000002d063072a4 */ /* 0x000fc4000f8e023f */
[----:B------:R-:W-:Y:S01]  /*0520*/  UIMAD UR49, UR42, 0x70, URZ ;  /* 0x000000702a3178a4 */ /* 0x000fe2000f8e023f */
[----:B------:R-:W-:Y:S01]  /*0530*/  IMAD.SHL.U32 R0, R17, 0x4, RZ ;  /* 0x0000000411007824 */ /* 0x000fe200078e00ff */
[----:B------:R-:W-:Y:S01]  /*0540*/  UMOV UR40, URZ ;  /* 0x0000003f00287c82 */ /* 0x000fe20008000000 */
[----:B------:R-:W-:Y:S03]  /*0550*/  BSSY B0, `(.L_x_2555) ;  /* 0x0000032000007945 */ /* 0x000fe60003800000 */
[----:B------:R-:W-:Y:S01]  /*0560*/  IADD3 R7, R0, UR5, RZ ;  /* 0x0000000500077c10 */ /* 0x000fe2000fffe0ff */
        /* <DEDUP_REMOVED lines=19> */
[----:B------:R-:W-:Y:S01]  /*06a0*/  IADD3 R6, R0, UR44, RZ ;  /* 0x0000002c00067c10 */ /* 0x000fe2000fffe0ff */
[----:B--2---:R0:W1:Y:S01]  /*06b0*/  @P1 R2UR UR40, R2 ;  /* 0x00000000022813c2 */ /* 0x00406200000e0000 */
[----:B------:R-:W-:Y:S01]  /*06c0*/  ISETP.GT.U32.AND P1, PT, R13, R16, PT ;  /* 0x000000100d00720c */ /* 0x000fe20003f24070 */
[----:B------:R-:W-:Y:S07]  /*06d0*/  @P3 BRA `(.L_x_2556) ;  /* 0x0000019000003947 */ /* 0x000fee0003800000 */
[----:B------:R-:W-:-:S05]  /*06e0*/  IMAD.MOV.U32 R3, RZ, RZ, 0x2 ;  /* 0x00000002ff037424 */ /* 0x000fca00078e00ff */
[----:B------:R-:W-:-:S13]  /*06f0*/  ISETP.NE.AND P0, PT, R3, c[0x0][0x258], PT ;  /* 0x0000960003007a0c */ /* 0x000fda0003f05270 */
[----:B0-----:R-:W-:-:S05]  /*0700*/  @P0 IMAD.WIDE R2, R6, R3, c[0x0][0x168] ;  /* 0x00005a0006020625 */ /* 0x001fca00078e0203 */
        /* <DEDUP_REMOVED lines=22> */
.L_x_2556:
[----:B------:R-:W-:Y:S05]  /*0870*/  BSYNC B0 ;  /* 0x0000000000007941 */ /* 0x000fea0003800000 */
.L_x_2555:
        /* <DEDUP_REMOVED lines=20> */
.L_x_2558:
        /* <DEDUP_REMOVED lines=20> */
.L_x_2559:
[----:B------:R-:W-:Y:S05]  /*0b00*/  BSYNC B0 ;  /* 0x0000000000007941 */ /* 0x000fea0003800000 */
.L_x_2557:
        /* <DEDUP_REMOVED lines=9> */
[----:B0-----:R-:W-:-:S02]  /*0ba0*/  P2R R2, PR, RZ, 0x2 ;  /* 0x00000002ff027803 */ /* 0x001fc40000000000 */
        /* <DEDUP_REMOVED lines=97> */
.L_x_2562:
        /* <DEDUP_REMOVED lines=60> */
[----:B------:R-:W1:Y:S08]  /*1580*/  MUFU.COS R4, R8 ;  /* 0x0000000800047308 */ /* 0x000e700000000000 */
[----:B------:R-:W2:Y:S01]  /*1590*/  MUFU.SIN R2, R11 ;  /* 0x0000000b00027308 */ /* 0x000ea20000000400 */
[C---:B0-----:R-:W-:Y:S02]  /*15a0*/  FMUL.FTZ R3, R6.reuse, R5 ;  /* 0x0000000506037220 */ /* 0x041fe40000410000 */
[----:B------:R-:W-:-:S05]  /*15b0*/  FMUL.FTZ R9, R6, R7 ;  /* 0x0000000706097220 */ /* 0x000fca0000410000 */
[----:B------:R-:W0:Y:S01]  /*15c0*/  MUFU.COS R0, R11 ;  /* 0x0000000b00007308 */ /* 0x000e220000000000 */
[C---:B-1----:R-:W-:Y:S02]  /*15d0*/  FMUL.FTZ R5, R4.reuse, R5 ;  /* 0x0000000504057220 */ /* 0x042fe40000410000 */
[-C--:B------:R-:W-:Y:S01]  /*15e0*/  FFMA.FTZ R8, R4, R23.reuse, -R3 ;  /* 0x0000001704087223 */ /* 0x080fe20000010803 */
[--C-:B------:R-:W-:Y:S01]  /*15f0*/  HADD2.F32 R3, -RZ, R22.reuse.H0_H0 ;  /* 0x20000016ff037230 */ /* 0x100fe20000004100 */
[----:B------:R-:W-:Y:S01]  /*1600*/  FFMA.FTZ R23, R6, R23, R5 ;  /* 0x0000001706177223 */ /* 0x000fe20000010005 */
[----:B------:R-:W-:Y:S01]  /*1610*/  HADD2.F32 R5, -RZ, R22.H1_H1 ;  /* 0x30000016ff057230 */ /* 0x000fe20000004100 */
[C---:B------:R-:W-:Y:S01]  /*1620*/  FFMA.FTZ R10, R4.reuse, R19, -R9 ;  /* 0x00000013040a7223 */ /* 0x040fe20000010809 */
[----:B------:R-:W-:Y:S01]  /*1630*/  HADD2.F32 R9, -RZ, R18.H1_H1 ;  /* 0x30000012ff097230 */ /* 0x000fe20000004100 */
[----:B------:R-:W-:Y:S01]  /*1640*/  FMUL.FTZ R7, R4, R7 ;  /* 0x0000000704077220 */ /* 0x000fe20000410000 */
[----:B------:R-:W-:Y:S01]  /*1650*/  F2FP.PACK_AB R23, R23, R8 ;  /* 0x000000081717723e */ /* 0x000fe200000000ff */
[----:B--2---:R-:W-:-:S02]  /*1660*/  FMUL.FTZ R4, R2, R5 ;  /* 0x0000000502047220 */ /* 0x004fc40000410000 */
[----:B------:R-:W-:Y:S01]  /*1670*/  FFMA.FTZ R19, R6, R19, R7 ;  /* 0x0000001306137223 */ /* 0x000fe20000010007 */
[----:B------:R-:W-:Y:S01]  /*1680*/  HADD2.F32 R7, -RZ, R18.H0_H0 ;  /* 0x20000012ff077230 */ /* 0x000fe20000004100 */
[----:B------:R-:W-:Y:S02]  /*1690*/  FMUL.FTZ R6, R2, R9 ;  /* 0x0000000902067220 */ /* 0x000fe40000410000 */
[C---:B0-----:R-:W-:Y:S01]  /*16a0*/  FMUL.FTZ R5, R0.reuse, R5 ;  /* 0x0000000500057220 */ /* 0x041fe20000410000 */
[----:B------:R-:W-:Y:S01]  /*16b0*/  F2FP.PACK_AB R19, R19, R10 ;  /* 0x0000000a1313723e */ /* 0x000fe200000000ff */
[C---:B------:R-:W-:Y:S02]  /*16c0*/  FMUL.FTZ R9, R0.reuse, R9 ;  /* 0x0000000900097220 */ /* 0x040fe40000410000 */
[-C--:B------:R-:W-:Y:S02]  /*16d0*/  FFMA.FTZ R4, R0, R3.reuse, -R4 ;  /* 0x0000000300047223 */ /* 0x080fe40000010804 */
[----:B------:R-:W-:-:S02]  /*16e0*/  FFMA.FTZ R5, R2, R3, R5 ;  /* 0x0000000302057223 */ /* 0x000fc40000010005 */
[-C--:B------:R-:W-:Y:S02]  /*16f0*/  FFMA.FTZ R6, R0, R7.reuse, -R6 ;  /* 0x0000000700067223 */ /* 0x080fe40000010806 */
[----:B------:R-:W-:Y:S01]  /*1700*/  FFMA.FTZ R9, R2, R7, R9 ;  /* 0x0000000702097223 */ /* 0x000fe20000010009 */
[----:B------:R-:W-:-:S04]  /*1710*/  F2FP.PACK_AB R22, R5, R4 ;  /* 0x000000040516723e */ /* 0x000fc800000000ff */
[----:B------:R-:W-:Y:S02]  /*1720*/  F2FP.PACK_AB R18, R9, R6 ;  /* 0x000000060912723e */ /* 0x000fe400000000ff */
.L_x_2566:
[----:B------:R-:W-:Y:S05]  /*1730*/  BSYNC B1 ;  /* 0x0000000000017941 */ /* 0x000fea0003800000 */
.L_x_2565:
        /* <DEDUP_REMOVED lines=8> */
.L_x_2564:
[----:B------:R-:W-:Y:S05]  /*17c0*/  BSYNC B0 ;  /* 0x0000000000007941 */ /* 0x000fea0003800000 */
.L_x_2563:
[----:B------:R-:W-:Y:S06]  /*17d0*/  BAR.SYNC.DEFER_BLOCKING 0x0 ;  /* 0x0000000000007b1d */ /* 0x000fec0000010000 */
[----:B0-----:R0:W3:Y:S04]  /*17e0*/  @P6 LDS.64 R22, [R12] ;  /* 0x000000000c166984 */ /* 0x0010e80000000a00 */
[----:B------:R0:W4:Y:S04]  /*17f0*/  @P6 LDS.64 R18, [R13] ;  /* 0x000000000d126984 */ /* 0x0001280000000a00 */
[----:B------:R-:W-:Y:S06]  /*1800*/  BAR.SYNC.DEFER_BLOCKING 0x0 ;  /* 0x0000000000007b1d */ /* 0x000fec0000010000 */
[----:B------:R-:W-:Y:S05]  /*1810*/  BRA `(.L_x_2561) ;  /* 0x0000036000007947 */ /* 0x000fea0003800000 */
.L_x_2560:
[----:B0-----:R-:W-:Y:S01]  /*1820*/  ISETP.GE.AND P0, PT, R0, c[0x0][0x1e0], PT ;  /* 0x0000780000007a0c */ /* 0x001fe20003f06270 */
[----:B------:R-:W-:-:S12]  /*1830*/  BSSY B0, `(.L_x_2561) ;  /* 0x0000034000007945 */ /* 0x000fd80003800000 */
[----:B------:R-:W-:Y:S05]  /*1840*/  @P0 BRA `(.L_x_2567) ;  /* 0x0000032000000947 */ /* 0x000fea0003800000 */
[----:B------:R-:W0:Y:S01]  /*1850*/  I2F R5, c[0x0][0x1e0] ;  /* 0x0000780000057b06 */ /* 0x000e220000201400 */
[----:B------:R-:W-:Y:S01]  /*1860*/  IADD3 R3, R0, 0x2, RZ ;  /* 0x0000000200037810 */ /* 0x000fe20007ffe0ff */
[----:B------:R-:W-:Y:S01]  /*1870*/  ULDC UR4, c[0x0][0x1ec] ;  /* 0x00007b0000047ab9 */ /* 0x000fe20000000800 */
[----:B------:R-:W-:Y:S01]  /*1880*/  HADD2.F32 R9, -RZ, R19.H1_H1 ;  /* 0x30000013ff097230 */ /* 0x000fe20000004100 */
        /* <DEDUP_REMOVED lines=23> */
[----:B------:R-:W0:Y:S01]  /*1a00*/  MUFU.COS R0, R10 ;  /* 0x0000000a00007308 */ /* 0x000e220000000000 */
[C---:B-1----:R-:W-:Y:S01]  /*1a10*/  FFMA.FTZ R23, R5.reuse, R11, -R2 ;  /* 0x0000000b05177223 */ /* 0x042fe20000010802 */
[----:B------:R-:W-:Y:S01]  /*1a20*/  HADD2.F32 R2, -RZ, R22.H1_H1 ;  /* 0x30000016ff027230 */ /* 0x000fe20000004100 */
[C---:B------:R-:W-:Y:S01]  /*1a30*/  FFMA.FTZ R19, R5.reuse, R12, -R4 ;  /* 0x0000000c05137223 */ /* 0x040fe20000010804 */
[----:B------:R-:W-:Y:S01]  /*1a40*/  HADD2.F32 R4, -RZ, R18.H1_H1 ;  /* 0x30000012ff047230 */ /* 0x000fe20000004100 */
[C---:B------:R-:W-:Y:S01]  /*1a50*/  FMUL.FTZ R7, R5.reuse, R7 ;  /* 0x0000000705077220 */ /* 0x040fe20000410000 */
[----:B------:R-:W-:Y:S01]  /*1a60*/  HADD2.F32 R22, -RZ, R22.H0_H0 ;  /* 0x20000016ff167230 */ /* 0x000fe20000004100 */
[----:B------:R-:W-:Y:S01]  /*1a70*/  FMUL.FTZ R9, R5, R9 ;  /* 0x0000000905097220 */ /* 0x000fe20000410000 */
[----:B------:R-:W-:Y:S01]  /*1a80*/  HADD2.F32 R18, -RZ, R18.H0_H0 ;  /* 0x20000012ff127230 */ /* 0x000fe20000004100 */
[----:B------:R-:W-:Y:S02]  /*1a90*/  FFMA.FTZ R8, R6, R11, R7 ;  /* 0x0000000b06087223 */ /* 0x000fe40000010007 */
[----:B--2---:R-:W-:-:S02]  /*1aa0*/  FMUL.FTZ R5, R3, R2 ;  /* 0x0000000203057220 */ /* 0x004fc40000410000 */
[C---:B------:R-:W-:Y:S01]  /*1ab0*/  FMUL.FTZ R7, R3.reuse, R4 ;  /* 0x0000000403077220 */ /* 0x040fe20000410000 */
[----:B------:R-:W-:Y:S01]  /*1ac0*/  F2FP.PACK_AB R23, R8, R23 ;  /* 0x000000170817723e */ /* 0x000fe200000000ff */
[----:B------:R-:W-:Y:S02]  /*1ad0*/  FFMA.FTZ R6, R6, R12, R9 ;  /* 0x0000000c06067223 */ /* 0x000fe40000010009 */
[C---:B0-----:R-:W-:Y:S02]  /*1ae0*/  FMUL.FTZ R2, R0.reuse, R2 ;  /* 0x0000000200027220 */ /* 0x041fe40000410000 */
[----:B------:R-:W-:Y:S01]  /*1af0*/  FMUL.FTZ R4, R0, R4 ;  /* 0x0000000400047220 */ /* 0x000fe20000410000 */
[----:B------:R-:W-:Y:S01]  /*1b00*/  F2FP.PACK_AB R19, R6, R19 ;  /* 0x000000130613723e */ /* 0x000fe200000000ff */
[-C--:B------:R-:W-:Y:S02]  /*1b10*/  FFMA.FTZ R5, R0, R22.reuse, -R5 ;  /* 0x0000001600057223 */ /* 0x080fe40000010805 */
[----:B------:R-:W-:-:S02]  /*1b20*/  FFMA.FTZ R2, R3, R22, R2 ;  /* 0x0000001603027223 */ /* 0x000fc40000010002 */
[-C--:B------:R-:W-:Y:S02]  /*1b30*/  FFMA.FTZ R7, R0, R18.reuse, -R7 ;  /* 0x0000001200077223 */ /* 0x080fe40000010807 */
[----:B------:R-:W-:Y:S01]  /*1b40*/  FFMA.FTZ R4, R3, R18, R4 ;  /* 0x0000001203047223 */ /* 0x000fe20000010004 */
[----:B------:R-:W-:-:S04]  /*1b50*/  F2FP.PACK_AB R22, R2, R5 ;  /* 0x000000050216723e */ /* 0x000fc800000000ff */
[----:B------:R-:W-:Y:S02]  /*1b60*/  F2FP.PACK_AB R18, R4, R7 ;  /* 0x000000070412723e */ /* 0x000fe400000000ff */
.L_x_2567:
[----:B------:R-:W-:Y:S05]  /*1b70*/  BSYNC B0 ;  /* 0x0000000000007941 */ /* 0x000fea0003800000 */
.L_x_2561:
        /* <DEDUP_REMOVED lines=12> */
[----:B0-----:R-:W-:-:S04]  /*1c40*/  LEA.HI R0, R17, R17, RZ, 0x1 ;  /* 0x0000001111007211 */ /* 0x001fc800078f08ff */
[C---:B------:R-:W-:Y:S01]  /*1c50*/  LOP3.LUT R2, R0.reuse, 0x3ffffffe, RZ, 0xc0, !PT ;  /* 0x3ffffffe00027812 */ /* 0x040fe200078ec0ff */
[----:B------:R-:W-:-:S04]  /*1c60*/  IMAD.SHL.U32 R0, R0, 0x4, RZ ;  /* 0x0000000400007824 */ /* 0x000fc800078e00ff */
[----:B------:R-:W-:Y:S01]  /*1c70*/  IMAD.IADD R3, R17, 0x1, -R2 ;  /* 0x0000000111037824 */ /* 0x000fe200078e0a02 */
[----:B------:R-:W-:-:S03]  /*1c80*/  LOP3.LUT R0, R0, 0xfffffff8, RZ, 0xc0, !PT ;  /* 0xfffffff800007812 */ /* 0x000fc600078ec0ff */
[----:B------:R-:W-:Y:S01]  /*1c90*/  IMAD R2, R16, 0x2, R3 ;  /* 0x0000000210027824 */ /* 0x000fe200078e0203 */
[----:B------:R-:W-:-:S03]  /*1ca0*/  IADD3 R3, R0, UR49, RZ ;  /* 0x0000003100037c10 */ /* 0x000fc6000fffe0ff */
[----:B------:R-:W-:Y:S02]  /*1cb0*/  IMAD.SHL.U32 R0, R2, 0x4, RZ ;  /* 0x0000000402007824 */ /* 0x000fe400078e00ff */
[----:B------:R-:W-:Y:S02]  /*1cc0*/  IMAD.MOV.U32 R2, RZ, RZ, 0x2 ;  /* 0x00000002ff027424 */ /* 0x000fe400078e00ff */
[----:B------:R-:W-:-:S04]  /*1cd0*/  IMAD R3, R3, c[0x0][0x1d4], R0 ;  /* 0x0000750003037a24 */ /* 0x000fc800078e0200 */
[----:B------:R-:W-:-:S05]  /*1ce0*/  IMAD.WIDE R2, R3, R2, c[0x0][0x198] ;  /* 0x0000660003027625 */ /* 0x000fca00078e0202 */
[----:B------:R0:W-:Y:S02]  /*1cf0*/  STG.E.64 [R2.64], R18 ;  /* 0x0000001202007986 */ /* 0x0001e4000c101b24 */
.L_x_2571:
[----:B0-----:R-:W-:Y:S05]  /*1d00*/  BSYNC B1 ;  /* 0x0000000000017941 */ /* 0x001fea0003800000 */
.L_x_2570:
[----:B------:R-:W-:Y:S01]  /*1d10*/  FADD.FTZ R9, R4, R9 ;  /* 0x0000000904097221 */ /* 0x000fe20000010000 */
[----:B------:R-:W-:Y:S05]  /*1d20*/  BRA.DIV ~URZ, `(.L_x_2572) ;  /* 0x000044e27f007947 */ /* 0x000fea000b800000 */
[----:B------:R0:W2:Y:S02]  /*1d30*/  SHFL.BFLY PT, R0, R9, 0x10, 0x1f ;  /* 0x0e001f0009007f89 */ /* 0x0000a400000e0000 */
.L_x_2626:
        /* <DEDUP_REMOVED lines=9> */
.L_x_2627:
[----:B0-2---:R-:W-:Y:S02]  /*1dd0*/  FADD.FTZ R2, R5, R2 ;  /* 0x0000000205027221 */ /* 0x005fe40000010000 */
.L_x_2569:
[----:B------:R-:W-:Y:S05]  /*1de0*/  BSYNC B0 ;  /* 0x0000000000007941 */ /* 0x000fea0003800000 */
.L_x_2568:
        /* <DEDUP_REMOVED lines=16> */
[----:B------:R-:W-:Y:S02]  /*1ef0*/  IMAD.U32 R2, RZ, RZ, UR4 ;  /* 0x00000004ff027e24 */ /* 0x000fe4000f8e00ff */
[----:B------:R-:W-:-:S05]  /*1f00*/  IMAD.U32 R3, RZ, RZ, UR5 ;  /* 0x00000005ff037e24 */ /* 0x000fca000f8e00ff */
[----:B------:R-:W2:Y:S02]  /*1f10*/  LDG.E.U16 R2, [R2.64] ;  /* 0x0000002402027981 */ /* 0x000ea4000c1e1500 */
[----:B--2---:R-:W-:-:S05]  /*1f20*/  HADD2.F32 R5, -RZ, R2.H0_H0 ;  /* 0x20000002ff057230 */ /* 0x004fca0000004100 */
[----:B------:R-:W-:-:S05]  /*1f30*/  FADD.FTZ R0, R0, R5 ;  /* 0x0000000500007221 */ /* 0x000fca0000010000 */
.L_x_2575:
[----:B------:R0:W-:Y:S02]  /*1f40*/  STS [R7.X4+0x120], R0 ;  /* 0x0001200007007388 */ /* 0x0001e40000004800 */
.L_x_2574:
        /* <DEDUP_REMOVED lines=17> */
[----:B------:R-:W-:Y:S02]  /*2060*/  IMAD.MOV.U32 R74, RZ, RZ, c[0x0][0x1e8] ;  /* 0x00007a00ff4a7624 */ /* 0x000fe400078e00ff */
[----:B------:R-:W-:Y:S02]  /*2070*/  IMAD.IADD R2, R17, 0x1, -R2 ;  /* 0x0000000111027824 */ /* 0x000fe400078e0a02 */
[----:B------:R-:W-:Y:S01]  /*2080*/  IMAD.U32 R70, RZ, RZ, UR47 ;  /* 0x0000002fff467e24 */ /* 0x000fe2000f8e00ff */
[----:B------:R-:W-:Y:S01]  /*2090*/  IADD3 R74, R74, c[0x0][0x210], RZ ;  /* 0x000084004a4a7a10 */ /* 0x000fe20007ffe0ff */
[----:B------:R-:W-:Y:S01]  /*20a0*/  IMAD.SHL.U32 R71, R2, 0x4, RZ ;  /* 0x0000000402477824 */ /* 0x000fe200078e00ff */
[----:B------:R2:W0:Y:S01]  /*20b0*/  LDS.64 R8, [R2.X8+0x20] ;  /* 0x0000200002087984 */ /* 0x0004220000008a00 */
[----:B------:R-:W-:-:S02]  /*20c0*/  IMAD.MOV.U32 R3, RZ, RZ, c[0x0][0x220] ;  /* 0x00008800ff037624 */ /* 0x000fc400078e00ff */
[----:B------:R-:W-:Y:S01]  /*20d0*/  IMAD R71, R4, c[0x0][0x1d4], R71 ;  /* 0x0000750004477a24 */ /* 0x000fe200078e0247 */
[----:B------:R2:W4:Y:S01]  /*20e0*/  LDS.64 R10, [R2.X8+0x30] ;  /* 0x00003000020a7984 */ /* 0x0005220000008a00 */
[----:B------:R-:W-:Y:S02]  /*20f0*/  IMAD.MOV.U32 R72, RZ, RZ, c[0x0][0x1d4] ;  /* 0x00007500ff487624 */ /* 0x000fe400078e00ff */
[----:B------:R-:W-:Y:S01]  /*2100*/  IMAD.MOV.U32 R42, RZ, RZ, 0x2 ;  /* 0x00000002ff2a7424 */ /* 0x000fe200078e00ff */
[----:B------:R2:W3:Y:S01]  /*2110*/  LDS.64 R12, [R2.X8+0x40] ;  /* 0x00004000020c7984 */ /* 0x0004e20000008a00 */
[----:B------:R-:W-:Y:S01]  /*2120*/  IMAD.U32 R43, RZ, RZ, UR47 ;  /* 0x0000002fff2b7e24 */ /* 0x000fe2000f8e00ff */
[----:B------:R-:W-:Y:S01]  /*2130*/  SHF.R.S32.HI R75, RZ, 0x1f, R71 ;  /* 0x0000001fff4b7819 */ /* 0x000fe20000011447 */
[----:B------:R-:W-:Y:S01]  /*2140*/  IMAD R70, R70, R3, UR43 ;  /* 0x0000002b46467e24 */ /* 0x000fe2000f8e0203 */
[----:B------:R2:W1:Y:S01]  /*2150*/  LDS.64 R14, [R2.X8+0x50] ;  /* 0x00005000020e7984 */ /* 0x0004620000008a00 */
[----:B------:R-:W-:-:S02]  /*2160*/  IMAD R72, R72, 0x70, RZ ;  /* 0x0000007048487824 */ /* 0x000fc400078e02ff */
[----:B------:R-:W-:Y:S01]  /*2170*/  IMAD.WIDE R42, R42, R43, c[0x0][0x228] ;  /* 0x00008a002a2a7625 */ /* 0x000fe200078e022b */
[----:B----4-:R2:W4:Y:S04]  /*2180*/  LDS.64 R18, [R2.X8+0x60] ;  /* 0x0000600002127984 */ /* 0x0105280000008a00 */
[----:B------:R2:W0:Y:S04]  /*2190*/  LDS.64 R20, [R2.X8+0x70] ;  /* 0x0000700002147984 */ /* 0x0004280000008a00 */
[----:B---3--:R2:W3:Y:S04]  /*21a0*/  LDS.64 R22, [R2.X8+0x80] ;  /* 0x0000800002167984 */ /* 0x0084e80000008a00 */
        /* <DEDUP_REMOVED lines=8> */
[----:B-1--4-:R2:W0:Y:S02]  /*2230*/  LDS.64 R40, [R2.X8+0x110] ;  /* 0x0001100002287984 */ /* 0x0124240000008a00 */
.L_x_2581:
[----:B------:R-:W-:Y:S02]  /*2240*/  IABS R79, c[0x0][0x1d4] ;  /* 0x00007500004f7a13 */ /* 0x000fe40000000000 */
[----:B------:R-:W-:-:S02]  /*2250*/  IABS R82, R73 ;  /* 0x0000004900527213 */ /* 0x000fc40000000000 */
[----:B------:R-:W1:Y:S01]  /*2260*/  I2F.RP R78, R79 ;  /* 0x0000004f004e7306 */ /* 0x000e620000209400 */
[C---:B------:R-:W-:Y:S02]  /*2270*/  ISETP.GE.AND P1, PT, R73.reuse, RZ, PT ;  /* 0x000000ff4900720c */ /* 0x040fe40003f26270 */
[----:B------:R-:W-:Y:S02]  /*2280*/  ISETP.NE.AND P2, PT, RZ, c[0x0][0x1d4], PT ;  /* 0x00007500ff007a0c */ /* 0x000fe40003f45270 */
[----:B------:R-:W-:-:S04]  /*2290*/  ISETP.GE.AND P3, PT, R73, UR43, PT ;  /* 0x0000002b49007c0c */ /* 0x000fc8000bf66270 */
[----:B------:R-:W-:Y:S02]  /*22a0*/  SEL R45, R45, RZ, P3 ;  /* 0x000000ff2d2d7207 */ /* 0x000fe40001800000 */
[----:B------:R-:W-:Y:S01]  /*22b0*/  SEL R44, R44, RZ, P3 ;  /* 0x000000ff2c2c7207 */ /* 0x000fe20001800000 */
        /* <DEDUP_REMOVED lines=17> */
[----:B------:R-:W-:-:S05]  /*23d0*/  @!P2 LOP3.LUT R76, RZ, c[0x0][0x1d4], RZ, 0x33, !PT ;  /* 0x00007500ff4caa12 */ /* 0x000fca00078e33ff */
[C---:B------:R-:W-:Y:S01]  /*23e0*/  IMAD.SHL.U32 R78, R76.reuse, 0x8, RZ ;  /* 0x000000084c4e7824 */ /* 0x040fe200078e00ff */
[----:B------:R-:W-:-:S04]  /*23f0*/  IADD3 R76, R76, c[0x0][0x1d4], RZ ;  /* 0x000075004c4c7a10 */ /* 0x000fc80007ffe0ff */
[----:B------:R-:W-:Y:S01]  /*2400*/  ISETP.GE.OR P2, PT, R78, R72, P0 ;  /* 0x000000484e00720c */ /* 0x000fe20000746670 */
[C---:B------:R-:W-:Y:S01]  /*2410*/  IMAD.SHL.U32 R80, R76.reuse, 0x8, RZ ;  /* 0x000000084c507824 */ /* 0x040fe200078e00ff */
[----:B------:R-:W-:-:S04]  /*2420*/  IADD3 R79, R76, c[0x0][0x1d4], RZ ;  /* 0x000075004c4f7a10 */ /* 0x000fc80007ffe0ff */
[----:B------:R-:W-:Y:S01]  /*2430*/  ISETP.GE.OR P5, PT, R80, R72, P0 ;  /* 0x000000485000720c */ /* 0x000fe200007a6670 */
[C---:B------:R-:W-:Y:S01]  /*2440*/  IMAD.SHL.U32 R84, R79.reuse, 0x8, RZ ;  /* 0x000000084f547824 */ /* 0x040fe200078e00ff */
[----:B------:R-:W-:-:S04]  /*2450*/  IADD3 R82, R79, c[0x0][0x1d4], RZ ;  /* 0x000075004f527a10 */ /* 0x000fc80007ffe0ff */
[----:B------:R-:W-:Y:S01]  /*2460*/  ISETP.GE.OR P4, PT, R84, R72, P0 ;  /* 0x000000485400720c */ /* 0x000fe20000786670 */
[----:B------:R-:W-:Y:S01]  /*2470*/  IMAD.SHL.U32 R86, R82, 0x8, RZ ;  /* 0x0000000852567824 */ /* 0x000fe200078e00ff */
[----:B------:R-:W-:-:S04]  /*2480*/  @!P2 IADD3 R77, P1, R71, R78, RZ ;  /* 0x0000004e474da210 */ /* 0x000fc80007f3e0ff */
[----:B------:R-:W-:Y:S02]  /*2490*/  @!P2 LEA.HI.X.SX32 R78, R78, R75, 0x1, P1 ;  /* 0x0000004b4e4ea211 */ /* 0x000fe400008f0eff */
[----:B------:R-:W-:-:S04]  /*24a0*/  @!P2 LEA R76, P1, R77, c[0x0][0x198], 0x1 ;  /* 0x000066004d4caa11 */ /* 0x000fc800078208ff */
[----:B------:R-:W-:Y:S02]  /*24b0*/  @!P2 LEA.HI.X R77, R77, c[0x0][0x19c], R78, 0x1, P1 ;  /* 0x000067004d4daa11 */ /* 0x000fe400008f0c4e */
[----:B------:R-:W-:Y:S02]  /*24c0*/  @!P5 IADD3 R78, P6, R71, R80, RZ ;  /* 0x00000050474ed210 */ /* 0x000fe40007fde0ff */
[----:B------:R-:W-:Y:S01]  /*24d0*/  ISETP.GE.OR P1, PT, R86, R72, P0 ;  /* 0x000000485600720c */ /* 0x000fe20000726670 */
[----:B------:R1:W4:Y:S01]  /*24e0*/  @!P2 LDG.E.64 R44, [R76.64] ;  /* 0x000000244c2ca981 */ /* 0x000322000c1e1b00 */
[----:B------:R-:W-:Y:S02]  /*24f0*/  @!P5 LEA.HI.X.SX32 R81, R80, R75, 0x1, P6 ;  /* 0x0000004b5051d211 */ /* 0x000fe400030f0eff */
[----:B------:R-:W-:Y:S02]  /*2500*/  @!P5 LEA R80, P2, R78, c[0x0][0x198], 0x1 ;  /* 0x000066004e50da11 */ /* 0x000fe400078408ff */
[----:B------:R-:W-:-:S02]  /*2510*/  IADD3 R83, R82, c[0x0][0x1d4], RZ ;  /* 0x0000750052537a10 */ /* 0x000fc40007ffe0ff */
[----:B------:R-:W-:Y:S02]  /*2520*/  @!P4 IADD3 R79, P6, R71, R84, RZ ;  /* 0x00000054474fc210 */ /* 0x000fe40007fde0ff */
[----:B------:R-:W-:Y:S01]  /*2530*/  @!P5 LEA.HI.X R81, R78, c[0x0][0x19c], R81, 0x1, P2 ;  /* 0x000067004e51da11 */ /* 0x000fe200010f0c51 */
[----:B------:R-:W-:Y:S01]  /*2540*/  IMAD.SHL.U32 R88, R83, 0x8, RZ ;  /* 0x0000000853587824 */ /* 0x000fe200078e00ff */
[----:B------:R-:W-:Y:S02]  /*2550*/  @!P4 LEA.HI.X.SX32 R84, R84, R75, 0x1, P6 ;  /* 0x0000004b5454c211 */ /* 0x000fe400030f0eff */
[----:B------:R-:W-:Y:S02]  /*2560*/  @!P4 LEA R78, P2, R79, c[0x0][0x198], 0x1 ;  /* 0x000066004f4eca11 */ /* 0x000fe400078408ff */
[----:B------:R-:W-:Y:S02]  /*2570*/  @!P1 IADD3 R82, P6, R71, R86, RZ ;  /* 0x0000005647529210 */ /* 0x000fe40007fde0ff */
[----:B------:R-:W-:-:S02]  /*2580*/  @!P4 LEA.HI.X R79, R79, c[0x0][0x19c], R84, 0x1, P2 ;  /* 0x000067004f4fca11 */ /* 0x000fc400010f0c54 */
[----:B------:R-:W-:Y:S02]  /*2590*/  ISETP.GE.OR P2, PT, R88, R72, P0 ;  /* 0x000000485800720c */ /* 0x000fe40000746670 */
[----:B-1----:R-:W-:Y:S02]  /*25a0*/  @!P1 LEA.HI.X.SX32 R77, R86, R75, 0x1, P6 ;  /* 0x0000004b564d9211 */ /* 0x002fe400030f0eff */
[----:B------:R-:W-:Y:S02]  /*25b0*/  @!P1 LEA R76, P6, R82, c[0x0][0x198], 0x1 ;  /* 0x00006600524c9a11 */ /* 0x000fe400078c08ff */
[----:B------:R-:W-:Y:S02]  /*25c0*/  SEL R47, R47, RZ, P3 ;  /* 0x000000ff2f2f7207 */ /* 0x000fe40001800000 */
[----:B------:R-:W-:Y:S02]  /*25d0*/  SEL R46, R46, RZ, P3 ;  /* 0x000000ff2e2e7207 */ /* 0x000fe40001800000 */
[----:B------:R-:W-:-:S02]  /*25e0*/  @!P1 LEA.HI.X R77, R82, c[0x0][0x19c], R77, 0x1, P6 ;  /* 0x00006700524d9a11 */ /* 0x000fc400030f0c4d */
[----:B------:R-:W-:Y:S02]  /*25f0*/  IADD3 R82, R83, c[0x0][0x1d4], RZ ;  /* 0x0000750053527a10 */ /* 0x000fe40007ffe0ff */
[----:B------:R-:W-:Y:S01]  /*2600*/  SEL R49, R49, RZ, P3 ;  /* 0x000000ff31317207 */ /* 0x000fe20001800000 */
[----:B------:R1:W5:Y:S01]  /*2610*/  @!P5 LDG.E.64 R46, [R80.64] ;  /* 0x00000024502ed981 */ /* 0x000362000c1e1b00 */
[----:B------:R-:W-:Y:S01]  /*2620*/  SEL R48, R48, RZ, P3 ;  /* 0x000000ff30307207 */ /* 0x000fe20001800000 */
[C---:B------:R-:W-:Y:S01]  /*2630*/  IMAD.SHL.U32 R86, R82.reuse, 0x8, RZ ;  /* 0x0000000852567824 */ /* 0x040fe200078e00ff */
[----:B------:R-:W-:Y:S02]  /*2640*/  @!P2 IADD3 R83, P5, R71, R88, RZ ;  /* 0x000000584753a210 */ /* 0x000fe40007fbe0ff */
[----:B------:R-:W-:Y:S02]  /*2650*/  IADD3 R85, R82, c[0x0][0x1d4], RZ ;  /* 0x0000750052557a10 */ /* 0x000fe40007ffe0ff */
[----:B---3--:R2:W3:Y:S01]  /*2660*/  @!P4 LDG.E.64 R48, [R78.64] ;  /* 0x000000244e30c981 */ /* 0x0084e2000c1e1b00 */
[----:B------:R-:W-:-:S02]  /*2670*/  @!P2 LEA.HI.X.SX32 R84, R88, R75, 0x1, P5 ;  /* 0x0000004b5854a211 */ /* 0x000fc400028f0eff */
[----:B------:R-:W-:Y:S01]  /*2680*/  ISETP.GE.OR P4, PT, R86, R72, P0 ;  /* 0x000000485600720c */ /* 0x000fe20000786670 */
[----:B------:R-:W-:Y:S01]  /*2690*/  IMAD.SHL.U32 R88, R85, 0x8, RZ ;  /* 0x0000000855587824 */ /* 0x000fe200078e00ff */
[----:B------:R-:W-:-:S04]  /*26a0*/  @!P2 LEA R82, P5, R83, c[0x0][0x198], 0x1 ;  /* 0x000066005352aa11 */ /* 0x000fc800078a08ff */
[----:B------:R-:W-:Y:S02]  /*26b0*/  @!P2 LEA.HI.X R83, R83, c[0x0][0x19c], R84, 0x1, P5 ;  /* 0x000067005353aa11 */ /* 0x000fe400028f0c54 */
[----:B------:R-:W-:Y:S02]  /*26c0*/  ISETP.GE.OR P5, PT, R88, R72, P0 ;  /* 0x000000485800720c */ /* 0x000fe400007a6670 */
[----:B------:R-:W-:Y:S02]  /*26d0*/  SEL R53, R53, RZ, P3 ;  /* 0x000000ff35357207 */ /* 0x000fe40001800000 */
[----:B------:R-:W-:Y:S02]  /*26e0*/  SEL R52, R52, RZ, P3 ;  /* 0x000000ff34347207 */ /* 0x000fe40001800000 */
[----:B------:R-:W-:Y:S02]  /*26f0*/  IADD3 R85, R85, c[0x0][0x1d4], RZ ;  /* 0x0000750055557a10 */ /* 0x000fe40007ffe0ff */
[----:B--2---:R-:W-:-:S02]  /*2700*/  @!P4 IADD3 R79, P6, R71, R86, RZ ;  /* 0x00000056474fc210 */ /* 0x004fc40007fde0ff */
[----:B------:R-:W-:Y:S02]  /*2710*/  SEL R51, R51, RZ, P3 ;  /* 0x000000ff33337207 */ /* 0x000fe40001800000 */
[----:B------:R-:W-:Y:S01]  /*2720*/  SEL R50, R50, RZ, P3 ;  /* 0x000000ff32327207 */ /* 0x000fe20001800000 */
[----:B------:R-:W-:Y:S01]  /*2730*/  IMAD.SHL.U32 R84, R85, 0x8, RZ ;  /* 0x0000000855547824 */ /* 0x000fe200078e00ff */
[----:B------:R2:W3:Y:S01]  /*2740*/  @!P2 LDG.E.64 R52, [R82.64] ;  /* 0x000000245234a981 */ /* 0x0004e2000c1e1b00 */
[----:B-1----:R-:W-:Y:S02]  /*2750*/  @!P4 LEA.HI.X.SX32 R80, R86, R75, 0x1, P6 ;  /* 0x0000004b5650c211 */ /* 0x002fe400030f0eff */
[----:B------:R-:W-:Y:S01]  /*2760*/  @!P4 LEA R78, P2, R79, c[0x0][0x198], 0x1 ;  /* 0x000066004f4eca11 */ /* 0x000fe200078408ff */
[----:B------:R1:W3:Y:S01]  /*2770*/  @!P1 LDG.E.64 R50, [R76.64] ;  /* 0x000000244c329981 */ /* 0x0002e2000c1e1b00 */
[----:B------:R-:W-:Y:S02]  /*2780*/  IADD3 R85, R85, c[0x0][0x1d4], RZ ;  /* 0x0000750055557a10 */ /* 0x000fe40007ffe0ff */
[----:B------:R-:W-:-:S02]  /*2790*/  @!P5 IADD3 R81, P6, R71, R88, RZ ;  /* 0x000000584751d210 */ /* 0x000fc40007fde0ff */
[----:B------:R-:W-:Y:S01]  /*27a0*/  ISETP.GE.OR P1, PT, R84, R72, P0 ;  /* 0x000000485400720c */ /* 0x000fe20000726670 */
[----:B------:R-:W-:Y:S01]  /*27b0*/  IMAD.SHL.U32 R86, R85, 0x8, RZ ;  /* 0x0000000855567824 */ /* 0x000fe200078e00ff */
[----:B------:R-:W-:Y:S02]  /*27c0*/  @!P4 LEA.HI.X R79, R79, c[0x0][0x19c], R80, 0x1, P2 ;  /* 0x000067004f4fca11 */ /* 0x000fe400010f0c50 */
[----:B------:R-:W-:Y:S02]  /*27d0*/  @!P5 LEA R80, P2, R81, c[0x0][0x198], 0x1 ;  /* 0x000066005150da11 */ /* 0x000fe400078408ff */
[----:B-1----:R-:W-:-:S04]  /*27e0*/  @!P5 LEA.HI.X.SX32 R76, R88, R75, 0x1, P6 ;  /* 0x0000004b584cd211 */ /* 0x002fc800030f0eff */
[----:B------:R-:W-:Y:S02]  /*27f0*/  @!P5 LEA.HI.X R81, R81, c[0x0][0x19c], R76, 0x1, P2 ;  /* 0x000067005151da11 */ /* 0x000fe400010f0c4c */
[----:B------:R-:W-:Y:S02]  /*2800*/  ISETP.GE.OR P2, PT, R86, R72, P0 ;  /* 0x000000485600720c */ /* 0x000fe40000746670 */
[----:B------:R-:W-:Y:S02]  /*2810*/  SEL R57, R57, RZ, P3 ;  /* 0x000000ff39397207 */ /* 0x000fe40001800000 */
[----:B------:R-:W-:Y:S02]  /*2820*/  SEL R56, R56, RZ, P3 ;  /* 0x000000ff38387207 */ /* 0x000fe40001800000 */
[----:B------:R-:W-:Y:S02]  /*2830*/  @!P1 IADD3 R77, P6, R71, R84, RZ ;  /* 0x00000054474d9210 */ /* 0x000fe40007fde0ff */
[----:B------:R-:W-:-:S02]  /*2840*/  IADD3 R85, R85, c[0x0][0x1d4], RZ ;  /* 0x0000750055557a10 */ /* 0x000fc40007ffe0ff */
[-C--:B--2---:R-:W-:Y:S01]  /*2850*/  @!P1 LEA.HI.X.SX32 R82, R84, R75.reuse, 0x1, P6 ;  /* 0x0000004b54529211 */ /* 0x084fe200030f0eff */
[----:B------:R1:W2:Y:S01]  /*2860*/  @!P5 LDG.E.64 R56, [R80.64] ;  /* 0x000000245038d981 */ /* 0x0002a2000c1e1b00 */
[----:B------:R-:W-:Y:S02]  /*2870*/  SEL R55, R55, RZ, P3 ;  /* 0x000000ff37377207 */ /* 0x000fe40001800000 */
[----:B------:R-:W-:Y:S01]  /*2880*/  SEL R54, R54, RZ, P3 ;  /* 0x000000ff36367207 */ /* 0x000fe20001800000 */
[C---:B------:R-:W-:Y:S01]  /*2890*/  IMAD.SHL.U32 R88, R85.reuse, 0x8, RZ ;  /* 0x0000000855587824 */ /* 0x040fe200078e00ff */
[----:B------:R-:W-:Y:S02]  /*28a0*/  IADD3 R84, R85, c[0x0][0x1d4], RZ ;  /* 0x0000750055547a10 */ /* 0x000fe40007ffe0ff */
[----:B------:R-:W-:Y:S02]  /*28b0*/  @!P1 LEA R76, P6, R77, c[0x0][0x198], 0x1 ;  /* 0x000066004d4c9a11 */ /* 0x000fe400078c08ff */
[----:B------:R-:W-:Y:S01]  /*28c0*/  @!P2 IADD3 R83, P5, R71, R86, RZ ;  /* 0x000000564753a210 */ /* 0x000fe20007fbe0ff */
[----:B------:R0:W2:Y:S01]  /*28d0*/  @!P4 LDG.E.64 R54, [R78.64] ;  /* 0x000000244e36c981 */ /* 0x0000a2000c1e1b00 */
[----:B------:R-:W-:Y:S01]  /*28e0*/  @!P1 LEA.HI.X R77, R77, c[0x0][0x19c], R82, 0x1, P6 ;  /* 0x000067004d4d9a11 */ /* 0x000fe200030f0c52 */
[----:B------:R-:W-:Y:S01]  /*28f0*/  IMAD.SHL.U32 R90, R84, 0x8, RZ ;  /* 0x00000008545a7824 */ /* 0x000fe200078e00ff */
[----:B------:R-:W-:-:S02]  /*2900*/  @!P2 LEA.HI.X.SX32 R86, R86, R75, 0x1, P5 ;  /* 0x0000004b5656a211 */ /* 0x000fc400028f0eff */
[----:B------:R-:W-:Y:S02]  /*2910*/  ISETP.GE.OR P4, PT, R88, R72, P0 ;  /* 0x000000485800720c */ /* 0x000fe40000786670 */
[----:B------:R-:W-:Y:S02]  /*2920*/  @!P2 LEA R82, P5, R83, c[0x0][0x198], 0x1 ;  /* 0x000066005352aa11 */ /* 0x000fe400078a08ff */
[----:B------:R-:W-:Y:S02]  /*2930*/  IADD3 R84, R84, c[0x0][0x1d4], RZ ;  /* 0x0000750054547a10 */ /* 0x000fe40007ffe0ff */
[----:B------:R-:W-:Y:S02]  /*2940*/  SEL R59, R59, RZ, P3 ;  /* 0x000000ff3b3b7207 */ /* 0x000fe40001800000 */
[----:B------:R-:W-:Y:S01]  /*2950*/  SEL R58, R58, RZ, P3 ;  /* 0x000000ff3a3a7207 */ /* 0x000fe20001800000 */
[----:B------:R-:W-:Y:S01]  /*2960*/  IMAD.SHL.U32 R92, R84, 0x8, RZ ;  /* 0x00000008545c7824 */ /* 0x000fe200078e00ff */
[----:B------:R-:W-:-:S02]  /*2970*/  @!P2 LEA.HI.X R83, R83, c[0x0][0x19c], R86, 0x1, P5 ;  /* 0x000067005353aa11 */ /* 0x000fc400028f0c56 */
[-C--:B------:R-:W-:Y:S02]  /*2980*/  ISETP.GE.OR P5, PT, R90, R72.reuse, P0 ;  /* 0x000000485a00720c */ /* 0x080fe400007a6670 */
[----:B------:R1:W2:Y:S01]  /*2990*/  @!P1 LDG.E.64 R58, [R76.64] ;  /* 0x000000244c3a9981 */ /* 0x0002a2000c1e1b00 */
[----:B------:R-:W-:Y:S02]  /*29a0*/  SEL R61, R61, RZ, P3 ;  /* 0x000000ff3d3d7207 */ /* 0x000fe40001800000 */
[----:B------:R-:W-:Y:S02]  /*29b0*/  SEL R60, R60, RZ, P3 ;  /* 0x000000ff3c3c7207 */ /* 0x000fe40001800000 */
[----:B------:R-:W-:Y:S02]  /*29c0*/  ISETP.GE.OR P1, PT, R92, R72, P0 ;  /* 0x000000485c00720c */ /* 0x000fe40000726670 */
[----:B0-----:R-:W-:Y:S02]  /*29d0*/  @!P4 IADD3 R78, P6, R71, R88, RZ ;  /* 0x00000058474ec210 */ /* 0x001fe40007fde0ff */
[----:B------:R0:W2:Y:S02]  /*29e0*/  @!P2 LDG.E.64 R60, [R82.64] ;  /* 0x00000024523ca981 */ /* 0x0000a4000c1e1b00 */
[----:B-1----:R-:W-:-:S02]  /*29f0*/  @!P4 LEA.HI.X.SX32 R81, R88, R75, 0x1, P6 ;  /* 0x0000004b5851c211 */ /* 0x002fc400030f0eff */
[C---:B------:R-:W-:Y:S02]  /*2a00*/  @!P4 LEA R80, P2, R78.reuse, c[0x0][0x198], 0x1 ;  /* 0x000066004e50ca11 */ /* 0x040fe400078408ff */
[----:B------:R-:W-:Y:S02]  /*2a10*/  @!P5 IADD3 R79, P6, R71, R90, RZ ;  /* 0x0000005a474fd210 */ /* 0x000fe40007fde0ff */
[----:B------:R-:W-:Y:S02]  /*2a20*/  @!P4 LEA.HI.X R81, R78, c[0x0][0x19c], R81, 0x1, P2 ;  /* 0x000067004e51ca11 */ /* 0x000fe400010f0c51 */
[----:B------:R-:W-:Y:S02]  /*2a30*/  @!P5 LEA.HI.X.SX32 R86, R90, R75, 0x1, P6 ;  /* 0x0000004b5a56d211 */ /* 0x000fe400030f0eff */
[----:B------:R-:W-:Y:S02]  /*2a40*/  @!P5 LEA R78, P2, R79, c[0x0][0x198], 0x1 ;  /* 0x000066004f4eda11 */ /* 0x000fe400078408ff */
[----:B------:R-:W-:-:S02]  /*2a50*/  @!P1 IADD3 R77, P6, R71, R92, RZ ;  /* 0x0000005c474d9210 */ /* 0x000fc40007fde0ff */
[----:B------:R-:W-:Y:S02]  /*2a60*/  @!P5 LEA.HI.X R79, R79, c[0x0][0x19c], R86, 0x1, P2 ;  /* 0x000067004f4fda11 */ /* 0x000fe400010f0c56 */
[----:B------:R-:W-:Y:S02]  /*2a70*/  @!P1 LEA.HI.X.SX32 R86, R92, R75, 0x1, P6 ;  /* 0x0000004b5c569211 */ /* 0x000fe400030f0eff */
[C---:B------:R-:W-:Y:S02]  /*2a80*/  @!P1 LEA R76, P2, R77.reuse, c[0x0][0x198], 0x1 ;  /* 0x000066004d4c9a11 */ /* 0x040fe400078408ff */
[----:B------:R-:W-:Y:S02]  /*2a90*/  IADD3 R84, R84, c[0x0][0x1d4], RZ ;  /* 0x0000750054547a10 */ /* 0x000fe40007ffe0ff */
[----:B------:R-:W-:-:S03]  /*2aa0*/  @!P1 LEA.HI.X R77, R77, c[0x0][0x19c], R86, 0x1, P2 ;  /* 0x000067004d4d9a11 */ /* 0x000fc600010f0c56 */
[C---:B------:R-:W-:Y:S01]  /*2ab0*/  IMAD.SHL.U32 R86, R84.reuse, 0x8, RZ ;  /* 0x0000000854567824 */ /* 0x040fe200078e00ff */
[----:B------:R-:W-:Y:S02]  /*2ac0*/  IADD3 R84, R84, c[0x0][0x1d4], RZ ;  /* 0x0000750054547a10 */ /* 0x000fe40007ffe0ff */
[----:B------:R-:W-:Y:S02]  /*2ad0*/  SEL R65, R65, RZ, P3 ;  /* 0x000000ff41417207 */ /* 0x000fe40001800000 */
[----:B------:R-:W-:Y:S01]  /*2ae0*/  SEL R64, R64, RZ, P3 ;  /* 0x000000ff40407207 */ /* 0x000fe20001800000 */
[----:B------:R-:W-:Y:S01]  /*2af0*/  IMAD.SHL.U32 R88, R84, 0x8, RZ ;  /* 0x0000000854587824 */ /* 0x000fe200078e00ff */
[-C--:B------:R-:W-:Y:S02]  /*2b00*/  ISETP.GE.OR P2, PT, R86, R72.reuse, P0 ;  /* 0x000000485600720c */ /* 0x080fe40000746670 */
[----:B0-----:R-:W-:Y:S02]  /*2b10*/  IADD3 R82, R84, c[0x0][0x1d4], RZ ;  /* 0x0000750054527a10 */ /* 0x001fe40007ffe0ff */
[----:B------:R-:W-:Y:S01]  /*2b20*/  SEL R63, R63, RZ, P3 ;  /* 0x000000ff3f3f7207 */ /* 0x000fe20001800000 */
[----:B------:R0:W2:Y:S01]  /*2b30*/  @!P5 LDG.E.64 R64, [R78.64] ;  /* 0x000000244e40d981 */ /* 0x0000a2000c1e1b00 */
[----:B------:R-:W-:Y:S01]  /*2b40*/  SEL R62, R62, RZ, P3 ;  /* 0x000000ff3e3e7207 */ /* 0x000fe20001800000 */
[----:B------:R-:W-:Y:S01]  /*2b50*/  IMAD.SHL.U32 R90, R82, 0x8, RZ ;  /* 0x00000008525a7824 */ /* 0x000fe200078e00ff */
[----:B------:R-:W-:-:S02]  /*2b60*/  ISETP.GE.OR P5, PT, R88, R72, P0 ;  /* 0x000000485800720c */ /* 0x000fc400007a6670 */
[----:B------:R-:W-:Y:S02]  /*2b70*/  IADD3 R82, R82, c[0x0][0x1d4], RZ ;  /* 0x0000750052527a10 */ /* 0x000fe40007ffe0ff */
[----:B------:R1:W2:Y:S01]  /*2b80*/  @!P4 LDG.E.64 R62, [R80.64] ;  /* 0x00000024503ec981 */ /* 0x0002a2000c1e1b00 */
[----:B------:R-:W-:Y:S02]  /*2b90*/  SEL R67, R67, RZ, P3 ;  /* 0x000000ff43437207 */ /* 0x000fe40001800000 */
[----:B------:R-:W-:Y:S01]  /*2ba0*/  SEL R66, R66, RZ, P3 ;  /* 0x000000ff42427207 */ /* 0x000fe20001800000 */
[----:B------:R-:W-:Y:S01]  /*2bb0*/  IMAD.SHL.U32 R82, R82, 0x8, RZ ;  /* 0x0000000852527824 */ /* 0x000fe200078e00ff */
[----:B------:R-:W-:Y:S02]  /*2bc0*/  ISETP.GE.OR P4, PT, R90, R72, P0 ;  /* 0x000000485a00720c */ /* 0x000fe40000786670 */
[----:B------:R-:W-:Y:S02]  /*2bd0*/  @!P2 IADD3 R83, P6, R71, R86, RZ ;  /* 0x000000564753a210 */ /* 0x000fe40007fde0ff */
[----:B------:R0:W2:Y:S01]  /*2be0*/  @!P1 LDG.E.64 R66, [R76.64] ;  /* 0x000000244c429981 */ /* 0x0000a2000c1e1b00 */
[----:B------:R-:W-:-:S02]  /*2bf0*/  ISETP.GE.OR P0, PT, R82, R72, P0 ;  /* 0x000000485200720c */ /* 0x000fc40000706670 */
[----:B-1----:R-:W-:Y:S02]  /*2c00*/  @!P2 LEA.HI.X.SX32 R80, R86, R75, 0x1, P6 ;  /* 0x0000004b5650a211 */ /* 0x002fe400030f0eff */
[----:B0-----:R-:W-:Y:S02]  /*2c10*/  @!P2 LEA R78, P1, R83, c[0x0][0x198], 0x1 ;  /* 0x00006600534eaa11 */ /* 0x001fe400078208ff */
[----:B------:R-:W-:Y:S02]  /*2c20*/  @!P5 IADD3 R81, P6, R71, R88, RZ ;  /* 0x000000584751d210 */ /* 0x000fe40007fde0ff */
[----:B------:R-:W-:Y:S02]  /*2c30*/  SEL R5, R5, RZ, P3 ;  /* 0x000000ff05057207 */ /* 0x000fe40001800000 */
[----:B------:R-:W-:Y:S02]  /*2c40*/  SEL R4, R4, RZ, P3 ;  /* 0x000000ff04047207 */ /* 0x000fe40001800000 */
[----:B------:R-:W-:-:S02]  /*2c50*/  @!P2 LEA.HI.X R79, R83, c[0x0][0x19c], R80, 0x1, P1 ;  /* 0x00006700534faa11 */ /* 0x000fc400008f0c50 */
[----:B------:R-:W-:Y:S02]  /*2c60*/  @!P5 LEA.HI.X.SX32 R86, R88, R75, 0x1, P6 ;  /* 0x0000004b5856d211 */ /* 0x000fe400030f0eff */
[----:B------:R-:W-:Y:S01]  /*2c70*/  @!P5 LEA R80, P1, R81, c[0x0][0x198], 0x1 ;  /* 0x000066005150da11 */ /* 0x000fe200078208ff */
[----:B------:R0:W2:Y:S01]  /*2c80*/  @!P2 LDG.E.64 R4, [R78.64] ;  /* 0x000000244e04a981 */ /* 0x0000a2000c1e1b00 */
[----:B------:R-:W-:Y:S02]  /*2c90*/  @!P4 IADD3 R84, P6, R71, R90, RZ ;  /* 0x0000005a4754c210 */ /* 0x000fe40007fde0ff */
[----:B------:R-:W-:Y:S02]  /*2ca0*/  SEL R3, R3, RZ, P3 ;  /* 0x000000ff03037207 */ /* 0x000fe40001800000 */
[----:B------:R-:W-:Y:S02]  /*2cb0*/  SEL R2, R2, RZ, P3 ;  /* 0x000000ff02027207 */ /* 0x000fe40001800000 */
[----:B------:R-:W-:-:S02]  /*2cc0*/  @!P5 LEA.HI.X R81, R81, c[0x0][0x19c], R86, 0x1, P1 ;  /* 0x000067005151da11 */ /* 0x000fc400008f0c56 */
[----:B------:R-:W-:Y:S02]  /*2cd0*/  @!P4 LEA.HI.X.SX32 R85, R90, R75, 0x1, P6 ;  /* 0x0000004b5a55c211 */ /* 0x000fe400030f0eff */
[----:B------:R-:W-:Y:S01]  /*2ce0*/  @!P4 LEA R76, P1, R84, c[0x0][0x198], 0x1 ;  /* 0x00006600544cca11 */ /* 0x000fe200078208ff */
[----:B------:R-:W2:Y:S01]  /*2cf0*/  @!P5 LDG.E.64 R2, [R80.64] ;  /* 0x000000245002d981 */ /* 0x000ea2000c1e1b00 */
[----:B------:R-:W-:Y:S02]  /*2d00*/  @!P0 IADD3 R83, P6, R71, R82, RZ ;  /* 0x0000005247538210 */ /* 0x000fe40007fde0ff */
[----:B------:R-:W-:Y:S02]  /*2d10*/  SEL R7, R7, RZ, P3 ;  /* 0x000000ff07077207 */ /* 0x000fe40001800000 */
[----:B------:R-:W-:Y:S02]  /*2d20*/  SEL R6, R6, RZ, P3 ;  /* 0x000000ff06067207 */ /* 0x000fe40001800000 */
[----:B------:R-:W-:-:S02]  /*2d30*/  @!P4 LEA.HI.X R77, R84, c[0x0][0x19c], R85, 0x1, P1 ;  /* 0x00006700544dca11 */ /* 0x000fc400008f0c55 */
[----:B------:R-:W-:Y:S02]  /*2d40*/  @!P0 LEA.HI.X.SX32 R84, R82, R75, 0x1, P6 ;  /* 0x0000004b52548211 */ /* 0x000fe400030f0eff */
[----:B------:R-:W-:Y:S01]  /*2d50*/  @!P0 LEA R82, P6, R83, c[0x0][0x198], 0x1 ;  /* 0x0000660053528a11 */ /* 0x000fe200078c08ff */
[----:B------:R4:W2:Y:S01]  /*2d60*/  @!P4 LDG.E.64 R6, [R76.64] ;  /* 0x000000244c06c981 */ /* 0x0008a2000c1e1b00 */
[----:B------:R-:W-:Y:S02]  /*2d70*/  SEL R69, R69, RZ, P3 ;  /* 0x000000ff45457207 */ /* 0x000fe40001800000 */
[----:B------:R-:W-:Y:S02]  /*2d80*/  SEL R68, R68, RZ, P3 ;  /* 0x000000ff44447207 */ /* 0x000fe40001800000 */
[----:B------:R-:W-:Y:S02]  /*2d90*/  ISETP.NE.U32.AND P1, PT, RZ, c[0x0][0x200], PT ;  /* 0x00008000ff007a0c */ /* 0x000fe40003f25070 */
[----:B------:R-:W-:-:S02]  /*2da0*/  @!P0 LEA.HI.X R83, R83, c[0x0][0x19c], R84, 0x1, P6 ;  /* 0x0000670053538a11 */ /* 0x000fc400030f0c54 */
[----:B------:R-:W-:-:S03]  /*2db0*/  ISETP.NE.AND.EX P1, PT, RZ, c[0x0][0x204], PT, P1 ;  /* 0x00008100ff007a0c */ /* 0x000fc60003f25310 */
[----:B------:R-:W2:Y:S01]  /*2dc0*/  @!P0 LDG.E.64 R68, [R82.64] ;  /* 0x0000002452448981 */ /* 0x000ea2000c1e1b00 */
[----:B------:R-:W-:Y:S02]  /*2dd0*/  IMAD.U32 R84, RZ, RZ, UR48 ;  /* 0x00000030ff547e24 */ /* 0x000fe4000f8e00ff */
[----:B------:R-:W-:-:S07]  /*2de0*/  IMAD.U32 R86, RZ, RZ, UR50 ;  /* 0x00000032ff567e24 */ /* 0x000fce000f8e00ff */
[----:B------:R-:W-:Y:S02]  /*2df0*/  @P1 IADD3 R84, P2, P3, R73, c[0x0][0x200], R84 ;  /* 0x0000800049541a10 */ /* 0x000fe40007b5e054 */
[----:B------:R-:W-:-:S04]  /*2e00*/  @P1 SHF.R.S32.HI R85, RZ, 0x1f, R73 ;  /* 0x0000001fff551819 */ /* 0x000fc80000011449 */
[----:B------:R-:W-:-:S05]  /*2e10*/  @P1 IADD3.X R85, R85, c[0x0][0x204], R86, P2, P3 ;  /* 0x0000810055551a10 */ /* 0x000fca00017e6456 */
[----:B0-----:R-:W2:Y:S01]  /*2e20*/  @P1 LDG.E.U8 R78, [R84.64] ;  /* 0x00000024544e1981 */ /* 0x001ea2000c1e1100 */
[----:B----4-:R-:W-:Y:S01]  /*2e30*/  HMUL2 R77, R8, R44 ;  /* 0x0000002c084d7232 */ /* 0x010fe20000000000 */
[----:B------:R-:W-:-:S05]  /*2e40*/  HFMA2.MMA R76, R9, R45, -RZ ;  /* 0x0000002d094c7235 */ /* 0x000fca00001000ff */
[----:B-----5:R-:W-:-:S06]  /*2e50*/  HFMA2.MMA R77, R10, R46, R77 ;  /* 0x0000002e0a4d7235 */ /* 0x020fcc000000004d */
[----:B---3--:R-:W-:Y:S01]  /*2e60*/  HFMA2.MMA R77, R12, R48, R77 ;  /* 0x000000300c4d7235 */ /* 0x008fe2000000004d */
[----:B------:R-:W-:-:S05]  /*2e70*/  HFMA2 R76, R11, R47, R76 ;  /* 0x0000002f0b4c7231 */ /* 0x000fca000000004c */
[----:B------:R-:W-:-:S06]  /*2e80*/  HFMA2.MMA R77, R14, R50, R77 ;  /* 0x000000320e4d7235 */ /* 0x000fcc000000004d */
[----:B------:R-:W-:Y:S01]  /*2e90*/  HFMA2.MMA R77, R18, R52, R77 ;  /* 0x00000034124d7235 */ /* 0x000fe2000000004d */
[----:B------:R-:W-:-:S04]  /*2ea0*/  HFMA2 R76, R13, R49, R76 ;  /* 0x000000310d4c7231 */ /* 0x000fc8000000004c */
[----:B------:R-:W-:-:S04]  /*2eb0*/  HFMA2 R76, R15, R51, R76 ;  /* 0x000000330f4c7231 */ /* 0x000fc8000000004c */
[----:B------:R-:W-:Y:S01]  /*2ec0*/  HFMA2 R76, R19, R53, R76 ;  /* 0x00000035134c7231 */ /* 0x000fe2000000004c */
[----:B--2---:R-:W-:-:S06]  /*2ed0*/  HFMA2.MMA R77, R20, R54, R77 ;  /* 0x00000036144d7235 */ /* 0x004fcc000000004d */
[----:B------:R-:W-:-:S06]  /*2ee0*/  HFMA2.MMA R77, R22, R56, R77 ;  /* 0x00000038164d7235 */ /* 0x000fcc000000004d */
[----:B------:R-:W-:Y:S01]  /*2ef0*/  HFMA2.MMA R77, R24, R58, R77 ;  /* 0x0000003a184d7235 */ /* 0x000fe2000000004d */
[----:B------:R-:W-:-:S05]  /*2f00*/  HFMA2 R76, R21, R55, R76 ;  /* 0x00000037154c7231 */ /* 0x000fca000000004c */
[----:B------:R-:W-:Y:S01]  /*2f10*/  HFMA2.MMA R77, R26, R60, R77 ;  /* 0x0000003c1a4d7235 */ /* 0x000fe2000000004d */
[----:B------:R-:W-:-:S04]  /*2f20*/  HFMA2 R76, R23, R57, R76 ;  /* 0x00000039174c7231 */ /* 0x000fc8000000004c */
[----:B------:R-:W-:-:S04]  /*2f30*/  HFMA2 R76, R25, R59, R76 ;  /* 0x0000003b194c7231 */ /* 0x000fc8000000004c */
[----:B------:R-:W-:Y:S01]  /*2f40*/  HFMA2 R76, R27, R61, R76 ;  /* 0x0000003d1b4c7231 */ /* 0x000fe2000000004c */
[----:B------:R-:W-:-:S06]  /*2f50*/  HFMA2.MMA R77, R28, R62, R77 ;  /* 0x0000003e1c4d7235 */ /* 0x000fcc000000004d */
[----:B------:R-:W-:-:S06]  /*2f60*/  HFMA2.MMA R77, R30, R64, R77 ;  /* 0x000000401e4d7235 */ /* 0x000fcc000000004d */
[----:B------:R-:W-:Y:S01]  /*2f70*/  HFMA2.MMA R77, R32, R66, R77 ;  /* 0x00000042204d7235 */ /* 0x000fe2000000004d */
[----:B------:R-:W-:-:S04]  /*2f80*/  HFMA2 R76, R29, R63, R76 ;  /* 0x0000003f1d4c7231 */ /* 0x000fc8000000004c */
[----:B------:R-:W-:Y:S01]  /*2f90*/  HFMA2 R76, R31, R65, R76 ;  /* 0x000000411f4c7231 */ /* 0x000fe2000000004c */
[----:B------:R-:W-:-:S03]  /*2fa0*/  HFMA2.MMA R77, R34, R4, R77 ;  /* 0x00000004224d7235 */ /* 0x000fc6000000004d */
[----:B------:R-:W-:-:S04]  /*2fb0*/  HFMA2 R76, R33, R67, R76 ;  /* 0x00000043214c7231 */ /* 0x000fc8000000004c */
[----:B------:R-:W-:Y:S01]  /*2fc0*/  HFMA2 R76, R35, R5, R76 ;  /* 0x00000005234c7231 */ /* 0x000fe2000000004c */
[----:B------:R-:W-:-:S03]  /*2fd0*/  HFMA2.MMA R77, R36, R2, R77 ;  /* 0x00000002244d7235 */ /* 0x000fc6000000004d */
[----:B------:R-:W-:-:S03]  /*2fe0*/  HFMA2 R76, R37, R3, R76 ;  /* 0x00000003254c7231 */ /* 0x000fc6000000004c */
[----:B------:R-:W-:Y:S01]  /*2ff0*/  HFMA2.MMA R77, R38, R6, R77 ;  /* 0x00000006264d7235 */ /* 0x000fe2000000004d */
[----:B------:R-:W-:-:S05]  /*3000*/  HFMA2 R76, R39, R7, R76 ;  /* 0x00000007274c7231 */ /* 0x000fca000000004c */
[----:B------:R-:W-:Y:S01]  /*3010*/  HFMA2.MMA R77, R40, R68, R77 ;  /* 0x00000044284d7235 */ /* 0x000fe2000000004d */
[----:B------:R-:W-:-:S09]  /*3020*/  HFMA2 R76, R41, R69, R76 ;  /* 0x00000045294c7231 */ /* 0x000fd2000000004c */
[----:B------:R-:W-:-:S05]  /*3030*/  HADD2 R76, R77, R76 ;  /* 0x0000004c4d4c7230 */ /* 0x000fca0000000000 */
[--C-:B------:R-:W-:Y:S02]  /*3040*/  HADD2.F32 R77, -RZ, R76.reuse.H0_H0 ;  /* 0x2000004cff4d7230 */ /* 0x100fe40000004100 */
[----:B------:R-:W-:Y:S01]  /*3050*/  HADD2.F32 R76, -RZ, R76.H1_H1 ;  /* 0x3000004cff4c7230 */ /* 0x000fe20000004100 */
[----:B------:R-:W-:-:S04]  /*3060*/  ISETP.NE.AND P0, PT, R78, RZ, P1 ;  /* 0x000000ff4e00720c */ /* 0x000fc80000f05270 */
[----:B------:R-:W-:Y:S01]  /*3070*/  FADD.FTZ R83, R77, R76 ;  /* 0x0000004c4d537221 */ /* 0x000fe20000010000 */
[----:B------:R-:W-:Y:S06]  /*3080*/  BRA.DIV ~URZ, `(.L_x_2578) ;  /* 0x000033d27f007947 */ /* 0x000fec000b800000 */
[----:B------:R0:W1:Y:S02]  /*3090*/  SHFL.BFLY PT, R76, R83, 0x1, 0x1f ;  /* 0x0c201f00534c7f89 */ /* 0x00006400000e0000 */
.L_x_2628:
        /* <DEDUP_REMOVED lines=26> */
.L_x_2580:
[----:B------:R-:W-:Y:S05]  /*3240*/  BSYNC B1 ;  /* 0x0000000000017941 */ /* 0x000fea0003800000 */
.L_x_2579:
[----:B------:R-:W-:-:S04]  /*3250*/  IADD3 R73, R73, 0x40, RZ ;  /* 0x0000004049497810 */ /* 0x000fc80007ffe0ff */
[----:B------:R-:W-:-:S13]  /*3260*/  ISETP.GE.AND P0, PT, R73, UR5, PT ;  /* 0x0000000549007c0c */ /* 0x000fda000bf06270 */
[----:B0-----:R-:W-:Y:S01]  /*3270*/  @P0 CALL.REL.NOINC `(.L_x_2577) ;  /* 0x0000001000000944 */ /* 0x001fe20003c00000 */
[----:B------:R-:W-:Y:S05]  /*3280*/  BRA `(.L_x_2581) ;  /* 0xffffefb000007947 */ /* 0x000fea000383ffff */
.L_x_2577:
[----:B------:R-:W-:Y:S05]  /*3290*/  BSYNC B0 ;  /* 0x0000000000007941 */ /* 0x000fea0003800000 */
.L_x_2576:
[----:B------:R-:W-:Y:S05]  /*32a0*/  BRA.DIV ~URZ, `(.L_x_2582) ;  /* 0x000032327f007947 */ /* 0x000fea000b800000 */
[----:B------:R2:W0:Y:S02]  /*32b0*/  SHFL.BFLY PT, R3, R0, 0x10, 0x1f ;  /* 0x0e001f0000037f89 */ /* 0x00042400000e0000 */
.L_x_2629:
[----:B0-----:R-:W-:Y:S01]  /*32c0*/  FMNMX.FTZ R5, R3, R0, !PT ;  /* 0x0000000003057209 */ /* 0x001fe20007810000 */
[----:B------:R-:W-:Y:S05]  /*32d0*/  BRA.DIV ~URZ, `(.L_x_2583) ;  /* 0x000032827f007947 */ /* 0x000fea000b800000 */
[----:B--2---:R-:W0:Y:S02]  /*32e0*/  SHFL.BFLY PT, R0, R5, 0x8, 0x1f ;  /* 0x0d001f0005007f89 */ /* 0x004e2400000e0000 */
[----:B0-----:R-:W-:-:S05]  /*32f0*/  FMNMX.FTZ R0, R5, R0, !PT ;  /* 0x0000000005007209 */ /* 0x001fca0007810000 */
[----:B------:R-:W0:Y:S02]  /*3300*/  SHFL.BFLY PT, R3, R0, 0x4, 0x1f ;  /* 0x0c801f0000037f89 */ /* 0x000e2400000e0000 */
[----:B0-----:R-:W-:-:S05]  /*3310*/  FMNMX.FTZ R3, R0, R3, !PT ;  /* 0x0000000300037209 */ /* 0x001fca0007810000 */
[----:B------:R0:W2:Y:S02]  /*3320*/  SHFL.BFLY PT, R2, R3, 0x2, 0x1f ;  /* 0x0c401f0003027f89 */ /* 0x0000a400000e0000 */
.L_x_2630:
        /* <DEDUP_REMOVED lines=11> */
[----:B------:R-:W-:Y:S01]  /*33e0*/  IMAD.MOV.U32 R2, RZ, RZ, -0x800001 ;  /* 0xff7fffffff027424 */ /* 0x000fe200078e00ff */
[----:B------:R-:W-:Y:S01]  /*33f0*/  IADD3 R7, R17, UR45, RZ ;  /* 0x0000002d11077c10 */ /* 0x000fe2000fffe0ff */
[----:B------:R-:W-:Y:S02]  /*3400*/  IMAD.MOV.U32 R5, RZ, RZ, RZ ;  /* 0x000000ffff057224 */ /* 0x000fe400078e00ff */
[----:B------:R-:W-:Y:S01]  /*3410*/  BSSY B0, `(.L_x_2584) ;  /* 0x0000024000007945 */ /* 0x000fe20003800000 */
[----:B------:R-:W-:-:S07]  /*3420*/  ISETP.GT.AND P1, PT, R7, UR43, PT ;  /* 0x0000002b07007c0c */ /* 0x000fce000bf24270 */
[----:B------:R-:W2:Y:S04]  /*3430*/  @!P0 LDS R2, [R6.X4] ;  /* 0x0000000006028984 */ /* 0x000ea80000004800 */
[----:B0-2---:R-:W0:Y:S02]  /*3440*/  SHFL.BFLY PT, R3, R2, 0x2, 0x1f ;  /* 0x0c401f0002037f89 */ /* 0x005e2400000e0000 */
[----:B0-----:R-:W-:-:S05]  /*3450*/  FMNMX.FTZ R3, R3, R2, !PT ;  /* 0x0000000203037209 */ /* 0x001fca0007810000 */
[----:B------:R-:W0:Y:S02]  /*3460*/  SHFL.BFLY PT, R4, R3, 0x1, 0x1f ;  /* 0x0c201f0003047f89 */ /* 0x000e2400000e0000 */
[----:B0-----:R-:W-:-:S05]  /*3470*/  FMNMX.FTZ R4, R3, R4, !PT ;  /* 0x0000000403047209 */ /* 0x001fca0007810000 */
[----:B------:R0:W2:Y:S01]  /*3480*/  SHFL.IDX PT, R9, R4, RZ, 0x1f ;  /* 0x00001fff04097589 */ /* 0x0000a200000e0000 */
[----:B------:R-:W-:Y:S05]  /*3490*/  @P1 BRA `(.L_x_2585) ;  /* 0x000001b000001947 */ /* 0x000fea0003800000 */
[----:B------:R-:W-:Y:S01]  /*34a0*/  ISETP.NE.U32.AND P0, PT, RZ, c[0x0][0x200], PT ;  /* 0x00008000ff007a0c */ /* 0x000fe20003f05070 */
[----:B------:R-:W-:Y:S02]  /*34b0*/  IMAD.MOV.U32 R5, RZ, RZ, RZ ;  /* 0x000000ffff057224 */ /* 0x000fe400078e00ff */
[----:B0-----:R-:W-:Y:S01]  /*34c0*/  IMAD.MOV.U32 R4, RZ, RZ, R7 ;  /* 0x000000ffff047224 */ /* 0x001fe200078e0007 */
[----:B------:R-:W-:-:S08]  /*34d0*/  ISETP.NE.AND.EX P0, PT, RZ, c[0x0][0x204], PT, P0 ;  /* 0x00008100ff007a0c */ /* 0x000fd00003f05300 */
.L_x_2589:
        /* <DEDUP_REMOVED lines=9> */
[----:B------:R-:W5:Y:S02]  /*3570*/  LDG.E.U8 R2, [R2.64] ;  /* 0x0000002402027981 */ /* 0x000f64000c1e1100 */
[----:B-----5:R-:W-:-:S13]  /*3580*/  ISETP.NE.AND P2, PT, R2, RZ, PT ;  /* 0x000000ff0200720c */ /* 0x020fda0003f45270 */
[----:B------:R-:W-:Y:S01]  /*3590*/  @P2 IMAD.MOV.U32 R6, RZ, RZ, RZ ;  /* 0x000000ffff062224 */ /* 0x000fe200078e00ff */
[----:B------:R-:W-:Y:S05]  /*35a0*/  @P2 BRA `(.L_x_2588) ;  /* 0x0000004000002947 */ /* 0x000fea0003800000 */
.L_x_2587:
[----:B------:R-:W0:Y:S02]  /*35b0*/  LDS R2, [R11] ;  /* 0x000000000b027984 */ /* 0x000e240000000800 */
[----:B0-2---:R-:W-:-:S04]  /*35c0*/  FADD.FTZ R2, -R9, R2 ;  /* 0x0000000209027221 */ /* 0x005fc80000010100 */
[----:B------:R-:W-:-:S04]  /*35d0*/  FMUL.FTZ R2, R2, 1.4426950216293334961 ;  /* 0x3fb8aa3b02027820 */ /* 0x000fc80000410000 */
[----:B------:R0:W2:Y:S03]  /*35e0*/  MUFU.EX2 R6, R2 ;  /* 0x0000000200067308 */ /* 0x0000a60000000800 */
.L_x_2588:
[----:B------:R-:W-:Y:S05]  /*35f0*/  BSYNC B1 ;  /* 0x0000000000017941 */ /* 0x000fea0003800000 */
.L_x_2586:
[----:B--2---:R2:W-:Y:S01]  /*3600*/  STS [R11], R6 ;  /* 0x000000060b007388 */ /* 0x0045e20000000800 */
[----:B------:R-:W-:Y:S01]  /*3610*/  IADD3 R4, R4, 0x80, RZ ;  /* 0x0000008004047810 */ /* 0x000fe20007ffe0ff */
[----:B------:R-:W-:-:S03]  /*3620*/  FADD.FTZ R5, R6, R5 ;  /* 0x0000000506057221 */ /* 0x000fc60000010000 */
[----:B------:R-:W-:-:S13]  /*3630*/  ISETP.GT.AND P2, PT, R4, UR43, PT ;  /* 0x0000002b04007c0c */ /* 0x000fda000bf44270 */
[----:B--2---:R-:W-:Y:S05]  /*3640*/  @!P2 BRA `(.L_x_2589) ;  /* 0xfffffe900000a947 */ /* 0x004fea000383ffff */
.L_x_2585:
[----:B------:R-:W-:Y:S05]  /*3650*/  BSYNC B0 ;  /* 0x0000000000007941 */ /* 0x000fea0003800000 */
.L_x_2584:
[----:B0-----:R-:W0:Y:S01]  /*3660*/  SHFL.BFLY PT, R2, R5, 0x10, 0x1f ;  /* 0x0e001f0005027f89 */ /* 0x001e2200000e0000 */
[----:B------:R-:W-:Y:S01]  /*3670*/  LOP3.LUT P0, R8, R17, 0x1f, RZ, 0xc0, !PT ;  /* 0x0000001f11087812 */ /* 0x000fe2000780c0ff */
[----:B------:R-:W-:Y:S01]  /*3680*/  ULDC UR7, c[0x0][0x1ec] ;  /* 0x00007b0000077ab9 */ /* 0x000fe20000000800 */
[----:B------:R-:W-:Y:S01]  /*3690*/  BSSY B0, `(.L_x_2590) ;  /* 0x000003b000007945 */ /* 0x000fe20003800000 */
[----:B------:R-:W-:Y:S01]  /*36a0*/  ULDC UR4, c[0x0][0x1d4] ;  /* 0x0000750000047ab9 */ /* 0x000fe20000000800 */
[----:B------:R-:W-:Y:S01]  /*36b0*/  ISETP.GT.U32.AND P2, PT, R8, 0x3, PT ;  /* 0x000000030800780c */ /* 0x000fe20003f44070 */
[----:B------:R-:W-:-:S04]  /*36c0*/  UISETP.LT.AND UP0, UPT, UR7, UR4, UPT ;  /* 0x000000040700728c */ /* 0x000fc8000bf01270 */
[----:B------:R-:W-:-:S04]  /*36d0*/  USEL UR4, UR7, UR4, UP0 ;  /* 0x0000000407047287 */ /* 0x000fc80008000000 */
[----:B------:R-:W-:-:S04]  /*36e0*/  UIADD3 UR4, UR4, 0x4, URZ ;  /* 0x0000000404047890 */ /* 0x000fc8000fffe03f */
[----:B------:R-:W-:-:S04]  /*36f0*/  USHF.R.S32.HI UR5, URZ, 0x1f, UR4 ;  /* 0x0000001f3f057899 */ /* 0x000fc80008011404 */
[----:B------:R-:W-:Y:S01]  /*3700*/  ULEA.HI UR5, UR5, UR4, URZ, 0x2 ;  /* 0x0000000405057291 */ /* 0x000fe2000f8f103f */
[----:B0-----:R-:W-:Y:S01]  /*3710*/  FADD.FTZ R2, R2, R5 ;  /* 0x0000000502027221 */ /* 0x001fe20000010000 */
[----:B------:R-:W-:Y:S02]  /*3720*/  @!P0 SHF.R.U32.HI R5, RZ, 0x3, R17 ;  /* 0x00000003ff058819 */ /* 0x000fe40000011611 */
[----:B------:R-:W-:Y:S02]  /*3730*/  USHF.L.U32 UR5, UR5, 0x2, URZ ;  /* 0x0000000205057899 */ /* 0x000fe4000800063f */
[----:B------:R-:W-:Y:S01]  /*3740*/  ULDC.U8 UR4, c[0x0][0x26c] ;  /* 0x00009b0000047ab9 */ /* 0x000fe20000000000 */
[----:B------:R-:W0:Y:S01]  /*3750*/  SHFL.BFLY PT, R3, R2, 0x8, 0x1f ;  /* 0x0d001f0002037f89 */ /* 0x000e2200000e0000 */
[----:B------:R-:W-:Y:S01]  /*3760*/  @!P0 LOP3.LUT R5, R5, 0x1ffffffc, RZ, 0xc0, !PT ;  /* 0x1ffffffc05058812 */ /* 0x000fe200078ec0ff */
[----:B------:R-:W-:Y:S02]  /*3770*/  UISETP.NE.AND UP0, UPT, UR4, URZ, UPT ;  /* 0x0000003f0400728c */ /* 0x000fe4000bf05270 */
[----:B------:R-:W-:Y:S01]  /*3780*/  ULOP3.LUT UR6, UR5, 0xfffffff0, URZ, 0xc0, !UPT ;  /* 0xfffffff005067892 */ /* 0x000fe2000f8ec03f */
[----:B0-----:R-:W-:-:S05]  /*3790*/  FADD.FTZ R3, R2, R3 ;  /* 0x0000000302037221 */ /* 0x001fca0000010000 */
[----:B------:R-:W0:Y:S02]  /*37a0*/  SHFL.BFLY PT, R4, R3, 0x4, 0x1f ;  /* 0x0c801f0003047f89 */ /* 0x000e2400000e0000 */
[----:B0-----:R-:W-:-:S05]  /*37b0*/  FADD.FTZ R4, R3, R4 ;  /* 0x0000000403047221 */ /* 0x001fca0000010000 */
[----:B--2---:R-:W0:Y:S02]  /*37c0*/  SHFL.BFLY PT, R9, R4, 0x2, 0x1f ;  /* 0x0c401f0004097f89 */ /* 0x004e2400000e0000 */
        /* <DEDUP_REMOVED lines=9> */
[----:B0-----:R-:W-:Y:S02]  /*3860*/  FADD.FTZ R4, R3, R2 ;  /* 0x0000000203047221 */ /* 0x001fe40000010000 */
[----:B------:R-:W-:-:S04]  /*3870*/  CS2R R2, SRZ ;  /* 0x0000000000027805 */ /* 0x000fc8000001ff00 */
[----:B------:R-:W0:Y:S01]  /*3880*/  SHFL.IDX PT, R4, R4, RZ, 0x1f ;  /* 0x00001fff04047589 */ /* 0x000e2200000e0000 */
[----:B------:R-:W-:Y:S05]  /*3890*/  @P1 BRA `(.L_x_2591) ;  /* 0x000001a000001947 */ /* 0x000fea0003800000 */
[----:B------:R-:W-:Y:S01]  /*38a0*/  ULDC UR4, c[0x0][0x268] ;  /* 0x00009a0000047ab9 */ /* 0x000fe20000000800 */
[----:B0-----:R-:W-:Y:S01]  /*38b0*/  FADD.FTZ R4, R4, 9.9999999747524270788e-07 ;  /* 0x358637bd04047421 */ /* 0x001fe20000010000 */
[----:B------:R-:W-:Y:S01]  /*38c0*/  @UP0 UIMAD UR4, UR42, UR4, UR7 ;  /* 0x000000042a0402a4 */ /* 0x000fe2000f8e0207 */
[----:B------:R-:W-:Y:S01]  /*38d0*/  PLOP3.LUT P1, PT, PT, PT, UP0, 0x80, 0x0 ;  /* 0x000000000000781c */ /* 0x000fe20003f2f008 */
[----:B------:R-:W-:Y:S01]  /*38e0*/  ULDC UR5, c[0x0][0x1d4] ;  /* 0x0000750000057ab9 */ /* 0x000fe20000000800 */
[----:B------:R0:W2:Y:S01]  /*38f0*/  MUFU.RCP R11, R4 ;  /* 0x00000004000b7308 */ /* 0x0000a20000001000 */
[----:B------:R-:W-:Y:S01]  /*3900*/  @UP0 UIMAD UR4, UR4, UR5, URZ ;  /* 0x00000005040402a4 */ /* 0x000fe2000f8e023f */
[----:B------:R-:W-:-:S03]  /*3910*/  IMAD.U32 R6, RZ, RZ, UR6 ;  /* 0x00000006ff067e24 */ /* 0x000fc6000f8e00ff */
[----:B------:R-:W-:Y:S02]  /*3920*/  @UP0 USHF.R.S32.HI UR5, URZ, 0x1f, UR4 ;  /* 0x0000001f3f050899 */ /* 0x000fe40008011404 */
[----:B------:R-:W-:-:S04]  /*3930*/  IADD3 R6, R6, 0x120, RZ ;  /* 0x0000012006067810 */ /* 0x000fc80007ffe0ff */
[----:B------:R-:W-:Y:S02]  /*3940*/  @P1 IMAD.U32 R2, RZ, RZ, UR4 ;  /* 0x00000004ff021e24 */ /* 0x000fe4000f8e00ff */
[----:B0-----:R-:W-:Y:S02]  /*3950*/  @P1 IMAD.U32 R3, RZ, RZ, UR5 ;  /* 0x00000005ff031e24 */ /* 0x001fe4000f8e00ff */
.L_x_2592:
[C---:B------:R-:W-:Y:S02]  /*3960*/  IADD3 R13, R7.reuse, -UR45, RZ ;  /* 0x8000002d070d7c10 */ /* 0x040fe4000fffe0ff */
[----:B0-----:R-:W-:-:S03]  /*3970*/  @P1 IADD3 R5, P0, R7, R2, RZ ;  /* 0x0000000207051210 */ /* 0x001fc60007f1e0ff */
[----:B------:R-:W0:Y:S01]  /*3980*/  LDS R4, [R13.X4+0x120] ;  /* 0x000120000d047984 */ /* 0x000e220000004800 */
[C---:B------:R-:W-:Y:S02]  /*3990*/  @P1 LEA.HI.X.SX32 R8, R7.reuse, R3, 0x1, P0 ;  /* 0x0000000307081211 */ /* 0x040fe400000f0eff */
[----:B------:R-:W-:Y:S01]  /*39a0*/  IADD3 R7, R7, 0x80, RZ ;  /* 0x0000008007077810 */ /* 0x000fe20007ffe0ff */
[----:B0-2---:R-:W-:Y:S01]  /*39b0*/  FMUL.FTZ R15, R4, R11 ;  /* 0x0000000b040f7220 */ /* 0x005fe20000410000 */
[----:B------:R-:W-:-:S04]  /*39c0*/  @P1 LEA R4, P0, R5, c[0x0][0x260], 0x2 ;  /* 0x0000980005041a11 */ /* 0x000fc800078010ff */
[----:B------:R-:W-:Y:S01]  /*39d0*/  @P1 LEA.HI.X R5, R5, c[0x0][0x264], R8, 0x2, P0 ;  /* 0x0000990005051a11 */ /* 0x000fe200000f1408 */
[----:B------:R-:W-:Y:S01]  /*39e0*/  IMAD R8, R13, 0x2, R6 ;  /* 0x000000020d087824 */ /* 0x000fe200078e0206 */
[----:B------:R-:W-:Y:S02]  /*39f0*/  F2FP.PACK_AB R9, RZ, R15 ;  /* 0x0000000fff09723e */ /* 0x000fe400000000ff */
[----:B------:R-:W-:Y:S01]  /*3a00*/  ISETP.GT.AND P0, PT, R7, UR43, PT ;  /* 0x0000002b07007c0c */ /* 0x000fe2000bf04270 */
[----:B------:R0:W-:Y:S04]  /*3a10*/  @P1 STG.E [R4.64], R15 ;  /* 0x0000000f04001986 */ /* 0x0001e8000c101924 */
[----:B------:R0:W-:Y:S08]  /*3a20*/  STS.U16 [R8], R9 ;  /* 0x0000000908007388 */ /* 0x0001f00000000400 */
[----:B------:R-:W-:Y:S05]  /*3a30*/  @!P0 BRA `(.L_x_2592) ;  /* 0xffffff2000008947 */ /* 0x000fea000383ffff */
.L_x_2591:
[----:B------:R-:W-:Y:S05]  /*3a40*/  BSYNC B0 ;  /* 0x0000000000007941 */ /* 0x000fea0003800000 */
.L_x_2590:
[----:B------:R-:W-:Y:S01]  /*3a50*/  USHF.R.S32.HI UR4, URZ, 0x1f, UR43 ;  /* 0x0000001f3f047899 */ /* 0x000fe2000801142b */
[----:B------:R-:W-:Y:S01]  /*3a60*/  LEA.HI R0, R0, R17, RZ, 0x4 ;  /* 0x0000001100007211 */ /* 0x000fe200078f20ff */
[----:B------:R-:W-:Y:S01]  /*3a70*/  CS2R R6, SRZ ;  /* 0x0000000000067805 */ /* 0x000fe2000001ff00 */
[----:B------:R-:W-:Y:S01]  /*3a80*/  ISETP.EQ.U32.AND P1, PT, RZ, c[0x0][0x190], PT ;  /* 0x00006400ff007a0c */ /* 0x000fe20003f22070 */
[----:B------:R-:W-:Y:S01]  /*3a90*/  ULEA.HI UR4, UR4, UR43, URZ, 0x3 ;  /* 0x0000002b04047291 */ /* 0x000fe2000f8f183f */
[----:B------:R-:W-:Y:S01]  /*3aa0*/  LOP3.LUT R2, R0, 0xfffffff0, RZ, 0xc0, !PT ;  /* 0xfffffff000027812 */ /* 0x000fe200078ec0ff */
[----:B0-----:R-:W-:Y:S01]  /*3ab0*/  CS2R R4, SRZ ;  /* 0x0000000000047805 */ /* 0x001fe2000001ff00 */
[----:B------:R-:W-:Y:S01]  /*3ac0*/  SHF.R.S32.HI R31, RZ, 0x4, R0 ;  /* 0x00000004ff1f7819 */ /* 0x000fe20000011400 */
[----:B------:R-:W-:-:S02]  /*3ad0*/  ULOP3.LUT UR4, UR4, 0xfffffff8, URZ, 0xc0, !UPT ;  /* 0xfffffff804047892 */ /* 0x000fc4000f8ec03f */
[----:B------:R-:W-:Y:S02]  /*3ae0*/  IMAD.IADD R2, R17, 0x1, -R2 ;  /* 0x0000000111027824 */ /* 0x000fe400078e0a02 */
[----:B------:R-:W-:Y:S02]  /*3af0*/  UIADD3 UR4, -UR4, UR43, URZ ;  /* 0x0000002b04047290 */ /* 0x000fe4000fffe13f */
[C---:B------:R-:W-:Y:S01]  /*3b00*/  IMAD.SHL.U32 R0, R2.reuse, 0x8, RZ ;  /* 0x0000000802007824 */ /* 0x040fe200078e00ff */
[----:B------:R-:W-:-:S04]  /*3b10*/  ISETP.GT.AND P0, PT, R2, 0xd, PT ;  /* 0x0000000d0200780c */ /* 0x000fc80003f04270 */
[----:B------:R-:W-:-:S04]  /*3b20*/  ISETP.NE.OR P2, PT, R31, UR4, P0 ;  /* 0x000000041f007c0c */ /* 0x000fc80008745670 */
[----:B------:R-:W-:-:S13]  /*3b30*/  ISETP.EQ.OR.EX P1, PT, RZ, c[0x0][0x194], P2, P1 ;  /* 0x00006500ff007a0c */ /* 0x000fda0001722710 */
[----:B------:R-:W0:Y:S01]  /*3b40*/  @!P1 S2R R3, SR_CTAID.X ;  /* 0x0000000000039919 */ /* 0x000e220000002500 */
[----:B------:R-:W-:Y:S01]  /*3b50*/  @!P1 IMAD.MOV.U32 R9, RZ, RZ, 0x2 ;  /* 0x00000002ff099424 */ /* 0x000fe200078e00ff */
[----:B------:R-:W-:Y:S01]  /*3b60*/  ULDC UR4, c[0x0][0x1d4] ;  /* 0x0000750000047ab9 */ /* 0x000fe20000000800 */
[----:B------:R-:W-:Y:S01]  /*3b70*/  BSSY B0, `(.L_x_2593) ;  /* 0x0000159000007945 */ /* 0x000fe20003800000 */
[----:B------:R-:W-:Y:S01]  /*3b80*/  UIMAD UR4, UR42, UR4, URZ ;  /* 0x000000042a0472a4 */ /* 0x000fe2000f8e023f */
[----:B----4-:R-:W-:Y:S01]  /*3b90*/  CS2R R18, SRZ ;  /* 0x0000000000127805 */ /* 0x010fe2000001ff00 */
[----:B------:R-:W-:Y:S01]  /*3ba0*/  CS2R R28, SRZ ;  /* 0x00000000001c7805 */ /* 0x000fe2000001ff00 */
[----:B------:R-:W-:Y:S02]  /*3bb0*/  IMAD.MOV.U32 R30, RZ, RZ, RZ ;  /* 0x000000ffff1e7224 */ /* 0x000fe400078e00ff */
[----:B------:R-:W-:Y:S02]  /*3bc0*/  IMAD.MOV.U32 R33, RZ, RZ, RZ ;  /* 0x000000ffff217224 */ /* 0x000fe400078e00ff */
[----:B0-----:R-:W-:-:S04]  /*3bd0*/  @!P1 IMAD R8, R3, 0x70, R0 ;  /* 0x0000007003089824 */ /* 0x001fc800078e0200 */
[----:B------:R-:W-:Y:S01]  /*3be0*/  @!P1 IMAD.WIDE R8, R8, R9, c[0x0][0x190] ;  /* 0x0000640008089625 */ /* 0x000fe200078e0209 */
[----:B------:R-:W-:-:S04]  /*3bf0*/  CS2R R2, SRZ ;  /* 0x0000000000027805 */ /* 0x000fc8000001ff00 */
[----:B------:R0:W5:Y:S04]  /*3c00*/  @!P1 LDG.E.128 R4, [R8.64] ;  /* 0x0000002408049981 */ /* 0x000168000c1e1d00 */
[----:B------:R-:W-:Y:S06]  /*3c10*/  BAR.SYNC.DEFER_BLOCKING 0x0 ;  /* 0x0000000000007b1d */ /* 0x000fec0000010000 */
[----:B------:R-:W-:Y:S05]  /*3c20*/  @P0 BRA `(.L_x_2594) ;  /* 0x000014d000000947 */ /* 0x000fea0003800000 */
[----:B0-----:R-:W-:Y:S01]  /*3c30*/  IMAD.U32 R37, RZ, RZ, UR43 ;  /* 0x0000002bff257e24 */ /* 0x001fe2000f8e00ff */
[----:B------:R-:W-:Y:S01]  /*3c40*/  IADD3 R32, R31, UR45, RZ ;  /* 0x0000002d1f207c10 */ /* 0x000fe2000fffe0ff */
[----:B------:R-:W-:Y:S01]  /*3c50*/  IMAD.U32 R9, RZ, RZ, UR46 ;  /* 0x0000002eff097e24 */ /* 0x000fe2000f8e00ff */
[----:B------:R-:W-:Y:S01]  /*3c60*/  BSSY B1, `(.L_x_2595) ;  /* 0x000009c000017945 */ /* 0x000fe20003800000 */
        /* <DEDUP_REMOVED lines=9> */
[----:B------:R-:W-:Y:S01]  /*3d00*/  IMAD.MOV.U32 R33, RZ, RZ, RZ ;  /* 0x000000ffff217224 */ /* 0x000fe200078e00ff */
[----:B------:R-:W-:Y:S01]  /*3d10*/  CS2R R28, SRZ ;  /* 0x00000000001c7805 */ /* 0x000fe2000001ff00 */
[----:B------:R-:W-:Y:S01]  /*3d20*/  IADD3 R2, -R2, -0x2, -R31 ;  /* 0xfffffffe02027810 */ /* 0x000fe20007ffe91f */
[----:B------:R-:W-:Y:S01]  /*3d30*/  IMAD.MOV.U32 R36, RZ, RZ, R32 ;  /* 0x000000ffff247224 */ /* 0x000fe200078e0020 */
[----:B------:R-:W-:Y:S01]  /*3d40*/  CS2R R18, SRZ ;  /* 0x0000000000127805 */ /* 0x000fe2000001ff00 */
[----:B------:R-:W-:Y:S02]  /*3d50*/  IMAD.MOV.U32 R30, RZ, RZ, RZ ;  /* 0x000000ffff1e7224 */ /* 0x000fe400078e00ff */
[----:B------:R-:W-:-:S05]  /*3d60*/  IMAD.IADD R3, R2, 0x1, -R3 ;  /* 0x0000000102037824 */ /* 0x000fca00078e0a03 */
[C---:B------:R-:W-:Y:S02]  /*3d70*/  LEA.HI R2, R3.reuse, 0x1, RZ, 0x1d ;  /* 0x0000000103027811 */ /* 0x040fe400078fe8ff */
[----:B------:R-:W-:Y:S02]  /*3d80*/  ISETP.GE.U32.AND P1, PT, R3, 0x18, PT ;  /* 0x000000180300780c */ /* 0x000fe40003f26070 */
[----:B------:R-:W-:Y:S02]  /*3d90*/  LOP3.LUT P3, R8, R2, 0x3, RZ, 0xc0, !PT ;  /* 0x0000000302087812 */ /* 0x000fe4000786c0ff */
[----:B------:R-:W-:-:S11]  /*3da0*/  CS2R R2, SRZ ;  /* 0x0000000000027805 */ /* 0x000fd6000001ff00 */
[----:B------:R-:W-:Y:S05]  /*3db0*/  @!P3 BRA `(.L_x_2598) ;  /* 0x000002600000b947 */ /* 0x000fea0003800000 */
[----:B------:R-:W-:Y:S02]  /*3dc0*/  IMAD R9, R32, 0x70, RZ ;  /* 0x0000007020097824 */ /* 0x000fe400078e02ff */
[----:B------:R-:W-:Y:S01]  /*3dd0*/  IMAD.MOV.U32 R12, RZ, RZ, R8 ;  /* 0x000000ffff0c7224 */ /* 0x000fe200078e0008 */
[----:B------:R-:W-:Y:S01]  /*3de0*/  LEA R8, R31, UR6, 0x1 ;  /* 0x000000061f087c11 */ /* 0x000fe2000f8e08ff */
[----:B------:R-:W-:Y:S01]  /*3df0*/  IMAD.MOV.U32 R33, RZ, RZ, RZ ;  /* 0x000000ffff217224 */ /* 0x000fe200078e00ff */
[----:B------:R-:W-:Y:S01]  /*3e00*/  IADD3 R27, P3, R34, R9, RZ ;  /* 0x00000009221b7210 */ /* 0x000fe20007f7e0ff */
[----:B------:R-:W-:Y:S01]  /*3e10*/  IMAD.MOV.U32 R36, RZ, RZ, R32 ;  /* 0x000000ffff247224 */ /* 0x000fe200078e0020 */
[----:B------:R-:W-:Y:S02]  /*3e20*/  IADD3 R13, R8, 0x120, RZ ;  /* 0x00000120080d7810 */ /* 0x000fe40007ffe0ff */
[----:B------:R-:W-:Y:S02]  /*3e30*/  LEA.HI.X.SX32 R10, R9, R35, 0x1, P3 ;  /* 0x00000023090a7211 */ /* 0x000fe400018f0eff */
[----:B------:R-:W-:-:S04]  /*3e40*/  LEA R24, P3, R27, c[0x0][0x1a0], 0x1 ;  /* 0x000068001b187a11 */ /* 0x000fc800078608ff */
[----:B------:R-:W-:-:S03]  /*3e50*/  LEA.HI.X R27, R27, c[0x0][0x1a4], R10, 0x1, P3 ;  /* 0x000069001b1b7a11 */ /* 0x000fc600018f0c0a */
.L_x_2599:
[----:B------:R-:W-:Y:S01]  /*3e60*/  IMAD.MOV.U32 R8, RZ, RZ, R24 ;  /* 0x000000ffff087224 */ /* 0x000fe200078e0018 */
[----:B------:R0:W2:Y:S01]  /*3e70*/  LDS.U16 R14, [R13] ;  /* 0x000000000d0e7984 */ /* 0x0000a20000000400 */
[----:B------:R-:W-:-:S06]  /*3e80*/  IMAD.MOV.U32 R9, RZ, RZ, R27 ;  /* 0x000000ffff097224 */ /* 0x000fcc00078e001b */
[----:B------:R-:W4:Y:S01]  /*3e90*/  LDG.E.128 R8, [R8.64] ;  /* 0x0000002408087981 */ /* 0x000f22000c1e1d00 */
[----:B------:R-:W-:Y:S02]  /*3ea0*/  IADD3 R12, R12, -0x1, RZ ;  /* 0xffffffff0c0c7810 */ /* 0x000fe40007ffe0ff */
[----:B------:R-:W-:Y:S02]  /*3eb0*/  IADD3 R24, P4, R24, 0x700, RZ ;  /* 0x0000070018187810 */ /* 0x000fe40007f9e0ff */
[----:B------:R-:W-:Y:S02]  /*3ec0*/  ISETP.NE.AND P3, PT, R12, RZ, PT ;  /* 0x000000ff0c00720c */ /* 0x000fe40003f65270 */
[----:B------:R-:W-:Y:S01]  /*3ed0*/  IADD3 R36, R36, 0x8, RZ ;  /* 0x0000000824247810 */ /* 0x000fe20007ffe0ff */
[----:B------:R-:W-:Y:S01]  /*3ee0*/  IMAD.X R27, RZ, RZ, R27, P4 ;  /* 0x000000ffff1b7224 */ /* 0x000fe200020e061b */
[----:B0-----:R-:W-:Y:S01]  /*3ef0*/  IADD3 R13, R13, 0x10, RZ ;  /* 0x000000100d0d7810 */ /* 0x001fe20007ffe0ff */
[----:B--2---:R-:W-:-:S02]  /*3f00*/  HADD2.F32 R14, -RZ, R14.H0_H0 ;  /* 0x2000000eff0e7230 */ /* 0x004fc40000004100 */
[--C-:B---34-:R-:W-:Y:S02]  /*3f10*/  HADD2.F32 R22, -RZ, R10.reuse.H0_H0 ;  /* 0x2000000aff167230 */ /* 0x118fe40000004100 */
        /* <DEDUP_REMOVED lines=16> */
.L_x_2598:
[----:B------:R-:W-:Y:S05]  /*4020*/  BSYNC B2 ;  /* 0x0000000000027941 */ /* 0x000fea0003800000 */
.L_x_2597:
[----:B------:R-:W-:Y:S05]  /*4030*/  @!P1 BRA `(.L_x_2596) ;  /* 0x000005e000009947 */ /* 0x000fea0003800000 */
[C---:B------:R-:W-:Y:S01]  /*4040*/  LEA R9, R36.reuse, UR6, 0x1 ;  /* 0x0000000624097c11 */ /* 0x040fe2000f8e08ff */
[----:B------:R-:W-:Y:S02]  /*4050*/  IMAD R8, R36, 0x70, RZ ;  /* 0x0000007024087824 */ /* 0x000fe400078e02ff */
[----:B------:R-:W-:Y:S01]  /*4060*/  IMAD.U32 R10, RZ, RZ, UR45 ;  /* 0x0000002dff0a7e24 */ /* 0x000fe2000f8e00ff */
[----:B------:R-:W-:Y:S02]  /*4070*/  IADD3 R9, R9, 0x20, RZ ;  /* 0x0000002009097810 */ /* 0x000fe40007ffe0ff */
[----:B------:R-:W-:-:S03]  /*4080*/  IADD3 R41, P1, R34, R8, RZ ;  /* 0x0000000822297210 */ /* 0x000fc60007f3e0ff */
[----:B------:R-:W-:Y:S01]  /*4090*/  IMAD R9, R10, -0x2, R9 ;  /* 0xfffffffe0a097824 */ /* 0x000fe200078e0209 */
[----:B------:R-:W-:Y:S02]  /*40a0*/  LEA R38, P3, R41, c[0x0][0x1a0], 0x1 ;  /* 0x0000680029267a11 */ /* 0x000fe400078608ff */
[----:B------:R-:W-:Y:S02]  /*40b0*/  LEA.HI.X.SX32 R8, R8, R35, 0x1, P1 ;  /* 0x0000002308087211 */ /* 0x000fe400008f0eff */
[----:B------:R-:W-:Y:S02]  /*40c0*/  IADD3 R39, R9, 0x120, RZ ;  /* 0x0000012009277810 */ /* 0x000fe40007ffe0ff */
[----:B------:R-:W-:-:S03]  /*40d0*/  LEA.HI.X R41, R41, c[0x0][0x1a4], R8, 0x1, P3 ;  /* 0x0000690029297a11 */ /* 0x000fc600018f0c08 */
.L_x_2600:
[----:B------:R-:W-:Y:S01]  /*40e0*/  IMAD.MOV.U32 R42, RZ, RZ, R38 ;  /* 0x000000ffff2a7224 */ /* 0x000fe200078e0026 */
[----:B------:R-:W0:Y:S01]  /*40f0*/  LDS.U16 R40, [R39+-0x20] ;  /* 0xffffe00027287984 */ /* 0x000e220000000400 */
[----:B------:R-:W-:-:S03]  /*4100*/  IMAD.MOV.U32 R43, RZ, RZ, R41 ;  /* 0x000000ffff2b7224 */ /* 0x000fc600078e0029 */
[----:B------:R-:W2:Y:S04]  /*4110*/  LDS.U16 R46, [R39+-0x10] ;  /* 0xfffff000272e7984 */ /* 0x000ea80000000400 */
[----:B------:R-:W4:Y:S04]  /*4120*/  LDG.E.128 R8, [R42.64] ;  /* 0x000000242a087981 */ /* 0x000f28000c1e1d00 */
[----:B---3--:R4:W3:Y:S04]  /*4130*/  LDG.E.128 R12, [R42.64+0x700] ;  /* 0x000700242a0c7981 */ /* 0x0088e8000c1e1d00 */
[----:B------:R4:W3:Y:S04]  /*4140*/  LDG.E.128 R20, [R42.64+0xe00] ;  /* 0x000e00242a147981 */ /* 0x0008e8000c1e1d00 */
[----:B------:R4:W3:Y:S01]  /*4150*/  LDG.E.128 R24, [R42.64+0x1500] ;  /* 0x001500242a187981 */ /* 0x0008e2000c1e1d00 */
[----:B------:R-:W-:-:S02]  /*4160*/  IADD3 R38, P1, R42, 0x1c00, RZ ;  /* 0x00001c002a267810 */ /* 0x000fc40007f3e0ff */
[----:B------:R-:W-:Y:S01]  /*4170*/  IADD3 R36, R36, 0x20, RZ ;  /* 0x0000002024247810 */ /* 0x000fe20007ffe0ff */
[----:B------:R-:W1:Y:S02]  /*4180*/  LDS.U16 R47, [R39] ;  /* 0x00000000272f7984 */ /* 0x000e640000000400 */
[----:B------:R-:W-:Y:S01]  /*4190*/  IMAD.X R41, RZ, RZ, R43, P1 ;  /* 0x000000ffff297224 */ /* 0x000fe200008e062b */
[----:B------:R-:W-:Y:S01]  /*41a0*/  ISETP.GE.AND P1, PT, R36, R37, PT ;  /* 0x000000252400720c */ /* 0x000fe20003f26270 */
[----:B------:R0:W3:Y:S02]  /*41b0*/  LDS.U16 R48, [R39+0x10] ;  /* 0x0000100027307984 */ /* 0x0000e40000000400 */
[----:B0-----:R-:W-:Y:S01]  /*41c0*/  IADD3 R39, R39, 0x40, RZ ;  /* 0x0000004027277810 */ /* 0x001fe20007ffe0ff */
[----:B------:R-:W-:Y:S02]  /*41d0*/  HADD2.F32 R40, -RZ, R40.H0_H0 ;  /* 0x20000028ff287230 */ /* 0x000fe40000004100 */
[----:B--2---:R-:W-:-:S02]  /*41e0*/  HADD2.F32 R46, -RZ, R46.H0_H0 ;  /* 0x2000002eff2e7230 */ /* 0x004fc40000004100 */
[----:B-1----:R-:W-:Y:S02]  /*41f0*/  HADD2.F32 R47, -RZ, R47.H0_H0 ;  /* 0x2000002fff2f7230 */ /* 0x002fe40000004100 */
[----:B----4-:R-:W-:Y:S02]  /*4200*/  HADD2.F32 R42, -RZ, R10.H0_H0 ;  /* 0x2000000aff2a7230 */ /* 0x010fe40000004100 */
        /* <DEDUP_REMOVED lines=13> */
[--C-:B---3--:R-:W-:Y:S01]  /*42e0*/  HADD2.F32 R19, -RZ, R13.reuse.H0_H0 ;  /* 0x2000000dff137230 */ /* 0x108fe20000004100 */
[C---:B------:R-:W-:Y:S01]  /*42f0*/  FFMA.FTZ R10, R40.reuse, R10, R3 ;  /* 0x0000000a280a7223 */ /* 0x040fe20000010003 */
[----:B------:R-:W-:Y:S01]  /*4300*/  HADD2.F32 R13, -RZ, R13.H1_H1 ;  /* 0x3000000dff0d7230 */ /* 0x000fe20000004100 */
[----:B------:R-:W-:Y:S01]  /*4310*/  FFMA.FTZ R11, R40, R11, R2 ;  /* 0x0000000b280b7223 */ /* 0x000fe20000010002 */
[--C-:B------:R-:W-:Y:S01]  /*4320*/  HADD2.F32 R3, -RZ, R12.reuse.H0_H0 ;  /* 0x2000000cff037230 */ /* 0x100fe20000004100 */
        /* <DEDUP_REMOVED lines=13> */
[--C-:B------:R-:W-:Y:S01]  /*4400*/  HADD2.F32 R13, -RZ, R21.reuse.H0_H0 ;  /* 0x20000015ff0d7230 */ /* 0x100fe20000004100 */
[----:B------:R-:W-:Y:S01]  /*4410*/  FFMA.FTZ R14, R46, R14, R43 ;  /* 0x0000000e2e0e7223 */ /* 0x000fe2000001002b */
        /* <DEDUP_REMOVED lines=16> */
[----:B------:R-:W-:-:S02]  /*4520*/  HADD2.F32 R18, -RZ, R26.H0_H0 ;  /* 0x2000001aff127230 */ /* 0x000fc40000004100 */
        /* <DEDUP_REMOVED lines=15> */
.L_x_2596:
[----:B------:R-:W-:Y:S05]  /*4620*/  BSYNC B1 ;  /* 0x0000000000017941 */ /* 0x000fea0003800000 */
.L_x_2595:
[----:B------:R-:W-:-:S13]  /*4630*/  ISETP.GE.AND P1, PT, R32, UR43, PT ;  /* 0x0000002b20007c0c */ /* 0x000fda000bf26270 */
[----:B------:R-:W-:Y:S05]  /*4640*/  @P1 BRA `(.L_x_2594) ;  /* 0x00000ab000001947 */ /* 0x000fea0003800000 */
[----:B------:R-:W-:Y:S01]  /*4650*/  IMAD.U32 R9, RZ, RZ, UR45 ;  /* 0x0000002dff097e24 */ /* 0x000fe2000f8e00ff */
[----:B------:R-:W-:Y:S01]  /*4660*/  LOP3.LUT R8, RZ, R31, RZ, 0x33, !PT ;  /* 0x0000001fff087212 */ /* 0x000fe200078e33ff */
[----:B------:R-:W-:Y:S03]  /*4670*/  BSSY B1, `(.L_x_2601) ;  /* 0x0000038000017945 */ /* 0x000fe60003800000 */
[----:B---3--:R-:W-:-:S04]  /*4680*/  IADD3 R22, -R9, UR43, R8 ;  /* 0x0000002b09167c10 */ /* 0x008fc8000fffe108 */
        /* <DEDUP_REMOVED lines=32> */
[----:B------:R-:W2:Y:S01]  /*4890*/  LDG.E.128 R8, [R8.64] ;  /* 0x0000002408087981 */ /* 0x000ea2000c1e1d00 */
[----:B------:R-:W-:-:S05]  /*48a0*/  LEA R24, R31, UR6, 0x1 ;  /* 0x000000061f187c11 */ /* 0x000fca000f8e08ff */
[----:B------:R-:W0:Y:S02]  /*48b0*/  LDS.U16 R12, [R24+0x120] ;  /* 0x00012000180c7984 */ /* 0x000e240000000400 */
        /* <DEDUP_REMOVED lines=17> */
.L_x_2604:
[----:B------:R-:W-:Y:S05]  /*49d0*/  BSYNC B2 ;  /* 0x0000000000027941 */ /* 0x000fea0003800000 */
.L_x_2603:
[----:B------:R-:W-:Y:S02]  /*49e0*/  IADD3 R32, R32, 0x8, RZ ;  /* 0x0000000820207810 */ /* 0x000fe40007ffe0ff */
.L_x_2602:
[----:B------:R-:W-:Y:S05]  /*49f0*/  BSYNC B1 ;  /* 0x0000000000017941 */ /* 0x000fea0003800000 */
.L_x_2601:
[----:B------:R-:W-:-:S13]  /*4a00*/  LOP3.LUT P1, RZ, R22, 0xfffffff8, RZ, 0xc0, !PT ;  /* 0xfffffff816ff7812 */ /* 0x000fda000782c0ff */
[----:B------:R-:W-:Y:S05]  /*4a10*/  @!P1 BRA `(.L_x_2594) ;  /* 0x000006e000009947 */ /* 0x000fea0003800000 */
[----:B------:R-:W-:Y:S01]  /*4a20*/  LEA R13, R32, UR6, 0x1 ;  /* 0x00000006200d7c11 */ /* 0x000fe2000f8e08ff */
[----:B------:R-:W-:Y:S02]  /*4a30*/  IMAD.U32 R8, RZ, RZ, UR45 ;  /* 0x0000002dff087e24 */ /* 0x000fe4000f8e00ff */
[----:B------:R-:W-:Y:S02]  /*4a40*/  IMAD.MOV.U32 R12, RZ, RZ, RZ ;  /* 0x000000ffff0c7224 */ /* 0x000fe400078e00ff */
[----:B------:R-:W-:Y:S02]  /*4a50*/  IMAD R13, R8, -0x2, R13 ;  /* 0xfffffffe080d7824 */ /* 0x000fe400078e020d */
.L_x_2609:
        /* <DEDUP_REMOVED lines=52> */
.L_x_2606:
[----:B------:R-:W-:Y:S05]  /*4da0*/  BSYNC B1 ;  /* 0x0000000000017941 */ /* 0x000fea0003800000 */
.L_x_2605:
        /* <DEDUP_REMOVED lines=48> */
.L_x_2608:
[----:B------:R-:W-:Y:S05]  /*50b0*/  BSYNC B1 ;  /* 0x0000000000017941 */ /* 0x000fea0003800000 */
.L_x_2607:
[----:B------:R-:W-:Y:S02]  /*50c0*/  IADD3 R32, R32, 0x10, RZ ;  /* 0x0000001020207810 */ /* 0x000fe40007ffe0ff */
[----:B------:R-:W-:Y:S02]  /*50d0*/  IADD3 R12, R12, 0x20, RZ ;  /* 0x000000200c0c7810 */ /* 0x000fe40007ffe0ff */
[----:B------:R-:W-:-:S13]  /*50e0*/  ISETP.GE.AND P1, PT, R32, UR43, PT ;  /* 0x0000002b20007c0c */ /* 0x000fda000bf26270 */
[----:B------:R-:W-:Y:S05]  /*50f0*/  @!P1 BRA `(.L_x_2609) ;  /* 0xfffff96000009947 */ /* 0x000fea000383ffff */
.L_x_2594:
[----:B0-----:R-:W-:Y:S05]  /*5100*/  BSYNC B0 ;  /* 0x0000000000007941 */ /* 0x001fea0003800000 */
.L_x_2593:
[----:B------:R-:W-:Y:S01]  /*5110*/  BSSY B0, `(.L_x_2610) ;  /* 0x000005c000007945 */ /* 0x000fe20003800000 */
[----:B------:R-:W-:Y:S05]  /*5120*/  @P2 BRA `(.L_x_2611) ;  /* 0x000005a000002947 */ /* 0x000fea0003800000 */
[----:B------:R-:W-:Y:S01]  /*5130*/  ULDC.64 UR8, c[0x0][0x240] ;  /* 0x0000900000087ab9 */ /* 0x000fe20000000a00 */
[----:B------:R-:W-:Y:S01]  /*5140*/  IMAD.MOV.U32 R13, RZ, RZ, 0x2 ;  /* 0x00000002ff0d7424 */ /* 0x000fe200078e00ff */
[----:B------:R-:W-:Y:S02]  /*5150*/  UISETP.NE.U32.AND UP0, UPT, URZ, UR8, UPT ;  /* 0x000000083f00728c */ /* 0x000fe4000bf05070 */
[----:B------:R-:W-:Y:S02]  /*5160*/  ULDC UR7, c[0x0][0x1d8] ;  /* 0x0000760000077ab9 */ /* 0x000fe40000000800 */
[----:B------:R-:W-:-:S06]  /*5170*/  UISETP.NE.AND.EX UP0, UPT, URZ, UR9, UPT, UP0 ;  /* 0x000000093f00728c */ /* 0x000fcc000bf05300 */
[----:B------:R-:W-:-:S13]  /*5180*/  PLOP3.LUT P3, PT, PT, PT, UP0, 0x80, 0x0 ;  /* 0x000000000000781c */ /* 0x000fda0003f6f008 */
[----:B------:R-:W0:Y:S02]  /*5190*/  @P3 S2R R14, SR_CTAID.X ;  /* 0x00000000000e3919 */ /* 0x000e240000002500 */
[----:B0-----:R-:W0:Y:S01]  /*51a0*/  @P3 R2UR UR5, R14 ;  /* 0x000000000e0533c2 */ /* 0x001e2200000e0000 */
[----:B------:R-:W-:Y:S02]  /*51b0*/  ISETP.NE.AND P2, PT, R13, c[0x0][0x258], PT ;  /* 0x000096000d007a0c */ /* 0x000fe40003f45270 */
[----:B---3--:R-:W-:Y:S01]  /*51c0*/  IADD3 R22, R0, UR44, RZ ;  /* 0x0000002c00167c10 */ /* 0x008fe2000fffe0ff */
        /* <DEDUP_REMOVED lines=26> */
[----:B------:R-:W-:Y:S01]  /*5370*/  I2F.S8 R23, R35 ;  /* 0x0000002300177306 */ /* 0x000fe20000001400 */
[----:B------:R-:W-:Y:S02]  /*5380*/  PRMT R12, R34, 0x9910, RZ ;  /* 0x00009910220c7816 */ /* 0x000fe400000000ff */
[----:B---3--:R-:W-:Y:S02]  /*5390*/  PRMT R14, R35, 0x9910, RZ ;  /* 0x00009910230e7816 */ /* 0x008fe400000000ff */
[----:B------:R-:W-:Y:S02]  /*53a0*/  PRMT R13, R26, 0x9910, RZ ;  /* 0x000099101a0d7816 */ /* 0x000fe400000000ff */
[--C-:B------:R-:W-:Y:S01]  /*53b0*/  SHF.R.S32.HI R25, RZ, 0x18, R35.reuse ;  /* 0x00000018ff197819 */ /* 0x100fe20000011423 */
[----:B------:R-:W4:Y:S01]  /*53c0*/  I2F.S8 R16, R34 ;  /* 0x0000002200107306 */ /* 0x000f220000001400 */
[----:B------:R-:W-:-:S02]  /*53d0*/  SHF.R.U32.HI R24, RZ, 0x10, R35 ;  /* 0x00000010ff187819 */ /* 0x000fc40000011623 */
[----:B------:R-:W-:Y:S02]  /*53e0*/  SHF.R.S32.HI R12, RZ, 0x8, R12 ;  /* 0x00000008ff0c7819 */ /* 0x000fe4000001140c */
[----:B------:R-:W-:Y:S02]  /*53f0*/  SHF.R.S32.HI R14, RZ, 0x8, R14 ;  /* 0x00000008ff0e7819 */ /* 0x000fe4000001140e */
[----:B------:R-:W-:Y:S01]  /*5400*/  SHF.R.S32.HI R13, RZ, 0x8, R13 ;  /* 0x00000008ff0d7819 */ /* 0x000fe2000001140d */
[----:B------:R-:W2:Y:S08]  /*5410*/  I2F.S16 R25, R25 ;  /* 0x0000001900197306 */ /* 0x000eb00000101400 */
[----:B------:R-:W3:Y:S01]  /*5420*/  I2F.S8 R24, R24 ;  /* 0x0000001800187306 */ /* 0x000ee20000001400 */
[----:B----4-:R-:W-:-:S07]  /*5430*/  FMUL.FTZ R16, R16, R15 ;  /* 0x0000000f10107220 */ /* 0x010fce0000410000 */
[----:B------:R4:W1:Y:S01]  /*5440*/  I2F.S8 R22, R26 ;  /* 0x0000001a00167306 */ /* 0x0008620000001400 */
[----:B--2---:R-:W-:-:S07]  /*5450*/  FMUL.FTZ R35, R25, R15 ;  /* 0x0000000f19237220 */ /* 0x004fce0000410000 */
[----:B------:R-:W2:Y:S01]  /*5460*/  I2F.S16 R12, R12 ;  /* 0x0000000c000c7306 */ /* 0x000ea20000101400 */
[-C--:B----4-:R-:W-:Y:S02]  /*5470*/  FMUL.FTZ R26, R23, R15.reuse ;  /* 0x0000000f171a7220 */ /* 0x090fe40000410000 */
[----:B---3--:R-:W-:-:S05]  /*5480*/  FMUL.FTZ R24, R24, R15 ;  /* 0x0000000f18187220 */ /* 0x008fca0000410000 */
[----:B------:R-:W3:Y:S01]  /*5490*/  I2F.S16 R14, R14 ;  /* 0x0000000e000e7306 */ /* 0x000ee20000101400 */
[----:B-1----:R-:W-:-:S07]  /*54a0*/  FMUL.FTZ R22, R22, R15 ;  /* 0x0000000f16167220 */ /* 0x002fce0000410000 */
[----:B------:R-:W1:Y:S01]  /*54b0*/  I2F.S16 R13, R13 ;  /* 0x0000000d000d7306 */ /* 0x000e620000101400 */
[----:B--2---:R-:W-:-:S05]  /*54c0*/  FMUL.FTZ R23, R12, R15 ;  /* 0x0000000f0c177220 */ /* 0x004fca0000410000 */
[----:B------:R-:W-:Y:S01]  /*54d0*/  F2FP.PACK_AB R12, R23, R16 ;  /* 0x00000010170c723e */ /* 0x000fe200000000ff */
[----:B---3--:R-:W-:-:S05]  /*54e0*/  FMUL.FTZ R27, R14, R15 ;  /* 0x0000000f0e1b7220 */ /* 0x008fca0000410000 */
[----:B------:R-:W-:Y:S01]  /*54f0*/  F2FP.PACK_AB R14, R27, R26 ;  /* 0x0000001a1b0e723e */ /* 0x000fe200000000ff */
[----:B-1----:R-:W-:Y:S01]  /*5500*/  FMUL.FTZ R25, R13, R15 ;  /* 0x0000000f0d197220 */ /* 0x002fe20000410000 */
[----:B------:R-:W-:-:S04]  /*5510*/  F2FP.PACK_AB R15, R35, R24 ;  /* 0x00000018230f723e */ /* 0x000fc800000000ff */
[----:B------:R-:W-:-:S04]  /*5520*/  F2FP.PACK_AB R13, R25, R22 ;  /* 0x00000016190d723e */ /* 0x000fc800000000ff */
.L_x_2612:
        /* <DEDUP_REMOVED lines=26> */
.L_x_2611:
[----:B0-----:R-:W-:Y:S05]  /*56d0*/  BSYNC B0 ;  /* 0x0000000000007941 */ /* 0x001fea0003800000 */
.L_x_2610:
[----:B------:R-:W-:Y:S06]  /*56e0*/  BAR.SYNC.DEFER_BLOCKING 0x0 ;  /* 0x0000000000007b1d */ /* 0x000fec0000010000 */
[----:B------:R-:W-:Y:S05]  /*56f0*/  @P0 BRA `(.L_x_2613) ;  /* 0x0000064000000947 */ /* 0x000fea0003800000 */
[----:B-----5:R-:W-:Y:S01]  /*5700*/  LOP3.LUT R4, R17, 0xffffffc0, RZ, 0xc0, !PT ;  /* 0xffffffc011047812 */ /* 0x020fe200078ec0ff */
        /* <DEDUP_REMOVED lines=16> */
.L_x_2614:
        /* <DEDUP_REMOVED lines=21> */
.L_x_2616:
[----:B------:R-:W-:Y:S05]  /*5960*/  BSYNC B0 ;  /* 0x0000000000007941 */ /* 0x000fea0003800000 */
.L_x_2615:
        /* <DEDUP_REMOVED lines=8> */
.L_x_2618:
[----:B------:R-:W-:Y:S05]  /*59f0*/  BSYNC B0 ;  /* 0x0000000000007941 */ /* 0x000fea0003800000 */
.L_x_2617:
        /* <DEDUP_REMOVED lines=20> */
.L_x_2620:
[----:B------:R-:W-:Y:S05]  /*5b40*/  BSYNC B0 ;  /* 0x0000000000007941 */ /* 0x000fea0003800000 */
.L_x_2619:
        /* <DEDUP_REMOVED lines=8> */
.L_x_2622:
[----:B------:R-:W-:Y:S05]  /*5bd0*/  BSYNC B0 ;  /* 0x0000000000007941 */ /* 0x000fea0003800000 */
.L_x_2621:
        /* <DEDUP_REMOVED lines=20> */
.L_x_2624:
[----:B------:R-:W-:Y:S05]  /*5d20*/  BSYNC B0 ;  /* 0x0000000000007941 */ /* 0x000fea0003800000 */
.L_x_2623:
[----:B------:R-:W-:Y:S06]  /*5d30*/  BAR.SYNC.DEFER_BLOCKING 0x0 ;  /* 0x0000000000007b1d */ /* 0x000fec0000010000 */
.L_x_2613:
[----:B------:R-:W-:-:S04]  /*5d40*/  IADD3 R17, R17, 0xf, RZ ;  /* 0x0000000f11117810 */ /* 0x000fc80007ffe0ff */
[----:B------:R-:W-:-:S13]  /*5d50*/  ISETP.GT.U32.OR P0, PT, R17, 0x1e, P0 ;  /* 0x0000001e1100780c */ /* 0x000fda0000704470 */
[----:B------:R-:W-:Y:S05]  /*5d60*/  @P0 EXIT ;  /* 0x000000000000094d */ /* 0x000fea0003800000 */
[----:B0----5:R-:W-:-:S05]  /*5d70*/  IMAD.MOV.U32 R5, RZ, RZ, 0x2 ;  /* 0x00000002ff057424 */ /* 0x021fca00078e00ff */
[----:B------:R-:W-:-:S13]  /*5d80*/  ISETP.NE.AND P0, PT, R5, c[0x0][0x258], PT ;  /* 0x0000960005007a0c */ /* 0x000fda0003f05270 */
[----:B------:R-:W-:Y:S05]  /*5d90*/  @!P0 BRA `(.L_x_2625) ;  /* 0x000000c000008947 */ /* 0x000fea0003800000 */
[----:B------:R-:W-:Y:S01]  /*5da0*/  IMAD.U32 R7, RZ, RZ, UR42 ;  /* 0x0000002aff077e24 */ /* 0x000fe2000f8e00ff */
        /* <DEDUP_REMOVED lines=11> */
.L_x_2625:
[----:B------:R-:W-:Y:S02]  /*5e60*/  IMAD.MOV.U32 R4, RZ, RZ, c[0x0][0x250] ;  /* 0x00009400ff047624 */ /* 0x000fe400078e00ff */
[----:B------:R-:W-:-:S05]  /*5e70*/  IMAD.MOV.U32 R5, RZ, RZ, c[0x0][0x254] ;  /* 0x00009500ff057624 */ /* 0x000fca00078e00ff */
[----:B------:R-:W2:Y:S01]  /*5e80*/  LDG.E R4, [R4.64] ;  /* 0x0000002404047981 */ /* 0x000ea2000c1e1900 */
[----:B------:R-:W-:Y:S02]  /*5e90*/  IMAD.U32 R11, RZ, RZ, UR42 ;  /* 0x0000002aff0b7e24 */ /* 0x000fe4000f8e00ff */
        /* <DEDUP_REMOVED lines=14> */
[----:B--2---:R-:W-:Y:S02]  /*5f80*/  PRMT R6, R29, 0x8880, RZ ;  /* 0x000088801d067816 */ /* 0x004fe400000000ff */
[----:B------:R-:W-:Y:S02]  /*5f90*/  LOP3.LUT R10, R5, 0xff, RZ, 0xc0, !PT ;  /* 0x000000ff050a7812 */ /* 0x000fe400078ec0ff */
[----:B------:R-:W-:Y:S02]  /*5fa0*/  PRMT R6, R6, 0x7710, RZ ;  /* 0x0000771006067816 */ /* 0x000fe400000000ff */
[----:B------:R-:W-:Y:S01]  /*5fb0*/  SHF.L.U64.HI R9, R10, 0x8, RZ ;  /* 0x000000080a097819 */ /* 0x000fe200000102ff */
[----:B------:R-:W2:Y:S01]  /*5fc0*/  F2I.S8.NTZ R18, R18 ;  /* 0x0000001200127305 */ /* 0x000ea20000202100 */
[----:B----4-:R-:W-:Y:S02]  /*5fd0*/  PRMT R7, R28, 0x8880, RZ ;  /* 0x000088801c077816 */ /* 0x010fe400000000ff */
[----:B------:R-:W-:-:S02]  /*5fe0*/  LOP3.LUT R8, R6, 0xff, RZ, 0xc0, !PT ;  /* 0x000000ff06087812 */ /* 0x000fc400078ec0ff */
[----:B------:R-:W-:Y:S02]  /*5ff0*/  PRMT R7, R7, 0x7710, RZ ;  /* 0x0000771007077816 */ /* 0x000fe400000000ff */
[----:B------:R-:W-:Y:S01]  /*6000*/  SHF.L.U64.HI R5, R8, 0x10, RZ ;  /* 0x0000001008057819 */ /* 0x000fe200000102ff */
[----:B------:R-:W4:Y:S01]  /*6010*/  F2I.S8.NTZ R33, R33 ;  /* 0x0000002100217305 */ /* 0x000f220000202100 */
[----:B------:R-:W-:Y:S02]  /*6020*/  LOP3.LUT R7, R7, 0xff, RZ, 0xc0, !PT ;  /* 0x000000ff07077812 */ /* 0x000fe400078ec0ff */
[----:B0-----:R-:W-:Y:S02]  /*6030*/  PRMT R19, R19, 0x8880, RZ ;  /* 0x0000888013137816 */ /* 0x001fe400000000ff */
[----:B------:R-:W-:Y:S02]  /*6040*/  SHF.L.U64.HI R6, R7, 0x18, RZ ;  /* 0x0000001807067819 */ /* 0x000fe400000102ff */
[----:B------:R-:W-:Y:S01]  /*6050*/  PRMT R4, R19, 0x7710, RZ ;  /* 0x0000771013047816 */ /* 0x000fe200000000ff */
[----:B------:R-:W0:Y:S01]  /*6060*/  F2I.S8.NTZ R3, R3 ;  /* 0x0000000300037305 */ /* 0x000e220000202100 */
[----:B--2---:R-:W-:-:S02]  /*6070*/  PRMT R18, R18, 0x8880, RZ ;  /* 0x0000888012127816 */ /* 0x004fc400000000ff */
[----:B------:R-:W-:Y:S02]  /*6080*/  LOP3.LUT R6, R6, R5, R9, 0xfe, !PT ;  /* 0x0000000506067212 */ /* 0x000fe400078efe09 */
[----:B------:R-:W-:Y:S02]  /*6090*/  LOP3.LUT R5, R4, 0xff, RZ, 0xc0, !PT ;  /* 0x000000ff04057812 */ /* 0x000fe400078ec0ff */
[----:B------:R-:W-:Y:S01]  /*60a0*/  PRMT R4, R18, 0x7710, RZ ;  /* 0x0000771012047816 */ /* 0x000fe200000000ff */
[----:B------:R-:W2:Y:S01]  /*60b0*/  F2I.S8.NTZ R2, R2 ;  /* 0x0000000200027305 */ /* 0x000ea20000202100 */
[----:B----4-:R-:W-:Y:S02]  /*60c0*/  PRMT R33, R33, 0x8880, RZ ;  /* 0x0000888021217816 */ /* 0x010fe400000000ff */
[----:B------:R-:W-:Y:S01]  /*60d0*/  LOP3.LUT R5, R5, 0xffffff00, R6, 0xf8, !PT ;  /* 0xffffff0005057812 */ /* 0x000fe200078ef806 */
[----:B------:R-:W-:Y:S01]  /*60e0*/  IMAD R6, R11, 0x70, R0 ;  /* 0x000000700b067824 */ /* 0x000fe200078e0200 */
[----:B------:R-:W-:-:S02]  /*60f0*/  PRMT R4, R4, 0x7604, RZ ;  /* 0x0000760404047816 */ /* 0x000fc400000000ff */
[----:B0-----:R-:W-:Y:S02]  /*6100*/  PRMT R9, R3, 0x8880, RZ ;  /* 0x0000888003097816 */ /* 0x001fe400000000ff */
[----:B------:R-:W-:Y:S02]  /*6110*/  PRMT R3, R33, 0x7710, RZ ;  /* 0x0000771021037816 */ /* 0x000fe400000000ff */
[----:B------:R-:W-:Y:S02]  /*6120*/  PRMT R0, R9, 0x7710, RZ ;  /* 0x0000771009007816 */ /* 0x000fe400000000ff */
[----:B------:R-:W-:Y:S02]  /*6130*/  PRMT R9, R3, 0x6540, R10 ;  /* 0x0000654003097816 */ /* 0x000fe4000000000a */
[----:B------:R-:W-:Y:S01]  /*6140*/  LOP3.LUT R3, R4, 0xffff00ff, R5, 0xf8, !PT ;  /* 0xffff00ff04037812 */ /* 0x000fe200078ef805 */
[----:B------:R-:W-:Y:S01]  /*6150*/  IMAD.U32 R4, R8, 0x10000, RZ ;  /* 0x0001000008047824 */ /* 0x000fe200078e00ff */
[----:B------:R-:W-:-:S02]  /*6160*/  PRMT R0, R0, 0x7054, RZ ;  /* 0x0000705400007816 */ /* 0x000fc400000000ff */
[----:B--2---:R-:W-:Y:S02]  /*6170*/  PRMT R5, R2, 0x8880, RZ ;  /* 0x0000888002057816 */ /* 0x004fe400000000ff */
        /* <DEDUP_REMOVED lines=9> */
.L_x_2572:
[----:B------:R-:W-:Y:S01]  /*6210*/  IMAD.MOV.U32 R78, RZ, RZ, R9 ;  /* 0x000000ffff4e7224 */ /* 0x000fe200078e0009 */
[----:B------:R-:W-:Y:S01]  /*6220*/  MOV R76, 0x6270 ;  /* 0x00006270004c7802 */ /* 0x000fe20000000f00 */
[----:B------:R-:W-:Y:S02]  /*6230*/  IMAD.MOV.U32 R79, RZ, RZ, 0x10 ;  /* 0x00000010ff4f7424 */ /* 0x000fe400078e00ff */
[----:B------:R-:W-:Y:S02]  /*6240*/  IMAD.MOV.U32 R80, RZ, RZ, 0x1f ;  /* 0x0000001fff507424 */ /* 0x000fe400078e00ff */
[----:B------:R-:W-:Y:S02]  /*6250*/  IMAD.MOV.U32 R81, RZ, RZ, -0x1 ;  /* 0xffffffffff517424 */ /* 0x000fe400078e00ff */
[----:B-1----:R-:W-:Y:S05]  /*6260*/  CALL.REL.NOINC `($__internal_16_$__cuda_sm70_shflsync_bfly_p) ;  /* 0x0000045000007944 */ /* 0x002fea0003c00000 */
[----:B-1----:R-:W-:Y:S01]  /*6270*/  IMAD.MOV.U32 R0, RZ, RZ, R78 ;  /* 0x000000ffff007224 */ /* 0x002fe200078e004e */
[----:B0-----:R-:W-:Y:S05]  /*6280*/  BRA `(.L_x_2626) ;  /* 0xffffbab000007947 */ /* 0x001fea000383ffff */
.L_x_2573:
[----:B------:R-:W-:Y:S01]  /*6290*/  IMAD.MOV.U32 R78, RZ, RZ, R9 ;  /* 0x000000ffff4e7224 */ /* 0x000fe200078e0009 */
[----:B------:R-:W-:Y:S01]  /*62a0*/  MOV R76, 0x62f0 ;  /* 0x000062f0004c7802 */ /* 0x000fe20000000f00 */
[----:B------:R-:W-:-:S02]  /*62b0*/  IMAD.MOV.U32 R79, RZ, RZ, 0x8 ;  /* 0x00000008ff4f7424 */ /* 0x000fc400078e00ff */
[----:B------:R-:W-:Y:S02]  /*62c0*/  IMAD.MOV.U32 R80, RZ, RZ, 0x1f ;  /* 0x0000001fff507424 */ /* 0x000fe400078e00ff */
[----:B------:R-:W-:Y:S02]  /*62d0*/  IMAD.MOV.U32 R81, RZ, RZ, -0x1 ;  /* 0xffffffffff517424 */ /* 0x000fe400078e00ff */
[----:B-1----:R-:W-:Y:S05]  /*62e0*/  CALL.REL.NOINC `($__internal_16_$__cuda_sm70_shflsync_bfly_p) ;  /* 0x000003d000007944 */ /* 0x002fea0003c00000 */
[----:B-1----:R-:W-:Y:S01]  /*62f0*/  FADD.FTZ R9, R9, R78 ;  /* 0x0000004e09097221 */ /* 0x002fe20000010000 */
[----:B------:R-:W-:Y:S01]  /*6300*/  MOV R76, 0x6360 ;  /* 0x00006360004c7802 */ /* 0x000fe20000000f00 */
[----:B0-----:R-:W-:Y:S02]  /*6310*/  IMAD.MOV.U32 R79, RZ, RZ, 0x4 ;  /* 0x00000004ff4f7424 */ /* 0x001fe400078e00ff */
[----:B------:R-:W-:Y:S02]  /*6320*/  IMAD.MOV.U32 R80, RZ, RZ, 0x1f ;  /* 0x0000001fff507424 */ /* 0x000fe400078e00ff */
[----:B------:R-:W-:Y:S02]  /*6330*/  IMAD.MOV.U32 R81, RZ, RZ, -0x1 ;  /* 0xffffffffff517424 */ /* 0x000fe400078e00ff */
[----:B------:R-:W-:-:S02]  /*6340*/  IMAD.MOV.U32 R78, RZ, RZ, R9 ;  /* 0x000000ffff4e7224 */ /* 0x000fc400078e0009 */
[----:B------:R-:W-:Y:S05]  /*6350*/  CALL.REL.NOINC `($__internal_16_$__cuda_sm70_shflsync_bfly_p) ;  /* 0x0000036000007944 */ /* 0x000fea0003c00000 */
[----:B-1----:R-:W-:Y:S01]  /*6360*/  FADD.FTZ R9, R9, R78 ;  /* 0x0000004e09097221 */ /* 0x002fe20000010000 */
[----:B------:R-:W-:Y:S01]  /*6370*/  MOV R76, 0x63d0 ;  /* 0x000063d0004c7802 */ /* 0x000fe20000000f00 */
[----:B0-----:R-:W-:-:S02]  /*6380*/  IMAD.MOV.U32 R79, RZ, RZ, 0x2 ;  /* 0x00000002ff4f7424 */ /* 0x001fc400078e00ff */
[----:B------:R-:W-:Y:S02]  /*6390*/  IMAD.MOV.U32 R80, RZ, RZ, 0x1f ;  /* 0x0000001fff507424 */ /* 0x000fe400078e00ff */
[----:B------:R-:W-:Y:S02]  /*63a0*/  IMAD.MOV.U32 R81, RZ, RZ, -0x1 ;  /* 0xffffffffff517424 */ /* 0x000fe400078e00ff */
[----:B------:R-:W-:Y:S02]  /*63b0*/  IMAD.MOV.U32 R78, RZ, RZ, R9 ;  /* 0x000000ffff4e7224 */ /* 0x000fe400078e0009 */
[----:B------:R-:W-:Y:S05]  /*63c0*/  CALL.REL.NOINC `($__internal_16_$__cuda_sm70_shflsync_bfly_p) ;  /* 0x000002f000007944 */ /* 0x000fea0003c00000 */
[----:B-1----:R-:W-:Y:S01]  /*63d0*/  FADD.FTZ R2, R9, R78 ;  /* 0x0000004e09027221 */ /* 0x002fe20000010000 */
[----:B------:R-:W-:Y:S01]  /*63e0*/  MOV R76, 0x6440 ;  /* 0x00006440004c7802 */ /* 0x000fe20000000f00 */
[----:B0-----:R-:W-:Y:S02]  /*63f0*/  IMAD.MOV.U32 R79, RZ, RZ, 0x1 ;  /* 0x00000001ff4f7424 */ /* 0x001fe400078e00ff */
[----:B------:R-:W-:Y:S02]  /*6400*/  IMAD.MOV.U32 R80, RZ, RZ, 0x1f ;  /* 0x0000001fff507424 */ /* 0x000fe400078e00ff */
[----:B------:R-:W-:-:S02]  /*6410*/  IMAD.MOV.U32 R81, RZ, RZ, -0x1 ;  /* 0xffffffffff517424 */ /* 0x000fc400078e00ff */
[----:B------:R-:W-:Y:S02]  /*6420*/  IMAD.MOV.U32 R78, RZ, RZ, R2 ;  /* 0x000000ffff4e7224 */ /* 0x000fe400078e0002 */
[----:B------:R-:W-:Y:S05]  /*6430*/  CALL.REL.NOINC `($__internal_16_$__cuda_sm70_shflsync_bfly_p) ;  /* 0x0000028000007944 */ /* 0x000fea0003c00000 */
[----:B-1----:R-:W-:Y:S01]  /*6440*/  IMAD.MOV.U32 R5, RZ, RZ, R78 ;  /* 0x000000ffff057224 */ /* 0x002fe200078e004e */
[----:B0-----:R-:W-:Y:S05]  /*6450*/  BRA `(.L_x_2627) ;  /* 0xffffb97000007947 */ /* 0x001fea000383ffff */
.L_x_2578:
[----:B------:R-:W-:Y:S01]  /*6460*/  IMAD.MOV.U32 R78, RZ, RZ, R83 ;  /* 0x000000ffff4e7224 */ /* 0x000fe200078e0053 */
[----:B------:R-:W-:Y:S01]  /*6470*/  MOV R76, 0x64c0 ;  /* 0x000064c0004c7802 */ /* 0x000fe20000000f00 */
[----:B------:R-:W-:Y:S02]  /*6480*/  IMAD.MOV.U32 R79, RZ, RZ, 0x1 ;  /* 0x00000001ff4f7424 */ /* 0x000fe400078e00ff */
[----:B------:R-:W-:Y:S02]  /*6490*/  IMAD.MOV.U32 R80, RZ, RZ, 0x1f ;  /* 0x0000001fff507424 */ /* 0x000fe400078e00ff */
[----:B------:R-:W-:Y:S02]  /*64a0*/  IMAD.MOV.U32 R81, RZ, RZ, -0x1 ;  /* 0xffffffffff517424 */ /* 0x000fe400078e00ff */
[----:B------:R-:W-:Y:S05]  /*64b0*/  CALL.REL.NOINC `($__internal_16_$__cuda_sm70_shflsync_bfly_p) ;  /* 0x0000020000007944 */ /* 0x000fea0003c00000 */
[----:B-1----:R-:W-:Y:S01]  /*64c0*/  IMAD.MOV.U32 R76, RZ, RZ, R78 ;  /* 0x000000ffff4c7224 */ /* 0x002fe200078e004e */
[----:B0-----:R-:W-:Y:S05]  /*64d0*/  BRA `(.L_x_2628) ;  /* 0xffffcbc000007947 */ /* 0x001fea000383ffff */
.L_x_2582:
[----:B------:R-:W-:Y:S01]  /*64e0*/  IMAD.MOV.U32 R78, RZ, RZ, R0 ;  /* 0x000000ffff4e7224 */ /* 0x000fe200078e0000 */
[----:B------:R-:W-:Y:S01]  /*64f0*/  MOV R76, 0x6540 ;  /* 0x00006540004c7802 */ /* 0x000fe20000000f00 */
[----:B------:R-:W-:-:S02]  /*6500*/  IMAD.MOV.U32 R79, RZ, RZ, 0x10 ;  /* 0x00000010ff4f7424 */ /* 0x000fc400078e00ff */
[----:B------:R-:W-:Y:S02]  /*6510*/  IMAD.MOV.U32 R80, RZ, RZ, 0x1f ;  /* 0x0000001fff507424 */ /* 0x000fe400078e00ff */
[----:B------:R-:W-:Y:S02]  /*6520*/  IMAD.MOV.U32 R81, RZ, RZ, -0x1 ;  /* 0xffffffffff517424 */ /* 0x000fe400078e00ff */
[----:B01-34-:R-:W-:Y:S05]  /*6530*/  CALL.REL.NOINC `($__internal_16_$__cuda_sm70_shflsync_bfly_p) ;  /* 0x0000018000007944 */ /* 0x01bfea0003c00000 */
[----:B-1----:R-:W-:Y:S01]  /*6540*/  IMAD.MOV.U32 R3, RZ, RZ, R78 ;  /* 0x000000ffff037224 */ /* 0x002fe200078e004e */
[----:B0-----:R-:W-:Y:S05]  /*6550*/  BRA `(.L_x_2629) ;  /* 0xffffcd6000007947 */ /* 0x001fea000383ffff */
.L_x_2583:
[----:B------:R-:W-:Y:S01]  /*6560*/  IMAD.MOV.U32 R78, RZ, RZ, R5 ;  /* 0x000000ffff4e7224 */ /* 0x000fe200078e0005 */
[----:B------:R-:W-:Y:S01]  /*6570*/  MOV R76, 0x65c0 ;  /* 0x000065c0004c7802 */ /* 0x000fe20000000f00 */
[----:B------:R-:W-:Y:S02]  /*6580*/  IMAD.MOV.U32 R79, RZ, RZ, 0x8 ;  /* 0x00000008ff4f7424 */ /* 0x000fe400078e00ff */
[----:B------:R-:W-:Y:S02]  /*6590*/  IMAD.MOV.U32 R80, RZ, RZ, 0x1f ;  /* 0x0000001fff507424 */ /* 0x000fe400078e00ff */
[----:B------:R-:W-:Y:S02]  /*65a0*/  IMAD.MOV.U32 R81, RZ, RZ, -0x1 ;  /* 0xffffffffff517424 */ /* 0x000fe400078e00ff */
[----:B-1234-:R-:W-:Y:S05]  /*65b0*/  CALL.REL.NOINC `($__internal_16_$__cuda_sm70_shflsync_bfly_p) ;  /* 0x0000010000007944 */ /* 0x01efea0003c00000 */
[----:B-1----:R-:W-:Y:S01]  /*65c0*/  FMNMX.FTZ R3, R5, R78, !PT ;  /* 0x0000004e05037209 */ /* 0x002fe20007810000 */
[----:B0-----:R-:W-:Y:S01]  /*65d0*/  IMAD.MOV.U32 R79, RZ, RZ, 0x4 ;  /* 0x00000004ff4f7424 */ /* 0x001fe200078e00ff */
[----:B------:R-:W-:Y:S01]  /*65e0*/  MOV R76, 0x6630 ;  /* 0x00006630004c7802 */ /* 0x000fe20000000f00 */
[----:B------:R-:W-:-:S02]  /*65f0*/  IMAD.MOV.U32 R80, RZ, RZ, 0x1f ;  /* 0x0000001fff507424 */ /* 0x000fc400078e00ff */
[----:B------:R-:W-:Y:S02]  /*6600*/  IMAD.MOV.U32 R81, RZ, RZ, -0x1 ;  /* 0xffffffffff517424 */ /* 0x000fe400078e00ff */
[----:B------:R-:W-:Y:S02]  /*6610*/  IMAD.MOV.U32 R78, RZ, RZ, R3 ;  /* 0x000000ffff4e7224 */ /* 0x000fe400078e0003 */
[----:B------:R-:W-:Y:S05]  /*6620*/  CALL.REL.NOINC `($__internal_16_$__cuda_sm70_shflsync_bfly_p) ;  /* 0x0000009000007944 */ /* 0x000fea0003c00000 */
[----:B-1----:R-:W-:Y:S01]  /*6630*/  FMNMX.FTZ R3, R3, R78, !PT ;  /* 0x0000004e03037209 */ /* 0x002fe20007810000 */
[----:B0-----:R-:W-:Y:S01]  /*6640*/  IMAD.MOV.U32 R79, RZ, RZ, 0x2 ;  /* 0x00000002ff4f7424 */ /* 0x001fe200078e00ff */
[----:B------:R-:W-:Y:S01]  /*6650*/  MOV R76, 0x66a0 ;  /* 0x000066a0004c7802 */ /* 0x000fe20000000f00 */
[----:B------:R-:W-:Y:S02]  /*6660*/  IMAD.MOV.U32 R80, RZ, RZ, 0x1f ;  /* 0x0000001fff507424 */ /* 0x000fe400078e00ff */
[----:B------:R-:W-:Y:S02]  /*6670*/  IMAD.MOV.U32 R81, RZ, RZ, -0x1 ;  /* 0xffffffffff517424 */ /* 0x000fe400078e00ff */
[----:B------:R-:W-:Y:S02]  /*6680*/  IMAD.MOV.U32 R78, RZ, RZ, R3 ;  /* 0x000000ffff4e7224 */ /* 0x000fe400078e0003 */
[----:B------:R-:W-:Y:S05]  /*6690*/  CALL.REL.NOINC `($__internal_16_$__cuda_sm70_shflsync_bfly_p) ;  /* 0x0000002000007944 */ /* 0x000fea0003c00000 */
[----:B-1----:R-:W-:Y:S01]  /*66a0*/  IMAD.MOV.U32 R2, RZ, RZ, R78 ;  /* 0x000000ffff027224 */ /* 0x002fe200078e004e */
[----:B0-----:R-:W-:Y:S05]  /*66b0*/  BRA `(.L_x_2630) ;  /* 0xffffcc7000007947 */ /* 0x001fea000383ffff */
        .weak           $__internal_16_$__cuda_sm70_shflsync_bfly_p
        .type           $__internal_16_$__cuda_sm70_shflsync_bfly_p,@function
        .size           $__internal_16_$__cuda_sm70_shflsync_bfly_p,(.L_x_3267 - $__internal_16_$__cuda_sm70_shflsync_bfly_p)
$__internal_16_$__cuda_sm70_shflsync_bfly_p:
[----:B------:R-:W-:Y:S01]  /*66c0*/  IMAD.MOV.U32 R77, RZ, RZ, 0x0 ;  /* 0x00000000ff4d7424 */ /* 0x000fe200078e00ff */
[----:B------:R-:W-:Y:S04]  /*66d0*/  WARPSYNC R81 ;  /* 0x0000005100007348 */ /* 0x000fe80003800000 */
[----:B------:R0:W1:Y:S01]  /*66e0*/  SHFL.BFLY PT, R78, R78, R79, R80 ;  /* 0x0c00004f4e4e7389 */ /* 0x00006200000e0050 */
[----:B------:R-:W-:Y:S05]  /*66f0*/  RET.REL.NODEC R76 `(_ZN4mmha33masked_multihead_attention_kernelItLi112ELi128ELi2ELi16ELi128ELb0ELb0EEEv26Multihead_attention_paramsIT_XT5_EE) ;  /* 0xffff99004c007950 */ /* 0x000fea0003c3ffff */
.L_x_2631:
        /* <DEDUP_REMOVED lines=16> */
.L_x_3267:


//--------------------- .text._ZN4mmha33masked_multihead_attention_kernelItLi112ELi128ELi4ELi16ELi64ELb0ELb0EEEv26Multihead_attention_paramsIT_XT5_EE --------------------------
	.section	.text._ZN4mmha33masked_multihead_attention_kernelItLi112ELi128ELi4ELi16ELi64ELb0ELb0EEEv26Multihead_attention_paramsIT_XT5_EE,"ax",@progbits
	.sectioninfo	@"SHI_REGISTERS=56"
	.align	128
        .global         _ZN4mmha33masked_multihead_attention_kernelItLi112ELi128ELi4ELi16ELi64ELb0ELb0EEEv26Multihead_attention_paramsIT_XT5_EE
        .type           _ZN4mmha33masked_multihead_attention_kernelItLi112ELi128ELi4ELi16ELi64ELb0ELb0EEEv26Multihead_attention_paramsIT_XT5_EE,@function
        .size           _ZN4mmha33masked_multihead_attention_kernelItLi112ELi128ELi4ELi16ELi64ELb0ELb0EEEv26Multihead_attention_paramsIT_XT5_EE,(.L_x_3268 - _ZN4mmha33masked_multihead_attention_kernelItLi112ELi128ELi4ELi16ELi64ELb0ELb0EEEv26Multihead_attention_paramsIT_XT5_EE)
        .other          _ZN4mmha33masked_multihead_attention_kernelItLi112ELi128ELi4ELi16ELi64ELb0ELb0EEEv26Multihead_attention_paramsIT_XT5_EE,@"STO_CUDA_ENTRY STV_DEFAULT"
_ZN4mmha33masked_multihead_attention_kernelItLi112ELi128ELi4ELi16ELi64ELb0ELb0EEEv26Multihead_attention_paramsIT_XT5_EE:
.text._ZN4mmha33masked_multihead_attention_kernelItLi112ELi128ELi4ELi16ELi64ELb0ELb0EEEv26Multihead_attention_paramsIT_XT5_EE:
        /* <DEDUP_REMOVED lines=14> */
.L_x_2632:
        /* <DEDUP_REMOVED lines=61> */
[----:B------:R-:W-:Y:S02]  /*04b0*/  UMOV UR40, URZ ;  /* 0x0000003f00287c82 */ /* 0x000fe40008000000 */
[----:B------:R-:W-:Y:S02]  /*04c0*/  ULDC UR43, c[0x0][0x1d8] ;  /* 0x00007600002b7ab9 */ /* 0x000fe40000000800 */
[----:B----4-:R-:W-:Y:S02]  /*04d0*/  UIMAD UR43, UR6, UR43, UR47 ;  /* 0x0000002b062b72a4 */ /* 0x010fe4000f8e022f */
[----:B------:R-:W-:-:S02]  /*04e0*/  UIMAD UR5, UR47, 0x70, URZ ;  /* 0x000000702f0578a4 */ /* 0x000fc4000f8e023f */
[----:B------:R-:W-:Y:S02]  /*04f0*/  ULDC UR44, c[0x0][0x1c8] ;  /* 0x00007200002c7ab9 */ /* 0x000fe40000000800 */
[----:B------:R-:W-:Y:S02]  /*0500*/  UMOV UR8, 0x1 ;  /* 0x0000000100087882 */ /* 0x000fe40000000000 */
[----:B------:R-:W-:Y:S02]  /*0510*/  UIMAD UR48, UR6, UR45, URZ ;  /* 0x0000002d063072a4 */ /* 0x000fe4000f8e023f */
[----:B------:R-:W-:Y:S01]  /*0520*/  UIMAD UR43, UR43, 0x70, URZ ;  /* 0x000000702b2b78a4 */ /* 0x000fe2000f8e023f */
[----:B------:R-:W-:Y:S01]  /*0530*/  BSSY B0, `(.L_x_2633) ;  /* 0x0000035000007945 */ /* 0x000fe20003800000 */
[----:B0-----:R-:W-:Y:S01]  /*0540*/  IMAD.SHL.U32 R0, R2, 0x4, RZ ;  /* 0x0000000402007824 */ /* 0x001fe200078e00ff */
        /* <DEDUP_REMOVED lines=51> */
.L_x_2634:
[----:B------:R-:W-:Y:S05]  /*0880*/  BSYNC B0 ;  /* 0x0000000000007941 */ /* 0x000fea0003800000 */
.L_x_2633:
        /* <DEDUP_REMOVED lines=20> */
.L_x_2636:
        /* <DEDUP_REMOVED lines=20> */
.L_x_2637:
[----:B------:R-:W-:Y:S05]  /*0b10*/  BSYNC B0 ;  /* 0x0000000000007941 */ /* 0x000fea0003800000 */
.L_x_2635:
        /* <DEDUP_REMOVED lines=106> */
.L_x_2640:
        /* <DEDUP_REMOVED lines=87> */
.L_x_2644:
[----:B------:R-:W-:Y:S05]  /*1730*/  BSYNC B1 ;  /* 0x0000000000017941 */ /* 0x000fea0003800000 */
.L_x_2643:
        /* <DEDUP_REMOVED lines=8> */
.L_x_2642:
[----:B------:R-:W-:Y:S05]  /*17c0*/  BSYNC B0 ;  /* 0x0000000000007941 */ /* 0x000fea0003800000 */
.L_x_2641:
[----:B------:R-:W-:Y:S06]  /*17d0*/  BAR.SYNC.DEFER_BLOCKING 0x0 ;  /* 0x0000000000007b1d */ /* 0x000fec0000010000 */
[----:B0-----:R0:W3:Y:S04]  /*17e0*/  @P6 LDS.64 R24, [R0] ;  /* 0x0000000000186984 */ /* 0x0010e80000000a00 */
[----:B------:R0:W4:Y:S04]  /*17f0*/  @P6 LDS.64 R22, [R3] ;  /* 0x0000000003166984 */ /* 0x0001280000000a00 */
[----:B------:R-:W-:Y:S06]  /*1800*/  BAR.SYNC.DEFER_BLOCKING 0x0 ;  /* 0x0000000000007b1d */ /* 0x000fec0000010000 */
[----:B------:R-:W-:Y:S05]  /*1810*/  BRA `(.L_x_2639) ;  /* 0x0000036000007947 */ /* 0x000fea0003800000 */
.L_x_2638:
        /* <DEDUP_REMOVED lines=53> */
.L_x_2645:
[----:B------:R-:W-:Y:S05]  /*1b70*/  BSYNC B0 ;  /* 0x0000000000007941 */ /* 0x000fea0003800000 */
.L_x_2639:
        /* <DEDUP_REMOVED lines=24> */
.L_x_2649:
[----:B0-----:R-:W-:Y:S05]  /*1d00*/  BSYNC B1 ;  /* 0x0000000000017941 */ /* 0x001fea0003800000 */
.L_x_2648:
[----:B------:R-:W-:Y:S01]  /*1d10*/  FADD.FTZ R11, R6, R11 ;  /* 0x0000000b060b7221 */ /* 0x000fe20000010000 */
[----:B------:R-:W-:Y:S05]  /*1d20*/  BRA.DIV ~URZ, `(.L_x_2650) ;  /* 0x000040e27f007947 */ /* 0x000fea000b800000 */
[----:B------:R0:W2:Y:S02]  /*1d30*/  SHFL.BFLY PT, R0, R11, 0x10, 0x1f ;  /* 0x0e001f000b007f89 */ /* 0x0000a400000e0000 */
.L_x_2702:
        /* <DEDUP_REMOVED lines=9> */
.L_x_2703:
[----:B--2---:R-:W-:Y:S02]  /*1dd0*/  FADD.FTZ R0, R5, R4 ;  /* 0x0000000405007221 */ /* 0x004fe40000010000 */
.L_x_2647:
[----:B------:R-:W-:Y:S05]  /*1de0*/  BSYNC B0 ;  /* 0x0000000000007941 */ /* 0x000fea0003800000 */
.L_x_2646:
        /* <DEDUP_REMOVED lines=21> */
.L_x_2653:
[----:B------:R2:W-:Y:S02]  /*1f40*/  STS [R6.X4+0x110], R3 ;  /* 0x0001100306007388 */ /* 0x0005e40000004800 */
.L_x_2652:
        /* <DEDUP_REMOVED lines=27> */
[----:B------:R-:W-:Y:S01]  /*2100*/  IMAD.MOV.U32 R23, RZ, RZ, c[0x0][0x1d4] ;  /* 0x00007500ff177624 */ /* 0x000fe200078e00ff */
[----:B------:R0:W4:Y:S01]  /*2110*/  LDS R6, [R0.X4+0x30] ;  /* 0x0000300000067984 */ /* 0x0001220000004800 */
[----:B------:R-:W-:Y:S01]  /*2120*/  IMAD.MOV.U32 R28, RZ, RZ, 0x2 ;  /* 0x00000002ff1c7424 */ /* 0x000fe200078e00ff */
[----:B------:R-:W-:Y:S01]  /*2130*/  IADD3 R25, R25, c[0x0][0x210], RZ ;  /* 0x0000840019197a10 */ /* 0x000fe20007ffe0ff */
[----:B------:R-:W-:Y:S01]  /*2140*/  IMAD.U32 R29, RZ, RZ, UR47 ;  /* 0x0000002fff1d7e24 */ /* 0x000fe2000f8e00ff */
[----:B------:R0:W1:Y:S01]  /*2150*/  LDS R7, [R0.X4+0x40] ;  /* 0x0000400000077984 */ /* 0x0000620000004800 */
[----:B------:R-:W-:Y:S01]  /*2160*/  IMAD R23, R23, 0x70, RZ ;  /* 0x0000007017177824 */ /* 0x000fe200078e02ff */
[----:B------:R-:W-:Y:S01]  /*2170*/  SHF.R.S32.HI R26, RZ, 0x1f, R22 ;  /* 0x0000001fff1a7819 */ /* 0x000fe20000011416 */
[----:B------:R-:W-:Y:S01]  /*2180*/  IMAD.WIDE R28, R28, R29, c[0x0][0x228] ;  /* 0x00008a001c1c7625 */ /* 0x000fe200078e021d */
        /* <DEDUP_REMOVED lines=12> */
.L_x_2660:
[----:B------:R-:W-:Y:S01]  /*2250*/  IABS R34, c[0x0][0x1d4] ;  /* 0x0000750000227a13 */ /* 0x000fe20000000000 */
[----:B------:R-:W-:Y:S01]  /*2260*/  IMAD.U32 R31, RZ, RZ, UR48 ;  /* 0x00000030ff1f7e24 */ /* 0x000fe2000f8e00ff */
[----:B------:R-:W-:Y:S01]  /*2270*/  ISETP.NE.U32.AND P0, PT, RZ, c[0x0][0x200], PT ;  /* 0x00008000ff007a0c */ /* 0x000fe20003f05070 */
[----:B------:R-:W-:Y:S01]  /*2280*/  IMAD.U32 R50, RZ, RZ, UR49 ;  /* 0x00000031ff327e24 */ /* 0x000fe2000f8e00ff */
[----:B------:R-:W1:Y:S02]  /*2290*/  I2F.RP R35, R34 ;  /* 0x0000002200237306 */ /* 0x000e640000209400 */
[----:B------:R-:W-:-:S13]  /*22a0*/  ISETP.NE.AND.EX P0, PT, RZ, c[0x0][0x204], PT, P0 ;  /* 0x00008100ff007a0c */ /* 0x000fda0003f05300 */
[----:B------:R-:W-:Y:S01]  /*22b0*/  @P0 IADD3 R30, P1, P2, R24, c[0x0][0x200], R31 ;  /* 0x00008000181e0a10 */ /* 0x000fe20007a3e01f */
[----:B-1----:R-:W1:Y:S01]  /*22c0*/  MUFU.RCP R35, R35 ;  /* 0x0000002300237308 */ /* 0x002e620000001000 */
[----:B------:R-:W-:-:S04]  /*22d0*/  @P0 SHF.R.S32.HI R31, RZ, 0x1f, R24 ;  /* 0x0000001fff1f0819 */ /* 0x000fc80000011418 */
[----:B------:R-:W-:Y:S02]  /*22e0*/  @P0 IADD3.X R31, R31, c[0x0][0x204], R50, P1, P2 ;  /* 0x000081001f1f0a10 */ /* 0x000fe40000fe4432 */
[----:B------:R-:W-:-:S03]  /*22f0*/  ISETP.GE.AND P2, PT, R24, RZ, PT ;  /* 0x000000ff1800720c */ /* 0x000fc60003f46270 */
[----:B------:R2:W3:Y:S01]  /*2300*/  @P0 LDG.E.U8 R30, [R30.64] ;  /* 0x000000241e1e0981 */ /* 0x0004e2000c1e1100 */
[----:B-1----:R-:W-:-:S04]  /*2310*/  IADD3 R32, R35, 0xffffffe, RZ ;  /* 0x0ffffffe23207810 */ /* 0x002fc80007ffe0ff */
[----:B------:R1:W4:Y:S02]  /*2320*/  F2I.FTZ.U32.TRUNC.NTZ R33, R32 ;  /* 0x0000002000217305 */ /* 0x000324000021f000 */
[----:B-1----:R-:W-:Y:S02]  /*2330*/  IMAD.MOV.U32 R32, RZ, RZ, RZ ;  /* 0x000000ffff207224 */ /* 0x002fe400078e00ff */
[----:B----4-:R-:W-:-:S04]  /*2340*/  IMAD.MOV R51, RZ, RZ, -R33 ;  /* 0x000000ffff337224 */ /* 0x010fc800078e0a21 */
[----:B------:R-:W-:-:S04]  /*2350*/  IMAD R35, R51, R34, RZ ;  /* 0x0000002233237224 */ /* 0x000fc800078e02ff */
[----:B------:R-:W-:Y:S01]  /*2360*/  IMAD.HI.U32 R32, R33, R35, R32 ;  /* 0x0000002321207227 */ /* 0x000fe200078e0020 */
[----:B------:R-:W-:-:S05]  /*2370*/  IABS R33, R24 ;  /* 0x0000001800217213 */ /* 0x000fca0000000000 */
        /* <DEDUP_REMOVED lines=8> */
[----:B------:R-:W-:Y:S01]  /*2400*/  @!P2 IMAD.MOV R33, RZ, RZ, -R33 ;  /* 0x000000ffff21a224 */ /* 0x000fe200078e0a21 */
[----:B------:R-:W-:-:S04]  /*2410*/  ISETP.GE.AND P2, PT, R24, UR42, PT ;  /* 0x0000002a18007c0c */ /* 0x000fc8000bf46270 */
[----:B------:R-:W-:-:S05]  /*2420*/  SEL R27, R27, RZ, P2 ;  /* 0x000000ff1b1b7207 */ /* 0x000fca0001000000 */
[----:B------:R-:W-:Y:S02]  /*2430*/  @!P1 LOP3.LUT R33, RZ, c[0x0][0x1d4], RZ, 0x33, !PT ;  /* 0x00007500ff219a12 */ /* 0x000fe400078e33ff */
[----:B------:R-:W-:Y:S02]  /*2440*/  ISETP.GE.AND P1, PT, R24, UR42, PT ;  /* 0x0000002a18007c0c */ /* 0x000fe4000bf26270 */
[C---:B------:R-:W-:Y:S01]  /*2450*/  IADD3 R50, R33.reuse, c[0x0][0x1d4], RZ ;  /* 0x0000750021327a10 */ /* 0x040fe20007ffe0ff */
[----:B------:R-:W-:-:S04]  /*2460*/  IMAD.SHL.U32 R35, R33, 0x8, RZ ;  /* 0x0000000821237824 */ /* 0x000fc800078e00ff */
[----:B------:R-:W-:Y:S01]  /*2470*/  IMAD.SHL.U32 R51, R50, 0x8, RZ ;  /* 0x0000000832337824 */ /* 0x000fe200078e00ff */
[----:B------:R-:W-:-:S04]  /*2480*/  ISETP.GE.OR P4, PT, R35, R23, P1 ;  /* 0x000000172300720c */ /* 0x000fc80000f86670 */
[----:B------:R-:W-:-:S09]  /*2490*/  ISETP.GE.OR P3, PT, R51, R23, P1 ;  /* 0x000000173300720c */ /* 0x000fd20000f66670 */
[----:B------:R-:W-:-:S04]  /*24a0*/  @!P4 IADD3 R32, P5, R22, R35, RZ ;  /* 0x000000231620c210 */ /* 0x000fc80007fbe0ff */
[----:B------:R-:W-:Y:S02]  /*24b0*/  @!P4 LEA.HI.X.SX32 R33, R35, R26, 0x1, P5 ;  /* 0x0000001a2321c211 */ /* 0x000fe400028f0eff */
[----:B------:R-:W-:-:S04]  /*24c0*/  @!P4 LEA R34, P5, R32, c[0x0][0x198], 0x1 ;  /* 0x000066002022ca11 */ /* 0x000fc800078a08ff */
[----:B------:R-:W-:Y:S02]  /*24d0*/  @!P4 LEA.HI.X R35, R32, c[0x0][0x19c], R33, 0x1, P5 ;  /* 0x000067002023ca11 */ /* 0x000fe400028f0c21 */
[----:B------:R-:W-:-:S03]  /*24e0*/  IADD3 R52, R50, c[0x0][0x1d4], RZ ;  /* 0x0000750032347a10 */ /* 0x000fc60007ffe0ff */
[----:B------:R1:W2:Y:S01]  /*24f0*/  @!P4 LDG.E R27, [R34.64] ;  /* 0x00000024221bc981 */ /* 0x0002a2000c1e1900 */
[----:B------:R-:W-:Y:S02]  /*2500*/  @!P3 IADD3 R33, P4, R22, R51, RZ ;  /* 0x000000331621b210 */ /* 0x000fe40007f9e0ff */
[----:B------:R-:W-:Y:S02]  /*2510*/  SEL R36, R36, RZ, P2 ;  /* 0x000000ff24247207 */ /* 0x000fe40001000000 */
[----:B------:R-:W-:Y:S01]  /*2520*/  @!P3 LEA.HI.X.SX32 R50, R51, R26, 0x1, P4 ;  /* 0x0000001a3332b211 */ /* 0x000fe200020f0eff */
[----:B------:R-:W-:Y:S01]  /*2530*/  IMAD.SHL.U32 R51, R52, 0x8, RZ ;  /* 0x0000000834337824 */ /* 0x000fe200078e00ff */
[----:B------:R-:W-:-:S04]  /*2540*/  @!P3 LEA R32, P4, R33, c[0x0][0x198], 0x1 ;  /* 0x000066002120ba11 */ /* 0x000fc800078808ff */
[----:B------:R-:W-:Y:S02]  /*2550*/  @!P3 LEA.HI.X R33, R33, c[0x0][0x19c], R50, 0x1, P4 ;  /* 0x000067002121ba11 */ /* 0x000fe400020f0c32 */
[----:B------:R-:W-:Y:S02]  /*2560*/  ISETP.GE.OR P4, PT, R51, R23, P1 ;  /* 0x000000173300720c */ /* 0x000fe40000f86670 */
[----:B------:R-:W-:Y:S01]  /*2570*/  IADD3 R52, R52, c[0x0][0x1d4], RZ ;  /* 0x0000750034347a10 */ /* 0x000fe20007ffe0ff */
[----:B------:R4:W5:Y:S01]  /*2580*/  @!P3 LDG.E R36, [R32.64] ;  /* 0x000000242024b981 */ /* 0x000962000c1e1900 */
[----:B------:R-:W-:-:S03]  /*2590*/  SEL R37, R37, RZ, P2 ;  /* 0x000000ff25257207 */ /* 0x000fc60001000000 */
[----:B------:R-:W-:-:S05]  /*25a0*/  IMAD.SHL.U32 R53, R52, 0x8, RZ ;  /* 0x0000000834357824 */ /* 0x000fca00078e00ff */
[----:B------:R-:W-:Y:S02]  /*25b0*/  ISETP.GE.OR P3, PT, R53, R23, P1 ;  /* 0x000000173500720c */ /* 0x000fe40000f66670 */
[----:B-1----:R-:W-:-:S04]  /*25c0*/  @!P4 IADD3 R35, P5, R22, R51, RZ ;  /* 0x000000331623c210 */ /* 0x002fc80007fbe0ff */
[----:B------:R-:W-:Y:S02]  /*25d0*/  @!P4 LEA.HI.X.SX32 R50, R51, R26, 0x1, P5 ;  /* 0x0000001a3332c211 */ /* 0x000fe400028f0eff */
[----:B------:R-:W-:-:S04]  /*25e0*/  @!P4 LEA R34, P5, R35, c[0x0][0x198], 0x1 ;  /* 0x000066002322ca11 */ /* 0x000fc800078a08ff */
[----:B------:R-:W-:Y:S02]  /*25f0*/  @!P4 LEA.HI.X R35, R35, c[0x0][0x19c], R50, 0x1, P5 ;  /* 0x000067002323ca11 */ /* 0x000fe400028f0c32 */
[----:B------:R-:W-:-:S03]  /*2600*/  IADD3 R52, R52, c[0x0][0x1d4], RZ ;  /* 0x0000750034347a10 */ /* 0x000fc60007ffe0ff */
[----:B------:R1:W3:Y:S01]  /*2610*/  @!P4 LDG.E R37, [R34.64] ;  /* 0x000000242225c981 */ /* 0x0002e2000c1e1900 */
[----:B------:R-:W-:Y:S01]  /*2620*/  @!P3 IADD3 R50, P4, R22, R53, RZ ;  /* 0x000000351632b210 */ /* 0x000fe20007f9e0ff */
[----:B------:R-:W-:Y:S01]  /*2630*/  IMAD.SHL.U32 R51, R52, 0x8, RZ ;  /* 0x0000000834337824 */ /* 0x000fe200078e00ff */
[----:B------:R-:W-:Y:S02]  /*2640*/  SEL R38, R38, RZ, P2 ;  /* 0x000000ff26267207 */ /* 0x000fe40001000000 */
[----:B----4-:R-:W-:Y:S02]  /*2650*/  @!P3 LEA.HI.X.SX32 R33, R53, R26, 0x1, P4 ;  /* 0x0000001a3521b211 */ /* 0x010fe400020f0eff */
[----:B------:R-:W-:-:S04]  /*2660*/  @!P3 LEA R32, P4, R50, c[0x0][0x198], 0x1 ;  /* 0x000066003220ba11 */ /* 0x000fc800078808ff */
[----:B------:R-:W-:Y:S02]  /*2670*/  @!P3 LEA.HI.X R33, R50, c[0x0][0x19c], R33, 0x1, P4 ;  /* 0x000067003221ba11 */ /* 0x000fe400020f0c21 */
[----:B------:R-:W-:Y:S02]  /*2680*/  ISETP.GE.OR P4, PT, R51, R23, P1 ;  /* 0x000000173300720c */ /* 0x000fe40000f86670 */
[----:B------:R-:W-:Y:S01]  /*2690*/  IADD3 R52, R52, c[0x0][0x1d4], RZ ;  /* 0x0000750034347a10 */ /* 0x000fe20007ffe0ff */
[----:B------:R4:W3:Y:S01]  /*26a0*/  @!P3 LDG.E R38, [R32.64] ;  /* 0x000000242026b981 */ /* 0x0008e2000c1e1900 */
        /* <DEDUP_REMOVED lines=36> */
[----:B0-----:R-:W-:-:S03]  /*28f0*/  SEL R0, R0, RZ, P2 ;  /* 0x000000ff00007207 */ /* 0x001fc60001000000 */
        /* <DEDUP_REMOVED lines=16> */
[----:B------:R1:W4:Y:S01]  /*2a00*/  @!P3 LDG.E R43, [R32.64] ;  /* 0x00000024202bb981 */ /* 0x000322000c1e1900 */
[----:B------:R-:W-:-:S03]  /*2a10*/  SEL R45, R45, RZ, P2 ;  /* 0x000000ff2d2d7207 */ /* 0x000fc60001000000 */
[----:B------:R-:W-:-:S05]  /*2a20*/  IMAD.SHL.U32 R53, R52, 0x8, RZ ;  /* 0x0000000834357824 */ /* 0x000fca00078e00ff */
[----:B------:R-:W-:Y:S02]  /*2a30*/  ISETP.GE.OR P3, PT, R53, R23, P1 ;  /* 0x000000173500720c */ /* 0x000fe40000f66670 */
[----:B0-----:R-:W-:-:S04]  /*2a40*/  @!P4 IADD3 R35, P5, R22, R51, RZ ;  /* 0x000000331623c210 */ /* 0x001fc80007fbe0ff */
[----:B------:R-:W-:Y:S02]  /*2a50*/  @!P4 LEA.HI.X.SX32 R50, R51, R26, 0x1, P5 ;  /* 0x0000001a3332c211 */ /* 0x000fe400028f0eff */
[----:B------:R-:W-:-:S04]  /*2a60*/  @!P4 LEA R34, P5, R35, c[0x0][0x198], 0x1 ;  /* 0x000066002322ca11 */ /* 0x000fc800078a08ff */
[----:B------:R-:W-:Y:S02]  /*2a70*/  @!P4 LEA.HI.X R35, R35, c[0x0][0x19c], R50, 0x1, P5 ;  /* 0x000067002323ca11 */ /* 0x000fe400028f0c32 */
[----:B------:R-:W-:-:S03]  /*2a80*/  IADD3 R52, R52, c[0x0][0x1d4], RZ ;  /* 0x0000750034347a10 */ /* 0x000fc60007ffe0ff */
[----:B------:R0:W4:Y:S01]  /*2a90*/  @!P4 LDG.E R45, [R34.64] ;  /* 0x00000024222dc981 */ /* 0x000122000c1e1900 */
[----:B------:R-:W-:Y:S01]  /*2aa0*/  @!P3 IADD3 R50, P4, R22, R53, RZ ;  /* 0x000000351632b210 */ /* 0x000fe20007f9e0ff */
[----:B------:R-:W-:Y:S01]  /*2ab0*/  IMAD.SHL.U32 R51, R52, 0x8, RZ ;  /* 0x0000000834337824 */ /* 0x000fe200078e00ff */
[----:B------:R-:W-:Y:S02]  /*2ac0*/  SEL R44, R44, RZ, P2 ;  /* 0x000000ff2c2c7207 */ /* 0x000fe40001000000 */
[----:B-1----:R-:W-:Y:S02]  /*2ad0*/  @!P3 LEA.HI.X.SX32 R33, R53, R26, 0x1, P4 ;  /* 0x0000001a3521b211 */ /* 0x002fe400020f0eff */
        /* <DEDUP_REMOVED lines=30> */
[----:B------:R-:W-:-:S03]  /*2cc0*/  @!P1 IADD3 R50, P3, R22, R53, RZ ;  /* 0x0000003516329210 */ /* 0x000fc60007f7e0ff */
[----:B------:R-:W4:Y:S01]  /*2cd0*/  @!P4 LDG.E R48, [R34.64] ;  /* 0x000000242230c981 */ /* 0x000f22000c1e1900 */
[----:B-1----:R-:W-:Y:S02]  /*2ce0*/  @!P1 LEA.HI.X.SX32 R33, R53, R26, 0x1, P3 ;  /* 0x0000001a35219211 */ /* 0x002fe400018f0eff */
[C---:B------:R-:W-:Y:S02]  /*2cf0*/  @!P1 LEA R32, P3, R50.reuse, c[0x0][0x198], 0x1 ;  /* 0x0000660032209a11 */ /* 0x040fe400078608ff */
[----:B------:R-:W-:Y:S02]  /*2d00*/  SEL R49, R49, RZ, P2 ;  /* 0x000000ff31317207 */ /* 0x000fe40001000000 */
[----:B------:R-:W-:-:S05]  /*2d10*/  @!P1 LEA.HI.X R33, R50, c[0x0][0x19c], R33, 0x1, P3 ;  /* 0x0000670032219a11 */ /* 0x000fca00018f0c21 */
[----:B------:R-:W4:Y:S01]  /*2d20*/  @!P1 LDG.E R49, [R32.64] ;  /* 0x0000002420319981 */ /* 0x000f22000c1e1900 */
[----:B--2---:R-:W-:-:S04]  /*2d30*/  HMUL2 R31, R4, R27 ;  /* 0x0000001b041f7232 */ /* 0x004fc80000000000 */
[----:B-----5:R-:W-:-:S06]  /*2d40*/  HFMA2 R31, R5, R36, R31 ;  /* 0x00000024051f7231 */ /* 0x020fcc000000001f */
[----:B---3--:R-:W-:-:S10]  /*2d50*/  HFMA2.MMA R31, R6, R37, R31 ;  /* 0x00000025061f7235 */ /* 0x008fd4000000001f */
[----:B------:R-:W-:-:S06]  /*2d60*/  HFMA2 R31, R7, R38, R31 ;  /* 0x00000026071f7231 */ /* 0x000fcc000000001f */
[----:B------:R-:W-:-:S10]  /*2d70*/  HFMA2.MMA R31, R8, R39, R31 ;  /* 0x00000027081f7235 */ /* 0x000fd4000000001f */
[----:B------:R-:W-:-:S06]  /*2d80*/  HFMA2 R31, R9, R40, R31 ;  /* 0x00000028091f7231 */ /* 0x000fcc000000001f */
[----:B------:R-:W-:-:S10]  /*2d90*/  HFMA2.MMA R31, R10, R41, R31 ;  /* 0x000000290a1f7235 */ /* 0x000fd4000000001f */
[----:B------:R-:W-:-:S06]  /*2da0*/  HFMA2 R31, R11, R42, R31 ;  /* 0x0000002a0b1f7231 */ /* 0x000fcc000000001f */
[----:B------:R-:W-:-:S10]  /*2db0*/  HFMA2.MMA R31, R13, R0, R31 ;  /* 0x000000000d1f7235 */ /* 0x000fd4000000001f */
[----:B----4-:R-:W-:-:S06]  /*2dc0*/  HFMA2 R31, R12, R43, R31 ;  /* 0x0000002b0c1f7231 */ /* 0x010fcc000000001f */
[----:B------:R-:W-:-:S10]  /*2dd0*/  HFMA2.MMA R31, R14, R45, R31 ;  /* 0x0000002d0e1f7235 */ /* 0x000fd4000000001f */
[----:B------:R-:W-:-:S06]  /*2de0*/  HFMA2 R31, R15, R44, R31 ;  /* 0x0000002c0f1f7231 */ /* 0x000fcc000000001f */
[----:B------:R-:W-:-:S10]  /*2df0*/  HFMA2.MMA R31, R17, R46, R31 ;  /* 0x0000002e111f7235 */ /* 0x000fd4000000001f */
[----:B------:R-:W-:Y:S01]  /*2e00*/  HFMA2 R31, R18, R47, R31 ;  /* 0x0000002f121f7231 */ /* 0x000fe2000000001f */
[----:B------:R-:W-:-:S05]  /*2e10*/  ISETP.NE.AND P0, PT, R30, RZ, P0 ;  /* 0x000000ff1e00720c */ /* 0x000fca0000705270 */
[----:B------:R-:W-:-:S10]  /*2e20*/  HFMA2.MMA R31, R19, R48, R31 ;  /* 0x00000030131f7235 */ /* 0x000fd4000000001f */
[----:B------:R-:W-:-:S05]  /*2e30*/  HFMA2 R31, R20, R49, R31 ;  /* 0x00000031141f7231 */ /* 0x000fca000000001f */
[--C-:B------:R-:W-:Y:S02]  /*2e40*/  HADD2.F32 R30, -RZ, R31.reuse.H0_H0 ;  /* 0x2000001fff1e7230 */ /* 0x100fe40000004100 */
[----:B------:R-:W-:-:S05]  /*2e50*/  HADD2.F32 R31, -RZ, R31.H1_H1 ;  /* 0x3000001fff1f7230 */ /* 0x000fca0000004100 */
[----:B------:R-:W-:Y:S01]  /*2e60*/  FADD.FTZ R51, R30, R31 ;  /* 0x0000001f1e337221 */ /* 0x000fe20000010000 */
[----:B------:R-:W-:Y:S05]  /*2e70*/  BRA.DIV ~URZ, `(.L_x_2656) ;  /* 0x000031e27f007947 */ /* 0x000fea000b800000 */
[----:B------:R0:W1:Y:S02]  /*2e80*/  SHFL.BFLY PT, R30, R51, 0x2, 0x1f ;  /* 0x0c401f00331e7f89 */ /* 0x00006400000e0000 */
.L_x_2704:
[----:B01----:R-:W-:Y:S01]  /*2e90*/  FADD.FTZ R51, R51, R30 ;  /* 0x0000001e33337221 */ /* 0x003fe20000010000 */
[----:B------:R-:W-:Y:S05]  /*2ea0*/  BRA.DIV ~URZ, `(.L_x_2657) ;  /* 0x000032327f007947 */ /* 0x000fea000b800000 */
[----:B------:R0:W1:Y:S02]  /*2eb0*/  SHFL.BFLY PT, R30, R51, 0x1, 0x1f ;  /* 0x0c201f00331e7f89 */ /* 0x00006400000e0000 */
.L_x_2705:
        /* <DEDUP_REMOVED lines=12> */
[----:B------:R-:W2:Y:S05]  /*2f80*/  @P1 LDG.E.U16 R50, [R28.64] ;  /* 0x000000241c321981 */ /* 0x000eaa000c1e1500 */
[----:B------:R1:W3:Y:S01]  /*2f90*/  @P2 LDG.E.U16 R30, [R30.64] ;  /* 0x000000241e1e2981 */ /* 0x0002e2000c1e1500 */
[----:B------:R-:W-:-:S04]  /*2fa0*/  @P1 ISETP.GE.AND P3, PT, R24, R25, PT ;  /* 0x000000191800120c */ /* 0x000fc80003f66270 */
[----:B------:R-:W-:-:S04]  /*2fb0*/  @P1 SEL R33, RZ, UR41, P3 ;  /* 0x00000029ff211c07 */ /* 0x000fc80009800000 */
[----:B------:R-:W-:-:S04]  /*2fc0*/  @P1 IADD3 R34, R33, -UR42, R24 ;  /* 0x8000002a21221c10 */ /* 0x000fc8000fffe018 */
[----:B------:R-:W4:Y:S01]  /*2fd0*/  @P1 I2F R35, R34 ;  /* 0x0000002200231306 */ /* 0x000f220000201400 */
[----:B------:R-:W-:Y:S01]  /*2fe0*/  FMUL.FTZ R32, R32, c[0x0][0x1f0] ;  /* 0x00007c0020207a20 */ /* 0x000fe20000410000 */
[----:B-1----:R-:W-:Y:S01]  /*2ff0*/  IADD3 R31, R24, -UR45, RZ ;  /* 0x8000002d181f7c10 */ /* 0x002fe2000fffe0ff */
[----:B--2---:R-:W-:Y:S02]  /*3000*/  @P1 HADD2.F32 R50, -RZ, R50.H0_H0 ;  /* 0x20000032ff321230 */ /* 0x004fe40000004100 */
[----:B---3--:R-:W-:-:S05]  /*3010*/  @P2 HADD2.F32 R33, -RZ, R30.H0_H0 ;  /* 0x2000001eff212230 */ /* 0x008fca0000004100 */
[----:B------:R-:W-:-:S04]  /*3020*/  @P2 FADD.FTZ R32, R32, R33 ;  /* 0x0000002120202221 */ /* 0x000fc80000010000 */
[----:B----4-:R-:W-:-:S05]  /*3030*/  @P1 FFMA.FTZ R32, R35, R50, R32 ;  /* 0x0000003223201223 */ /* 0x010fca0000010020 */
[----:B------:R1:W-:Y:S01]  /*3040*/  STS [R31.X4+0x110], R32 ;  /* 0x000110201f007388 */ /* 0x0003e20000004800 */
[----:B------:R-:W-:-:S03]  /*3050*/  @!P0 FMNMX.FTZ R3, R3, R32, !PT ;  /* 0x0000002003038209 */ /* 0x000fc60007810000 */
.L_x_2659:
[----:B------:R-:W-:Y:S05]  /*3060*/  BSYNC B1 ;  /* 0x0000000000017941 */ /* 0x000fea0003800000 */
.L_x_2658:
[----:B------:R-:W-:-:S04]  /*3070*/  IADD3 R24, R24, 0x10, RZ ;  /* 0x0000001018187810 */ /* 0x000fc80007ffe0ff */
[----:B------:R-:W-:-:S13]  /*3080*/  ISETP.GE.AND P0, PT, R24, UR5, PT ;  /* 0x0000000518007c0c */ /* 0x000fda000bf06270 */
[----:B01----:R-:W-:Y:S05]  /*3090*/  @!P0 BRA `(.L_x_2660) ;  /* 0xfffff1b000008947 */ /* 0x003fea000383ffff */
.L_x_2655:
[----:B------:R-:W-:Y:S05]  /*30a0*/  BSYNC B0 ;  /* 0x0000000000007941 */ /* 0x000fea0003800000 */
.L_x_2654:
[----:B------:R-:W2:Y:S02]  /*30b0*/  S2R R7, SR_TID.X ;  /* 0x0000000000077919 */ /* 0x000ea40000002100 */
[----:B--2---:R-:W-:Y:S01]  /*30c0*/  SHF.R.S32.HI R2, RZ, 0x1f, R7 ;  /* 0x0000001fff027819 */ /* 0x004fe20000011407 */
[----:B------:R-:W-:Y:S05]  /*30d0*/  BRA.DIV ~URZ, `(.L_x_2661) ;  /* 0x000030827f007947 */ /* 0x000fea000b800000 */
[----:B------:R2:W3:Y:S02]  /*30e0*/  SHFL.BFLY PT, R0, R3, 0x10, 0x1f ;  /* 0x0e001f0003007f89 */ /* 0x0004e400000e0000 */
.L_x_2706:
[----:B---3--:R-:W-:Y:S01]  /*30f0*/  FMNMX.FTZ R5, R0, R3, !PT ;  /* 0x0000000300057209 */ /* 0x008fe20007810000 */
[----:B------:R-:W-:Y:S05]  /*3100*/  BRA.DIV ~URZ, `(.L_x_2662) ;  /* 0x000030d27f007947 */ /* 0x000fea000b800000 */
[----:B------:R-:W3:Y:S02]  /*3110*/  SHFL.BFLY PT, R0, R5, 0x8, 0x1f ;  /* 0x0d001f0005007f89 */ /* 0x000ee400000e0000 */
[----:B---3--:R-:W-:-:S05]  /*3120*/  FMNMX.FTZ R0, R5, R0, !PT ;  /* 0x0000000005007209 */ /* 0x008fca0007810000 */
[----:B--2---:R2:W3:Y:S02]  /*3130*/  SHFL.BFLY PT, R3, R0, 0x4, 0x1f ;  /* 0x0c801f0000037f89 */ /* 0x0044e400000e0000 */
.L_x_2707:
[----:B------:R-:W-:Y:S01]  /*3140*/  LEA.HI R2, R2, R7, RZ, 0x5 ;  /* 0x0000000702027211 */ /* 0x000fe200078f28ff */
[----:B------:R-:W-:Y:S03]  /*3150*/  WARPSYNC 0xffffffff ;  /* 0xffffffff00007948 */ /* 0x000fe60003800000 */
[----:B0-----:R-:W-:-:S05]  /*3160*/  LOP3.LUT R4, R2, 0xffffffe0, RZ, 0xc0, !PT ;  /* 0xffffffe002047812 */ /* 0x001fca00078ec0ff */
        /* <DEDUP_REMOVED lines=22> */
.L_x_2668:
[----:B--2---:R-:W-:Y:S01]  /*32d0*/  IADD3 R2, R0, -UR45, RZ ;  /* 0x8000002d00027c10 */ /* 0x004fe2000fffe0ff */
[----:B------:R-:W-:Y:S03]  /*32e0*/  BSSY B1, `(.L_x_2665) ;  /* 0x0000010000017945 */ /* 0x000fe60003800000 */
[----:B------:R-:W-:Y:S01]  /*32f0*/  LEA R4, R2, 0x110, 0x2 ;  /* 0x0000011002047811 */ /* 0x000fe200078e10ff */
[----:B------:R-:W-:Y:S05]  /*3300*/  @!P0 BRA `(.L_x_2666) ;  /* 0x0000009000008947 */ /* 0x000fea0003800000 */
[----:B------:R-:W-:Y:S01]  /*3310*/  IMAD.U32 R7, RZ, RZ, UR48 ;  /* 0x00000030ff077e24 */ /* 0x000fe2000f8e00ff */
[----:B0-----:R-:W-:Y:S01]  /*3320*/  SHF.R.S32.HI R3, RZ, 0x1f, R0 ;  /* 0x0000001fff037819 */ /* 0x001fe20000011400 */
[----:B------:R-:W-:-:S03]  /*3330*/  IMAD.U32 R8, RZ, RZ, UR49 ;  /* 0x00000031ff087e24 */ /* 0x000fc6000f8e00ff */
[----:B------:R-:W-:-:S04]  /*3340*/  IADD3 R2, P2, P3, R0, c[0x0][0x200], R7 ;  /* 0x0000800000027a10 */ /* 0x000fc80007b5e007 */
[----:B------:R-:W-:-:S05]  /*3350*/  IADD3.X R3, R3, c[0x0][0x204], R8, P2, P3 ;  /* 0x0000810003037a10 */ /* 0x000fca00017e6408 */
[----:B------:R-:W3:Y:S02]  /*3360*/  LDG.E.U8 R2, [R2.64] ;  /* 0x0000002402027981 */ /* 0x000ee4000c1e1100 */
[----:B---3--:R-:W-:-:S13]  /*3370*/  ISETP.NE.AND P2, PT, R2, RZ, PT ;  /* 0x000000ff0200720c */ /* 0x008fda0003f45270 */
[----:B------:R-:W-:Y:S01]  /*3380*/  @P2 IMAD.MOV.U32 R7, RZ, RZ, RZ ;  /* 0x000000ffff072224 */ /* 0x000fe200078e00ff */
[----:B------:R-:W-:Y:S05]  /*3390*/  @P2 BRA `(.L_x_2667) ;  /* 0x0000004000002947 */ /* 0x000fea0003800000 */
.L_x_2666:
[----:B------:R-:W3:Y:S02]  /*33a0*/  LDS R2, [R4] ;  /* 0x0000000004027984 */ /* 0x000ee40000000800 */
[----:B--23--:R-:W-:-:S04]  /*33b0*/  FADD.FTZ R2, -R9, R2 ;  /* 0x0000000209027221 */ /* 0x00cfc80000010100 */
[----:B------:R-:W-:-:S04]  /*33c0*/  FMUL.FTZ R2, R2, 1.4426950216293334961 ;  /* 0x3fb8aa3b02027820 */ /* 0x000fc80000410000 */
[----:B------:R2:W3:Y:S03]  /*33d0*/  MUFU.EX2 R7, R2 ;  /* 0x0000000200077308 */ /* 0x0004e60000000800 */
.L_x_2667:
[----:B------:R-:W-:Y:S05]  /*33e0*/  BSYNC B1 ;  /* 0x0000000000017941 */ /* 0x000fea0003800000 */
.L_x_2665:
[----:B---3--:R3:W-:Y:S01]  /*33f0*/  STS [R4], R7 ;  /* 0x0000000704007388 */ /* 0x0087e20000000800 */
[----:B------:R-:W-:Y:S01]  /*3400*/  IADD3 R0, R0, 0x40, RZ ;  /* 0x0000004000007810 */ /* 0x000fe20007ffe0ff */
[----:B------:R-:W-:-:S03]  /*3410*/  FADD.FTZ R6, R7, R6 ;  /* 0x0000000607067221 */ /* 0x000fc60000010000 */
[----:B------:R-:W-:-:S13]  /*3420*/  ISETP.GT.AND P2, PT, R0, UR42, PT ;  /* 0x0000002a00007c0c */ /* 0x000fda000bf44270 */
[----:B---3--:R-:W-:Y:S05]  /*3430*/  @!P2 BRA `(.L_x_2668) ;  /* 0xfffffe900000a947 */ /* 0x008fea000383ffff */
.L_x_2664:
[----:B------:R-:W-:Y:S05]  /*3440*/  BSYNC B0 ;  /* 0x0000000000007941 */ /* 0x000fea0003800000 */
.L_x_2663:
[----:B0-----:R-:W0:Y:S01]  /*3450*/  SHFL.BFLY PT, R3, R6, 0x10, 0x1f ;  /* 0x0e001f0006037f89 */ /* 0x001e2200000e0000 */
[----:B------:R-:W-:Y:S02]  /*3460*/  ULDC UR7, c[0x0][0x1ec] ;  /* 0x00007b0000077ab9 */ /* 0x000fe40000000800 */
[----:B------:R-:W-:Y:S01]  /*3470*/  ULDC UR4, c[0x0][0x1d4] ;  /* 0x0000750000047ab9 */ /* 0x000fe20000000800 */
[----:B------:R-:W3:Y:S01]  /*3480*/  S2R R8, SR_TID.X ;  /* 0x0000000000087919 */ /* 0x000ee20000002100 */
[----:B------:R-:W-:Y:S02]  /*3490*/  UISETP.LT.AND UP0, UPT, UR7, UR4, UPT ;  /* 0x000000040700728c */ /* 0x000fe4000bf01270 */
[----:B------:R-:W-:Y:S01]  /*34a0*/  ULDC.U8 UR6, c[0x0][0x26c] ;  /* 0x00009b0000067ab9 */ /* 0x000fe20000000000 */
[----:B------:R-:W5:Y:S01]  /*34b0*/  S2R R13, SR_TID.X ;  /* 0x00000000000d7919 */ /* 0x000f620000002100 */
[----:B------:R-:W-:-:S04]  /*34c0*/  USEL UR4, UR7, UR4, UP0 ;  /* 0x0000000407047287 */ /* 0x000fc80008000000 */
[----:B------:R-:W-:-:S04]  /*34d0*/  UIADD3 UR4, UR4, 0x4, URZ ;  /* 0x0000000404047890 */ /* 0x000fc8000fffe03f */
[----:B------:R-:W-:-:S04]  /*34e0*/  USHF.R.S32.HI UR5, URZ, 0x1f, UR4 ;  /* 0x0000001f3f057899 */ /* 0x000fc80008011404 */
[----:B------:R-:W-:Y:S01]  /*34f0*/  ULEA.HI UR5, UR5, UR4, URZ, 0x2 ;  /* 0x0000000405057291 */ /* 0x000fe2000f8f103f */
[----:B0-----:R-:W-:Y:S02]  /*3500*/  FADD.FTZ R3, R3, R6 ;  /* 0x0000000603037221 */ /* 0x001fe40000010000 */
[----:B------:R-:W-:Y:S01]  /*3510*/  UMOV UR4, URZ ;  /* 0x0000003f00047c82 */ /* 0x000fe20008000000 */
[----:B---3--:R-:W-:Y:S02]  /*3520*/  LOP3.LUT P0, R4, R8, 0x1f, RZ, 0xc0, !PT ;  /* 0x0000001f08047812 */ /* 0x008fe4000780c0ff */
[----:B------:R-:W0:Y:S02]  /*3530*/  SHFL.BFLY PT, R0, R3, 0x8, 0x1f ;  /* 0x0d001f0003007f89 */ /* 0x000e2400000e0000 */
[----:B------:R-:W-:-:S09]  /*3540*/  ISETP.GT.U32.AND P2, PT, R4, 0x1, PT ;  /* 0x000000010400780c */ /* 0x000fd20003f44070 */
[----:B------:R-:W-:Y:S02]  /*3550*/  @!P0 SHF.R.U32.HI R6, RZ, 0x3, R8 ;  /* 0x00000003ff068819 */ /* 0x000fe40000011608 */
[----:B-----5:R-:W-:Y:S02]  /*3560*/  SHF.R.S32.HI R8, RZ, 0x1f, R13 ;  /* 0x0000001fff087819 */ /* 0x020fe4000001140d */
[----:B------:R-:W-:Y:S01]  /*3570*/  @!P0 LOP3.LUT R6, R6, 0x1ffffffc, RZ, 0xc0, !PT ;  /* 0x1ffffffc06068812 */ /* 0x000fe200078ec0ff */
        /* <DEDUP_REMOVED lines=8> */
[----:B------:R-:W-:Y:S01]  /*3600*/  BAR.SYNC.DEFER_BLOCKING 0x0 ;  /* 0x0000000000007b1d */ /* 0x000fe20000010000 */
[----:B------:R-:W-:Y:S01]  /*3610*/  ISETP.NE.AND P0, PT, RZ, UR6, PT ;  /* 0x00000006ff007c0c */ /* 0x000fe2000bf05270 */
[----:B------:R-:W-:-:S04]  /*3620*/  USHF.L.U32 UR6, UR5, 0x2, URZ ;  /* 0x0000000205067899 */ /* 0x000fc8000800063f */
[----:B------:R-:W-:Y:S02]  /*3630*/  UMOV UR5, URZ ;  /* 0x0000003f00057c82 */ /* 0x000fe40008000000 */
[----:B------:R-:W-:Y:S01]  /*3640*/  ULOP3.LUT UR6, UR6, 0xfffffff0, URZ, 0xc0, !UPT ;  /* 0xfffffff006067892 */ /* 0x000fe2000f8ec03f */
[----:B------:R-:W0:Y:S04]  /*3650*/  @!P2 LDS R9, [R4.X4+0x8] ;  /* 0x000008000409a984 */ /* 0x000e280000004800 */
[----:B0-----:R-:W0:Y:S02]  /*3660*/  SHFL.BFLY PT, R0, R9, 0x1, 0x1f ;  /* 0x0c201f0009007f89 */ /* 0x001e2400000e0000 */
[----:B0-----:R-:W-:-:S06]  /*3670*/  FADD.FTZ R0, R0, R9 ;  /* 0x0000000900007221 */ /* 0x001fcc0000010000 */
[----:B------:R-:W0:Y:S01]  /*3680*/  SHFL.IDX PT, R0, R0, RZ, 0x1f ;  /* 0x00001fff00007589 */ /* 0x000e2200000e0000 */
[----:B------:R-:W-:Y:S05]  /*3690*/  @!P0 BRA `(.L_x_2669) ;  /* 0x0000009000008947 */ /* 0x000fea0003800000 */
[----:B------:R-:W2:Y:S01]  /*36a0*/  S2UR UR4, SR_CTAID.X ;  /* 0x00000000000479c3 */ /* 0x000ea20000002500 */
[----:B------:R-:W-:-:S07]  /*36b0*/  ULDC UR8, c[0x0][0x1d8] ;  /* 0x0000760000087ab9 */ /* 0x000fce0000000800 */
[----:B------:R-:W2:Y:S02]  /*36c0*/  S2UR UR5, SR_CTAID.Y ;  /* 0x00000000000579c3 */ /* 0x000ea40000002600 */
[----:B--2---:R-:W-:-:S03]  /*36d0*/  UIMAD UR4, UR5, UR8, UR4 ;  /* 0x00000008050472a4 */ /* 0x004fc6000f8e0204 */
[----:B------:R-:W-:Y:S02]  /*36e0*/  ULDC UR5, c[0x0][0x268] ;  /* 0x00009a0000057ab9 */ /* 0x000fe40000000800 */
[----:B------:R-:W-:-:S03]  /*36f0*/  UIMAD UR4, UR4, UR5, UR7 ;  /* 0x00000005040472a4 */ /* 0x000fc6000f8e0207 */
[----:B------:R-:W-:Y:S02]  /*3700*/  ULDC UR5, c[0x0][0x1d4] ;  /* 0x0000750000057ab9 */ /* 0x000fe40000000800 */
[----:B------:R-:W-:-:S04]  /*3710*/  UIMAD UR4, UR4, UR5, URZ ;  /* 0x00000005040472a4 */ /* 0x000fc8000f8e023f */
[----:B------:R-:W-:-:S06]  /*3720*/  USHF.R.S32.HI UR5, URZ, 0x1f, UR4 ;  /* 0x0000001f3f057899 */ /* 0x000fcc0008011404 */
.L_x_2669:
[----:B------:R-:W-:Y:S01]  /*3730*/  BSSY B0, `(.L_x_2670) ;  /* 0x0000014000007945 */ /* 0x000fe20003800000 */
[----:B------:R-:W-:Y:S05]  /*3740*/  @P1 BRA `(.L_x_2671) ;  /* 0x0000012000001947 */ /* 0x000fea0003800000 */
[----:B0-----:R-:W-:Y:S02]  /*3750*/  FADD.FTZ R2, R0, 9.9999999747524270788e-07 ;  /* 0x358637bd00027421 */ /* 0x001fe40000010000 */
[----:B------:R-:W-:Y:S02]  /*3760*/  IMAD.U32 R0, RZ, RZ, UR6 ;  /* 0x00000006ff007e24 */ /* 0x000fe4000f8e00ff */
[----:B------:R0:W2:Y:S03]  /*3770*/  MUFU.RCP R7, R2 ;  /* 0x0000000200077308 */ /* 0x0000a60000001000 */
[----:B------:R-:W-:-:S05]  /*3780*/  IADD3 R0, R0, 0x110, RZ ;  /* 0x0000011000007810 */ /* 0x000fca0007ffe0ff */
.L_x_2672:
[C---:B------:R-:W-:Y:S02]  /*3790*/  IADD3 R9, R5.reuse, -UR45, RZ ;  /* 0x8000002d05097c10 */ /* 0x040fe4000fffe0ff */
[----:B0-----:R-:W-:-:S03]  /*37a0*/  @P0 IADD3 R3, P1, R5, UR4, RZ ;  /* 0x0000000405030c10 */ /* 0x001fc6000ff3e0ff */
[----:B0-----:R-:W0:Y:S01]  /*37b0*/  LDS R2, [R9.X4+0x110] ;  /* 0x0001100009027984 */ /* 0x001e220000004800 */
[C---:B------:R-:W-:Y:S02]  /*37c0*/  @P0 LEA.HI.X.SX32 R4, R5.reuse, UR5, 0x1, P1 ;  /* 0x0000000505040c11 */ /* 0x040fe400088f0eff */
        /* <DEDUP_REMOVED lines=10> */
.L_x_2671:
[----:B------:R-:W-:Y:S05]  /*3870*/  BSYNC B0 ;  /* 0x0000000000007941 */ /* 0x000fea0003800000 */
.L_x_2670:
[----:B------:R-:W-:Y:S01]  /*3880*/  USHF.R.S32.HI UR4, URZ, 0x1f, UR42 ;  /* 0x0000001f3f047899 */ /* 0x000fe2000801142a */
[----:B------:R-:W-:Y:S01]  /*3890*/  LEA.HI R31, R8, R13, RZ, 0x4 ;  /* 0x0000000d081f7211 */ /* 0x000fe200078f20ff */
[----:B0-----:R-:W-:Y:S01]  /*38a0*/  CS2R R6, SRZ ;  /* 0x0000000000067805 */ /* 0x001fe2000001ff00 */
[----:B------:R-:W-:Y:S01]  /*38b0*/  ISETP.EQ.U32.AND P1, PT, RZ, c[0x0][0x190], PT ;  /* 0x00006400ff007a0c */ /* 0x000fe20003f22070 */
[----:B------:R-:W-:Y:S01]  /*38c0*/  ULEA.HI UR4, UR4, UR42, URZ, 0x2 ;  /* 0x0000002a04047291 */ /* 0x000fe2000f8f103f */
[----:B------:R-:W-:Y:S01]  /*38d0*/  LOP3.LUT R0, R31, 0xfffffff0, RZ, 0xc0, !PT ;  /* 0xfffffff01f007812 */ /* 0x000fe200078ec0ff */
[----:B------:R-:W-:Y:S01]  /*38e0*/  CS2R R4, SRZ ;  /* 0x0000000000047805 */ /* 0x000fe2000001ff00 */
        /* <DEDUP_REMOVED lines=10> */
[----:B------:R-:W-:Y:S01]  /*3990*/  BSSY B0, `(.L_x_2673) ;  /* 0x0000158000007945 */ /* 0x000fe20003800000 */
[----:B------:R-:W-:Y:S01]  /*39a0*/  CS2R R28, SRZ ;  /* 0x00000000001c7805 */ /* 0x000fe2000001ff00 */
        /* <DEDUP_REMOVED lines=22> */
[----:B------:R-:W-:Y:S01]  /*3b10*/  IMAD.MOV.U32 R38, RZ, RZ, R36 ;  /* 0x000000ffff267224 */ /* 0x000fe200078e0024 */
[----:B------:R-:W-:Y:S01]  /*3b20*/  CS2R R18, SRZ ;  /* 0x0000000000127805 */ /* 0x000fe2000001ff00 */
[----:B------:R-:W-:Y:S01]  /*3b30*/  IADD3 R0, -R0, -0x2, -R31 ;  /* 0xfffffffe00007810 */ /* 0x000fe20007ffe91f */
[----:B------:R-:W-:Y:S01]  /*3b40*/  IMAD.MOV.U32 R17, RZ, RZ, RZ ;  /* 0x000000ffff117224 */ /* 0x000fe200078e00ff */
[----:B------:R-:W-:-:S03]  /*3b50*/  CS2R R28, SRZ ;  /* 0x00000000001c7805 */ /* 0x000fc6000001ff00 */
[----:B------:R-:W-:Y:S02]  /*3b60*/  IMAD.IADD R3, R0, 0x1, -R3 ;  /* 0x0000000100037824 */ /* 0x000fe400078e0a03 */
[----:B------:R-:W-:-:S03]  /*3b70*/  IMAD.MOV.U32 R0, RZ, RZ, RZ ;  /* 0x000000ffff007224 */ /* 0x000fc600078e00ff */
        /* <DEDUP_REMOVED lines=8> */
[----:B------:R-:W-:Y:S01]  /*3c00*/  IMAD.MOV.U32 R38, RZ, RZ, R36 ;  /* 0x000000ffff267224 */ /* 0x000fe200078e0024 */
[----:B------:R-:W-:Y:S02]  /*3c10*/  IADD3 R27, P3, R35, R0, RZ ;  /* 0x00000000231b7210 */ /* 0x000fe40007f7e0ff */
[----:B------:R-:W-:Y:S02]  /*3c20*/  IADD3 R13, R8, 0x110, RZ ;  /* 0x00000110080d7810 */ /* 0x000fe40007ffe0ff */
[----:B------:R-:W-:Y:S02]  /*3c30*/  LEA.HI.X.SX32 R0, R0, R34, 0x1, P3 ;  /* 0x0000002200007211 */ /* 0x000fe400018f0eff */
[----:B------:R-:W-:-:S04]  /*3c40*/  LEA R24, P3, R27, c[0x0][0x1a0], 0x1 ;  /* 0x000068001b187a11 */ /* 0x000fc800078608ff */
[----:B------:R-:W-:Y:S01]  /*3c50*/  LEA.HI.X R27, R27, c[0x0][0x1a4], R0, 0x1, P3 ;  /* 0x000069001b1b7a11 */ /* 0x000fe200018f0c00 */
[----:B------:R-:W-:Y:S02]  /*3c60*/  IMAD.MOV.U32 R0, RZ, RZ, RZ ;  /* 0x000000ffff007224 */ /* 0x000fe400078e00ff */
.L_x_2679:
[----:B------:R-:W-:Y:S01]  /*3c70*/  IMAD.MOV.U32 R8, RZ, RZ, R24 ;  /* 0x000000ffff087224 */ /* 0x000fe200078e0018 */
[----:B------:R0:W2:Y:S01]  /*3c80*/  LDS.U16 R14, [R13] ;  /* 0x000000000d0e7984 */ /* 0x0000a20000000400 */
[----:B------:R-:W-:-:S06]  /*3c90*/  IMAD.MOV.U32 R9, RZ, RZ, R27 ;  /* 0x000000ffff097224 */ /* 0x000fcc00078e001b */
[----:B------:R-:W3:Y:S01]  /*3ca0*/  LDG.E.128 R8, [R8.64] ;  /* 0x0000002408087981 */ /* 0x000ee2000c1e1d00 */
[----:B------:R-:W-:Y:S02]  /*3cb0*/  IADD3 R12, R12, -0x1, RZ ;  /* 0xffffffff0c0c7810 */ /* 0x000fe40007ffe0ff */
[----:B------:R-:W-:Y:S02]  /*3cc0*/  IADD3 R24, P4, R24, 0x380, RZ ;  /* 0x0000038018187810 */ /* 0x000fe40007f9e0ff */
[----:B------:R-:W-:Y:S02]  /*3cd0*/  ISETP.NE.AND P3, PT, R12, RZ, PT ;  /* 0x000000ff0c00720c */ /* 0x000fe40003f65270 */
[----:B------:R-:W-:Y:S01]  /*3ce0*/  IADD3 R38, R38, 0x4, RZ ;  /* 0x0000000426267810 */ /* 0x000fe20007ffe0ff */
[----:B------:R-:W-:Y:S01]  /*3cf0*/  IMAD.X R27, RZ, RZ, R27, P4 ;  /* 0x000000ffff1b7224 */ /* 0x000fe200020e061b */
[----:B0-----:R-:W-:Y:S01]  /*3d00*/  IADD3 R13, R13, 0x8, RZ ;  /* 0x000000080d0d7810 */ /* 0x001fe20007ffe0ff */
[----:B--2---:R-:W-:-:S02]  /*3d10*/  HADD2.F32 R14, -RZ, R14.H0_H0 ;  /* 0x2000000eff0e7230 */ /* 0x004fc40000004100 */
[----:B---34-:R-:W-:Y:S02]  /*3d20*/  HADD2.F32 R23, -RZ, R10.H0_H0 ;  /* 0x2000000aff177230 */ /* 0x018fe40000004100 */
        /* <DEDUP_REMOVED lines=16> */
.L_x_2678:
[----:B------:R-:W-:Y:S05]  /*3e30*/  BSYNC B2 ;  /* 0x0000000000027941 */ /* 0x000fea0003800000 */
.L_x_2677:
        /* <DEDUP_REMOVED lines=11> */
.L_x_2680:
[----:B------:R-:W-:Y:S01]  /*3ef0*/  IMAD.MOV.U32 R32, RZ, RZ, R39 ;  /* 0x000000ffff207224 */ /* 0x000fe200078e0027 */
[----:B------:R-:W0:Y:S01]  /*3f00*/  LDS.U16 R43, [R40+-0x10] ;  /* 0xfffff000282b7984 */ /* 0x000e220000000400 */
[----:B------:R-:W-:-:S03]  /*3f10*/  IMAD.MOV.U32 R33, RZ, RZ, R44 ;  /* 0x000000ffff217224 */ /* 0x000fc600078e002c */
[----:B------:R-:W-:Y:S04]  /*3f20*/  LDS.U16 R42, [R40+-0x8] ;  /* 0xfffff800282a7984 */ /* 0x000fe80000000400 */
[----:B------:R-:W2:Y:S04]  /*3f30*/  LDG.E.128 R8, [R32.64] ;  /* 0x0000002420087981 */ /* 0x000ea8000c1e1d00 */
[----:B----4-:R3:W4:Y:S04]  /*3f40*/  LDG.E.128 R12, [R32.64+0x380] ;  /* 0x00038024200c7981 */ /* 0x010728000c1e1d00 */
[----:B------:R3:W3:Y:S04]  /*3f50*/  LDG.E.128 R20, [R32.64+0x700] ;  /* 0x0007002420147981 */ /* 0x0006e8000c1e1d00 */
[----:B------:R3:W4:Y:S01]  /*3f60*/  LDG.E.128 R24, [R32.64+0xa80] ;  /* 0x000a802420187981 */ /* 0x000722000c1e1d00 */
[----:B------:R-:W-:-:S02]  /*3f70*/  IADD3 R39, P1, R32, 0xe00, RZ ;  /* 0x00000e0020277810 */ /* 0x000fc40007f3e0ff */
[----:B------:R-:W-:Y:S01]  /*3f80*/  IADD3 R38, R38, 0x10, RZ ;  /* 0x0000001026267810 */ /* 0x000fe20007ffe0ff */
[----:B------:R-:W1:Y:S02]  /*3f90*/  LDS.U16 R41, [R40] ;  /* 0x0000000028297984 */ /* 0x000e640000000400 */
[----:B------:R-:W-:Y:S01]  /*3fa0*/  IMAD.X R44, RZ, RZ, R33, P1 ;  /* 0x000000ffff2c7224 */ /* 0x000fe200008e0621 */
[----:B------:R-:W-:Y:S01]  /*3fb0*/  ISETP.GE.AND P1, PT, R38, R37, PT ;  /* 0x000000252600720c */ /* 0x000fe20003f26270 */
[----:B0-----:R-:W-:Y:S02]  /*3fc0*/  HADD2.F32 R43, -RZ, R43.H0_H0 ;  /* 0x2000002bff2b7230 */ /* 0x001fe40000004100 */
[----:B-1----:R-:W-:Y:S02]  /*3fd0*/  HADD2.F32 R41, -RZ, R41.H0_H0 ;  /* 0x20000029ff297230 */ /* 0x002fe40000004100 */
[--C-:B--2---:R-:W-:Y:S02]  /*3fe0*/  HADD2.F32 R45, -RZ, R8.reuse.H0_H0 ;  /* 0x20000008ff2d7230 */ /* 0x104fe40000004100 */
[----:B------:R-:W-:-:S02]  /*3ff0*/  HADD2.F32 R46, -RZ, R8.H1_H1 ;  /* 0x30000008ff2e7230 */ /* 0x000fc40000004100 */
[--C-:B------:R-:W-:Y:S01]  /*4000*/  HADD2.F32 R47, -RZ, R9.reuse.H0_H0 ;  /* 0x20000009ff2f7230 */ /* 0x100fe20000004100 */
[C---:B------:R-:W-:Y:S01]  /*4010*/  FFMA.FTZ R8, R43.reuse, R45, R0 ;  /* 0x0000002d2b087223 */ /* 0x040fe20000010000 */
[----:B------:R-:W-:Y:S01]  /*4020*/  HADD2.F32 R48, -RZ, R9.H1_H1 ;  /* 0x30000009ff307230 */ /* 0x000fe20000004100 */
[----:B------:R0:W1:Y:S01]  /*4030*/  LDS.U16 R0, [R40+0x8] ;  /* 0x0000080028007984 */ /* 0x0000620000000400 */
[--C-:B------:R-:W-:Y:S01]  /*4040*/  HADD2.F32 R9, -RZ, R10.reuse.H0_H0 ;  /* 0x2000000aff097230 */ /* 0x100fe20000004100 */
[C---:B------:R-:W-:Y:S01]  /*4050*/  FFMA.FTZ R47, R43.reuse, R47, R2 ;  /* 0x0000002f2b2f7223 */ /* 0x040fe20000010002 */
[--C-:B---3--:R-:W-:Y:S01]  /*4060*/  HADD2.F32 R32, -RZ, R11.reuse.H0_H0 ;  /* 0x2000000bff207230 */ /* 0x108fe20000004100 */
[C---:B------:R-:W-:Y:S01]  /*4070*/  FFMA.FTZ R46, R43.reuse, R46, R3 ;  /* 0x0000002e2b2e7223 */ /* 0x040fe20000010003 */
[----:B------:R-:W-:Y:S01]  /*4080*/  HADD2.F32 R10, -RZ, R10.H1_H1 ;  /* 0x3000000aff0a7230 */ /* 0x000fe20000004100 */
[C---:B------:R-:W-:Y:S01]  /*4090*/  FFMA.FTZ R9, R43.reuse, R9, R18 ;  /* 0x000000092b097223 */ /* 0x040fe20000010012 */
[----:B------:R-:W-:Y:S01]  /*40a0*/  HADD2.F32 R50, -RZ, R11.H1_H1 ;  /* 0x3000000bff327230 */ /* 0x000fe20000004100 */
[C---:B------:R-:W-:Y:S01]  /*40b0*/  FFMA.FTZ R32, R43.reuse, R32, R28 ;  /* 0x000000202b207223 */ /* 0x040fe2000001001c */
[----:B----4-:R-:W-:Y:S01]  /*40c0*/  HADD2.F32 R2, -RZ, R12.H0_H0 ;  /* 0x2000000cff027230 */ /* 0x010fe20000004100 */
[C---:B------:R-:W-:Y:S01]  /*40d0*/  FFMA.FTZ R48, R43.reuse, R48, R17 ;  /* 0x000000302b307223 */ /* 0x040fe20000010011 */
[----:B------:R-:W-:Y:S01]  /*40e0*/  HADD2.F32 R18, -RZ, R13.H0_H0 ;  /* 0x2000000dff127230 */ /* 0x000fe20000004100 */
[C---:B------:R-:W-:Y:S01]  /*40f0*/  FFMA.FTZ R10, R43.reuse, R10, R19 ;  /* 0x0000000a2b0a7223 */ /* 0x040fe20000010013 */
[----:B------:R-:W-:Y:S01]  /*4100*/  HADD2.F32 R28, -RZ, R14.H0_H0 ;  /* 0x2000000eff1c7230 */ /* 0x000fe20000004100 */
[----:B------:R-:W-:Y:S01]  /*4110*/  FFMA.FTZ R50, R43, R50, R29 ;  /* 0x000000322b327223 */ /* 0x000fe2000001001d */
[----:B------:R-:W-:Y:S01]  /*4120*/  HADD2.F32 R11, -RZ, R15.H0_H0 ;  /* 0x2000000fff0b7230 */ /* 0x000fe20000004100 */
[----:B0-----:R-:W-:Y:S01]  /*4130*/  IADD3 R40, R40, 0x20, RZ ;  /* 0x0000002028287810 */ /* 0x001fe20007ffe0ff */
[----:B------:R-:W-:-:S02]  /*4140*/  HADD2.F32 R3, -RZ, R42.H0_H0 ;  /* 0x2000002aff037230 */ /* 0x000fc40000004100 */
[----:B------:R-:W-:Y:S02]  /*4150*/  HADD2.F32 R12, -RZ, R12.H1_H1 ;  /* 0x3000000cff0c7230 */ /* 0x000fe40000004100 */
[----:B------:R-:W-:Y:S01]  /*4160*/  HADD2.F32 R13, -RZ, R13.H1_H1 ;  /* 0x3000000dff0d7230 */ /* 0x000fe20000004100 */
[C---:B------:R-:W-:Y:S01]  /*4170*/  FFMA.FTZ R2, R3.reuse, R2, R8 ;  /* 0x0000000203027223 */ /* 0x040fe20000010008 */
[----:B------:R-:W-:Y:S01]  /*4180*/  HADD2.F32 R14, -RZ, R14.H1_H1 ;  /* 0x3000000eff0e7230 */ /* 0x000fe20000004100 */
[C---:B------:R-:W-:Y:S01]  /*4190*/  FFMA.FTZ R12, R3.reuse, R12, R46 ;  /* 0x0000000c030c7223 */ /* 0x040fe2000001002e */
[----:B------:R-:W-:Y:S01]  /*41a0*/  HADD2.F32 R15, -RZ, R15.H1_H1 ;  /* 0x3000000fff0f7230 */ /* 0x000fe20000004100 */
        /* <DEDUP_REMOVED lines=10> */
[----:B------:R-:W-:Y:S01]  /*4250*/  FFMA.FTZ R15, R3, R15, R50 ;  /* 0x0000000f030f7223 */ /* 0x000fe20000010032 */
[--C-:B------:R-:W-:Y:S01]  /*4260*/  HADD2.F32 R3, -RZ, R20.reuse.H0_H0 ;  /* 0x20000014ff037230 */ /* 0x100fe20000004100 */
[C---:B------:R-:W-:Y:S01]  /*4270*/  FFMA.FTZ R8, R41.reuse, R8, R18 ;  /* 0x0000000829087223 */ /* 0x040fe20000010012 */
[----:B------:R-:W-:Y:S01]  /*4280*/  HADD2.F32 R20, -RZ, R20.H1_H1 ;  /* 0x30000014ff147230 */ /* 0x000fe20000004100 */
[C---:B------:R-:W-:Y:S01]  /*4290*/  FFMA.FTZ R13, R41.reuse, R14, R13 ;  /* 0x0000000e290d7223 */ /* 0x040fe2000001000d */
[----:B------:R-:W-:Y:S01]  /*42a0*/  HADD2.F32 R32, -RZ, R23.H0_H0 ;  /* 0x20000017ff207230 */ /* 0x000fe20000004100 */
[C---:B------:R-:W-:Y:S01]  /*42b0*/  FFMA.FTZ R2, R41.reuse, R3, R2 ;  /* 0x0000000329027223 */ /* 0x040fe20000010002 */
[----:B-1----:R-:W-:Y:S01]  /*42c0*/  HADD2.F32 R29, -RZ, R0.H0_H0 ;  /* 0x20000000ff1d7230 */ /* 0x002fe20000004100 */
[C---:B------:R-:W-:Y:S01]  /*42d0*/  FFMA.FTZ R12, R41.reuse, R20, R12 ;  /* 0x00000014290c7223 */ /* 0x040fe2000001000c */
[--C-:B------:R-:W-:Y:S01]  /*42e0*/  HADD2.F32 R0, -RZ, R24.reuse.H0_H0 ;  /* 0x20000018ff007230 */ /* 0x100fe20000004100 */
[C---:B------:R-:W-:Y:S01]  /*42f0*/  FFMA.FTZ R9, R41.reuse, R28, R9 ;  /* 0x0000001c29097223 */ /* 0x040fe20000010009 */
[--C-:B------:R-:W-:Y:S01]  /*4300*/  HADD2.F32 R18, -RZ, R25.reuse.H1_H1 ;  /* 0x30000019ff127230 */ /* 0x100fe20000004100 */
[C---:B------:R-:W-:Y:S01]  /*4310*/  FFMA.FTZ R10, R41.reuse, R22, R10 ;  /* 0x00000016290a7223 */ /* 0x040fe2000001000a */
[----:B------:R-:W-:Y:S01]  /*4320*/  HADD2.F32 R3, -RZ, R24.H1_H1 ;  /* 0x30000018ff037230 */ /* 0x000fe20000004100 */
[C---:B------:R-:W-:Y:S01]  /*4330*/  FFMA.FTZ R11, R41.reuse, R32, R11 ;  /* 0x00000020290b7223 */ /* 0x040fe2000001000b */
[----:B------:R-:W-:Y:S01]  /*4340*/  HADD2.F32 R14, -RZ, R25.H0_H0 ;  /* 0x20000019ff0e7230 */ /* 0x000fe20000004100 */
        /* <DEDUP_REMOVED lines=11> */
[C---:B------:R-:W-:Y:S02]  /*4400*/  FFMA.FTZ R28, R29.reuse, R28, R11 ;  /* 0x0000001c1d1c7223 */ /* 0x040fe4000001000b */
[----:B------:R-:W-:Y:S01]  /*4410*/  FFMA.FTZ R29, R29, R22, R15 ;  /* 0x000000161d1d7223 */ /* 0x000fe2000001000f */
[----:B------:R-:W-:Y:S05]  /*4420*/  @!P1 BRA `(.L_x_2680) ;  /* 0xfffffac000009947 */ /* 0x000fea000383ffff */
.L_x_2676:
[----:B------:R-:W-:Y:S05]  /*4430*/  BSYNC B1 ;  /* 0x0000000000017941 */ /* 0x000fea0003800000 */
.L_x_2675:
[----:B------:R-:W-:-:S13]  /*4440*/  ISETP.GE.AND P1, PT, R36, UR42, PT ;  /* 0x0000002a24007c0c */ /* 0x000fda000bf26270 */
[----:B------:R-:W-:Y:S05]  /*4450*/  @P1 BRA `(.L_x_2674) ;  /* 0x00000ab000001947 */ /* 0x000fea0003800000 */
[----:B------:R-:W-:Y:S01]  /*4460*/  IMAD.U32 R9, RZ, RZ, UR45 ;  /* 0x0000002dff097e24 */ /* 0x000fe2000f8e00ff */
[----:B------:R-:W-:Y:S01]  /*4470*/  LOP3.LUT R8, RZ, R31, RZ, 0x33, !PT ;  /* 0x0000001fff087212 */ /* 0x000fe200078e33ff */
[----:B------:R-:W-:Y:S03]  /*4480*/  BSSY B1, `(.L_x_2681) ;  /* 0x0000038000017945 */ /* 0x000fe60003800000 */
[----:B----4-:R-:W-:-:S04]  /*4490*/  IADD3 R22, -R9, UR42, R8 ;  /* 0x0000002a09167c10 */ /* 0x010fc8000fffe108 */
        /* <DEDUP_REMOVED lines=52> */
.L_x_2684:
[----:B------:R-:W-:Y:S05]  /*47e0*/  BSYNC B2 ;  /* 0x0000000000027941 */ /* 0x000fea0003800000 */
.L_x_2683:
[----:B------:R-:W-:Y:S02]  /*47f0*/  IADD3 R36, R36, 0x4, RZ ;  /* 0x0000000424247810 */ /* 0x000fe40007ffe0ff */
.L_x_2682:
[----:B------:R-:W-:Y:S05]  /*4800*/  BSYNC B1 ;  /* 0x0000000000017941 */ /* 0x000fea0003800000 */
.L_x_2681:
[----:B------:R-:W-:-:S13]  /*4810*/  LOP3.LUT P1, RZ, R22, 0xfffffffc, RZ, 0xc0, !PT ;  /* 0xfffffffc16ff7812 */ /* 0x000fda000782c0ff */
[----:B------:R-:W-:Y:S05]  /*4820*/  @!P1 BRA `(.L_x_2674) ;  /* 0x000006e000009947 */ /* 0x000fea0003800000 */
[----:B------:R-:W-:Y:S01]  /*4830*/  LEA R13, R36, UR6, 0x1 ;  /* 0x00000006240d7c11 */ /* 0x000fe2000f8e08ff */
[----:B------:R-:W-:Y:S02]  /*4840*/  IMAD.U32 R8, RZ, RZ, UR45 ;  /* 0x0000002dff087e24 */ /* 0x000fe4000f8e00ff */
[----:B------:R-:W-:Y:S02]  /*4850*/  IMAD.MOV.U32 R12, RZ, RZ, RZ ;  /* 0x000000ffff0c7224 */ /* 0x000fe400078e00ff */
[----:B------:R-:W-:Y:S02]  /*4860*/  IMAD R13, R8, -0x2, R13 ;  /* 0xfffffffe080d7824 */ /* 0x000fe400078e020d */
.L_x_2689:
        /* <DEDUP_REMOVED lines=52> */
.L_x_2686:
[----:B------:R-:W-:Y:S05]  /*4bb0*/  BSYNC B1 ;  /* 0x0000000000017941 */ /* 0x000fea0003800000 */
.L_x_2685:
        /* <DEDUP_REMOVED lines=48> */
.L_x_2688:
[----:B------:R-:W-:Y:S05]  /*4ec0*/  BSYNC B1 ;  /* 0x0000000000017941 */ /* 0x000fea0003800000 */
.L_x_2687:
[----:B------:R-:W-:Y:S02]  /*4ed0*/  IADD3 R36, R36, 0x8, RZ ;  /* 0x0000000824247810 */ /* 0x000fe40007ffe0ff */
[----:B------:R-:W-:Y:S02]  /*4ee0*/  IADD3 R12, R12, 0x10, RZ ;  /* 0x000000100c0c7810 */ /* 0x000fe40007ffe0ff */
[----:B------:R-:W-:-:S13]  /*4ef0*/  ISETP.GE.AND P1, PT, R36, UR42, PT ;  /* 0x0000002a24007c0c */ /* 0x000fda000bf26270 */
[----:B------:R-:W-:Y:S05]  /*4f00*/  @!P1 BRA `(.L_x_2689) ;  /* 0xfffff96000009947 */ /* 0x000fea000383ffff */
.L_x_2674:
[----:B0-----:R-:W-:Y:S05]  /*4f10*/  BSYNC B0 ;  /* 0x0000000000007941 */ /* 0x001fea0003800000 */
.L_x_2673:
        /* <DEDUP_REMOVED lines=11> */
[----:B----4-:R-:W-:Y:S01]  /*4fd0*/  IADD3 R23, R30, UR44, RZ ;  /* 0x0000002c1e177c10 */ /* 0x010fe2000fffe0ff */
        /* <DEDUP_REMOVED lines=40> */
[----:B------:R3:W2:Y:S08]  /*5260*/  I2F.S8 R16, R32 ;  /* 0x0000002000107306 */ /* 0x0006b00000001400 */
[----:B------:R-:W1:Y:S01]  /*5270*/  I2F.S16 R8, R8 ;  /* 0x0000000800087306 */ /* 0x000e620000101400 */
[-C--:B---3--:R-:W-:Y:S02]  /*5280*/  FMUL.FTZ R32, R25, R11.reuse ;  /* 0x0000000b19207220 */ /* 0x088fe40000410000 */
[----:B----4-:R-:W-:-:S05]  /*5290*/  FMUL.FTZ R33, R26, R11 ;  /* 0x0000000b1a217220 */ /* 0x010fca0000410000 */
[----:B------:R-:W3:Y:S01]  /*52a0*/  I2F.S16 R10, R10 ;  /* 0x0000000a000a7306 */ /* 0x000ee20000101400 */
[----:B--2---:R-:W-:-:S07]  /*52b0*/  FMUL.FTZ R16, R16, R11 ;  /* 0x0000000b10107220 */ /* 0x004fce0000410000 */
[----:B------:R-:W2:Y:S01]  /*52c0*/  I2F.S16 R9, R9 ;  /* 0x0000000900097306 */ /* 0x000ea20000101400 */
[----:B-1----:R-:W-:-:S05]  /*52d0*/  FMUL.FTZ R23, R8, R11 ;  /* 0x0000000b08177220 */ /* 0x002fca0000410000 */
[----:B------:R-:W-:Y:S01]  /*52e0*/  F2FP.PACK_AB R8, R23, R16 ;  /* 0x000000101708723e */ /* 0x000fe200000000ff */
[----:B---3--:R-:W-:-:S05]  /*52f0*/  FMUL.FTZ R26, R10, R11 ;  /* 0x0000000b0a1a7220 */ /* 0x008fca0000410000 */
[----:B------:R-:W-:Y:S01]  /*5300*/  F2FP.PACK_AB R10, R26, R27 ;  /* 0x0000001b1a0a723e */ /* 0x000fe200000000ff */
[----:B--2---:R-:W-:Y:S01]  /*5310*/  FMUL.FTZ R25, R9, R11 ;  /* 0x0000000b09197220 */ /* 0x004fe20000410000 */
[----:B------:R-:W-:-:S04]  /*5320*/  F2FP.PACK_AB R11, R33, R32 ;  /* 0x00000020210b723e */ /* 0x000fc800000000ff */
[----:B------:R-:W-:-:S04]  /*5330*/  F2FP.PACK_AB R9, R25, R24 ;  /* 0x000000181909723e */ /* 0x000fc800000000ff */
.L_x_2692:
        /* <DEDUP_REMOVED lines=26> */
.L_x_2691:
[----:B0-----:R-:W-:Y:S05]  /*54e0*/  BSYNC B0 ;  /* 0x0000000000007941 */ /* 0x001fea0003800000 */
.L_x_2690:
[----:B------:R-:W-:Y:S06]  /*54f0*/  BAR.SYNC.DEFER_BLOCKING 0x0 ;  /* 0x0000000000007b1d */ /* 0x000fec0000010000 */
[----:B------:R-:W-:Y:S05]  /*5500*/  @P0 BRA `(.L_x_2693) ;  /* 0x0000044000000947 */ /* 0x000fea0003800000 */
[----:B-----5:R-:W0:Y:S01]  /*5510*/  S2R R6, SR_TID.X ;  /* 0x0000000000067919 */ /* 0x020e220000002100 */
[----:B------:R-:W-:-:S05]  /*5520*/  IMAD R31, R31, 0x70, R30 ;  /* 0x000000701f1f7824 */ /* 0x000fca00078e021e */
[----:B------:R-:W-:Y:S02]  /*5530*/  LEA R31, R31, 0x110, 0x1 ;  /* 0x000001101f1f7811 */ /* 0x000fe400078e08ff */
[C---:B0-----:R-:W-:Y:S02]  /*5540*/  LOP3.LUT R4, R6.reuse, 0xffffffe0, RZ, 0xc0, !PT ;  /* 0xffffffe006047812 */ /* 0x041fe400078ec0ff */
[----:B------:R-:W-:Y:S02]  /*5550*/  LOP3.LUT R5, R6, 0xfffffff0, RZ, 0xc0, !PT ;  /* 0xfffffff006057812 */ /* 0x000fe400078ec0ff */
        /* <DEDUP_REMOVED lines=10> */
.L_x_2694:
        /* <DEDUP_REMOVED lines=21> */
.L_x_2696:
[----:B------:R-:W-:Y:S05]  /*5750*/  BSYNC B0 ;  /* 0x0000000000007941 */ /* 0x000fea0003800000 */
.L_x_2695:
        /* <DEDUP_REMOVED lines=8> */
.L_x_2698:
[----:B------:R-:W-:Y:S05]  /*57e0*/  BSYNC B0 ;  /* 0x0000000000007941 */ /* 0x000fea0003800000 */
.L_x_2697:
        /* <DEDUP_REMOVED lines=20> */
.L_x_2700:
[----:B------:R-:W-:Y:S05]  /*5930*/  BSYNC B0 ;  /* 0x0000000000007941 */ /* 0x000fea0003800000 */
.L_x_2699:
[----:B------:R-:W-:Y:S06]  /*5940*/  BAR.SYNC.DEFER_BLOCKING 0x0 ;  /* 0x0000000000007b1d */ /* 0x000fec0000010000 */
.L_x_2693:
[----:B0----5:R-:W0:Y:S02]  /*5950*/  S2R R4, SR_TID.X ;  /* 0x0000000000047919 */ /* 0x021e240000002100 */
[----:B0-----:R-:W-:-:S04]  /*5960*/  IADD3 R4, R4, 0xf, RZ ;  /* 0x0000000f04047810 */ /* 0x001fc80007ffe0ff */
[----:B------:R-:W-:-:S13]  /*5970*/  ISETP.GT.U32.OR P0, PT, R4, 0x1e, P0 ;  /* 0x0000001e0400780c */ /* 0x000fda0000704470 */
[----:B------:R-:W-:Y:S05]  /*5980*/  @P0 EXIT ;  /* 0x000000000000094d */ /* 0x000fea0003800000 */
[----:B------:R-:W-:-:S05]  /*5990*/  IMAD.MOV.U32 R5, RZ, RZ, 0x2 ;  /* 0x00000002ff057424 */ /* 0x000fca00078e00ff */
        /* <DEDUP_REMOVED lines=13> */
.L_x_2701:
[----:B------:R-:W-:Y:S02]  /*5a70*/  IMAD.MOV.U32 R4, RZ, RZ, c[0x0][0x250] ;  /* 0x00009400ff047624 */ /* 0x000fe400078e00ff */
[----:B------:R-:W-:-:S05]  /*5a80*/  IMAD.MOV.U32 R5, RZ, RZ, c[0x0][0x254] ;  /* 0x00009500ff057624 */ /* 0x000fca00078e00ff */
[----:B------:R-:W2:Y:S01]  /*5a90*/  LDG.E R4, [R4.64] ;  /* 0x0000002404047981 */ /* 0x000ea2000c1e1900 */
[----:B------:R-:W-:Y:S01]  /*5aa0*/  IADD3 R30, R30, UR43, RZ ;  /* 0x0000002b1e1e7c10 */ /* 0x000fe2000fffe0ff */
        /* <DEDUP_REMOVED lines=11> */
[----:B0-----:R-:W-:-:S07]  /*5b60*/  PRMT R5, R3, 0x8880, RZ ;  /* 0x0000888003057816 */ /* 0x001fce00000000ff */
[----:B------:R-:W0:Y:S01]  /*5b70*/  F2I.S8.NTZ R18, R18 ;  /* 0x0000001200127305 */ /* 0x000e220000202100 */
[----:B--2---:R-:W-:Y:S02]  /*5b80*/  PRMT R6, R2, 0x8880, RZ ;  /* 0x0000888002067816 */ /* 0x004fe400000000ff */
[----:B------:R-:W-:Y:S02]  /*5b90*/  PRMT R2, R5, 0x7710, RZ ;  /* 0x0000771005027816 */ /* 0x000fe400000000ff */
[----:B------:R-:W-:Y:S02]  /*5ba0*/  PRMT R3, R6, 0x7710, RZ ;  /* 0x0000771006037816 */ /* 0x000fe400000000ff */
[----:B------:R-:W-:Y:S01]  /*5bb0*/  LOP3.LUT R9, R2, 0xff, RZ, 0xc0, !PT ;  /* 0x000000ff02097812 */ /* 0x000fe200078ec0ff */
[----:B------:R-:W2:Y:S01]  /*5bc0*/  F2I.S8.NTZ R19, R19 ;  /* 0x0000001300137305 */ /* 0x000ea20000202100 */
[----:B---3--:R-:W-:Y:S02]  /*5bd0*/  PRMT R7, R17, 0x8880, RZ ;  /* 0x0000888011077816 */ /* 0x008fe400000000ff */
[----:B------:R-:W-:-:S02]  /*5be0*/  SHF.L.U64.HI R8, R9, 0x8, RZ ;  /* 0x0000000809087819 */ /* 0x000fc400000102ff */
[----:B------:R-:W-:Y:S02]  /*5bf0*/  PRMT R5, R7, 0x7710, RZ ;  /* 0x0000771007057816 */ /* 0x000fe400000000ff */
[----:B------:R-:W-:Y:S01]  /*5c00*/  LOP3.LUT R7, R3, 0xff, RZ, 0xc0, !PT ;  /* 0x000000ff03077812 */ /* 0x000fe200078ec0ff */
[----:B------:R-:W3:Y:S01]  /*5c10*/  F2I.S8.NTZ R0, R0 ;  /* 0x0000000000007305 */ /* 0x000ee20000202100 */
[----:B------:R-:W-:Y:S02]  /*5c20*/  LOP3.LUT R5, R5, 0xff, RZ, 0xc0, !PT ;  /* 0x000000ff05057812 */ /* 0x000fe400078ec0ff */
[----:B0-----:R-:W-:Y:S02]  /*5c30*/  PRMT R2, R18, 0x8880, RZ ;  /* 0x0000888012027816 */ /* 0x001fe400000000ff */
[----:B------:R-:W-:Y:S02]  /*5c40*/  SHF.L.U64.HI R6, R7, 0x10, RZ ;  /* 0x0000001007067819 */ /* 0x000fe400000102ff */
[----:B------:R-:W-:Y:S01]  /*5c50*/  SHF.L.U64.HI R3, R5, 0x18, RZ ;  /* 0x0000001805037819 */ /* 0x000fe200000102ff */
[----:B------:R-:W0:Y:S01]  /*5c60*/  F2I.S8.NTZ R28, R28 ;  /* 0x0000001c001c7305 */ /* 0x000e220000202100 */
[----:B------:R-:W-:-:S02]  /*5c70*/  PRMT R2, R2, 0x7710, RZ ;  /* 0x0000771002027816 */ /* 0x000fc400000000ff */
[----:B--2---:R-:W-:Y:S02]  /*5c80*/  PRMT R19, R19, 0x8880, RZ ;  /* 0x0000888013137816 */ /* 0x004fe400000000ff */
[----:B------:R-:W-:Y:S02]  /*5c90*/  LOP3.LUT R3, R3, R6, R8, 0xfe, !PT ;  /* 0x0000000603037212 */ /* 0x000fe400078efe08 */
[----:B------:R-:W-:Y:S01]  /*5ca0*/  LOP3.LUT R6, R2, 0xff, RZ, 0xc0, !PT ;  /* 0x000000ff02067812 */ /* 0x000fe200078ec0ff */
[----:B------:R-:W2:Y:S01]  /*5cb0*/  F2I.S8.NTZ R4, R4 ;  /* 0x0000000400047305 */ /* 0x000ea20000202100 */
[----:B------:R-:W-:Y:S02]  /*5cc0*/  PRMT R2, R19, 0x7710, RZ ;  /* 0x0000771013027816 */ /* 0x000fe400000000ff */
[----:B---3--:R-:W-:Y:S02]  /*5cd0*/  PRMT R0, R0, 0x8880, RZ ;  /* 0x0000888000007816 */ /* 0x008fe400000000ff */
[----:B------:R-:W-:-:S02]  /*5ce0*/  LOP3.LUT R6, R6, 0xffffff00, R3, 0xf8, !PT ;  /* 0xffffff0006067812 */ /* 0x000fc400078ef803 */
[----:B------:R-:W-:Y:S02]  /*5cf0*/  PRMT R3, R2, 0x7604, RZ ;  /* 0x0000760402037816 */ /* 0x000fe400000000ff */
[----:B0-----:R-:W-:Y:S02]  /*5d00*/  PRMT R28, R28, 0x8880, RZ ;  /* 0x000088801c1c7816 */ /* 0x001fe400000000ff */
[----:B------:R-:W-:Y:S02]  /*5d10*/  PRMT R0, R0, 0x7710, RZ ;  /* 0x0000771000007816 */ /* 0x000fe400000000ff */
[----:B------:R-:W-:Y:S02]  /*5d20*/  PRMT R2, R28, 0x7710, RZ ;  /* 0x000077101c027816 */ /* 0x000fe400000000ff */
[----:B------:R-:W-:Y:S01]  /*5d30*/  LOP3.LUT R3, R3, 0xffff00ff, R6, 0xf8, !PT ;  /* 0xffff00ff03037812 */ /* 0x000fe200078ef806 */
[----:B------:R-:W-:Y:S01]  /*5d40*/  IMAD.U32 R6, R7, 0x10000, RZ ;  /* 0x0001000007067824 */ /* 0x000fe200078e00ff */
[----:B------:R-:W-:-:S02]  /*5d50*/  PRMT R9, R0, 0x6540, R9 ;  /* 0x0000654000097816 */ /* 0x000fc40000000009 */
        /* <DEDUP_REMOVED lines=11> */
.L_x_2650:
[----:B------:R-:W-:Y:S01]  /*5e10*/  IMAD.MOV.U32 R32, RZ, RZ, R11 ;  /* 0x000000ffff207224 */ /* 0x000fe200078e000b */
[----:B------:R-:W-:Y:S01]  /*5e20*/  MOV R30, 0x5e70 ;  /* 0x00005e70001e7802 */ /* 0x000fe20000000f00 */
[----:B------:R-:W-:Y:S02]  /*5e30*/  IMAD.MOV.U32 R33, RZ, RZ, 0x10 ;  /* 0x00000010ff217424 */ /* 0x000fe400078e00ff */
[----:B------:R-:W-:Y:S02]  /*5e40*/  IMAD.MOV.U32 R34, RZ, RZ, 0x1f ;  /* 0x0000001fff227424 */ /* 0x000fe400078e00ff */
[----:B------:R-:W-:Y:S02]  /*5e50*/  IMAD.MOV.U32 R35, RZ, RZ, -0x1 ;  /* 0xffffffffff237424 */ /* 0x000fe400078e00ff */
[----:B-1----:R-:W-:Y:S05]  /*5e60*/  CALL.REL.NOINC `($__internal_17_$__cuda_sm70_shflsync_bfly_p) ;  /* 0x0000046000007944 */ /* 0x002fea0003c00000 */
[----:B-1----:R-:W-:Y:S01]  /*5e70*/  IMAD.MOV.U32 R0, RZ, RZ, R32 ;  /* 0x000000ffff007224 */ /* 0x002fe200078e0020 */
[----:B0-----:R-:W-:Y:S05]  /*5e80*/  BRA `(.L_x_2702) ;  /* 0xffffbeb000007947 */ /* 0x001fea000383ffff */
.L_x_2651:
[----:B------:R-:W-:Y:S01]  /*5e90*/  IMAD.MOV.U32 R32, RZ, RZ, R11 ;  /* 0x000000ffff207224 */ /* 0x000fe200078e000b */
[----:B------:R-:W-:Y:S01]  /*5ea0*/  MOV R30, 0x5ef0 ;  /* 0x00005ef0001e7802 */ /* 0x000fe20000000f00 */
[----:B------:R-:W-:-:S02]  /*5eb0*/  IMAD.MOV.U32 R33, RZ, RZ, 0x8 ;  /* 0x00000008ff217424 */ /* 0x000fc400078e00ff */
[----:B------:R-:W-:Y:S02]  /*5ec0*/  IMAD.MOV.U32 R34, RZ, RZ, 0x1f ;  /* 0x0000001fff227424 */ /* 0x000fe400078e00ff */
[----:B------:R-:W-:Y:S02]  /*5ed0*/  IMAD.MOV.U32 R35, RZ, RZ, -0x1 ;  /* 0xffffffffff237424 */ /* 0x000fe400078e00ff */
[----:B-1----:R-:W-:Y:S05]  /*5ee0*/  CALL.REL.NOINC `($__internal_17_$__cuda_sm70_shflsync_bfly_p) ;  /* 0x000003e000007944 */ /* 0x002fea0003c00000 */
[----:B-1----:R-:W-:Y:S01]  /*5ef0*/  FADD.FTZ R11, R11, R32 ;  /* 0x000000200b0b7221 */ /* 0x002fe20000010000 */
[----:B------:R-:W-:Y:S01]  /*5f00*/  MOV R30, 0x5f60 ;  /* 0x00005f60001e7802 */ /* 0x000fe20000000f00 */
[----:B0-----:R-:W-:Y:S02]  /*5f10*/  IMAD.MOV.U32 R33, RZ, RZ, 0x4 ;  /* 0x00000004ff217424 */ /* 0x001fe400078e00ff */
[----:B------:R-:W-:Y:S02]  /*5f20*/  IMAD.MOV.U32 R34, RZ, RZ, 0x1f ;  /* 0x0000001fff227424 */ /* 0x000fe400078e00ff */
[----:B------:R-:W-:Y:S02]  /*5f30*/  IMAD.MOV.U32 R35, RZ, RZ, -0x1 ;  /* 0xffffffffff237424 */ /* 0x000fe400078e00ff */
[----:B------:R-:W-:-:S02]  /*5f40*/  IMAD.MOV.U32 R32, RZ, RZ, R11 ;  /* 0x000000ffff207224 */ /* 0x000fc400078e000b */
[----:B------:R-:W-:Y:S05]  /*5f50*/  CALL.REL.NOINC `($__internal_17_$__cuda_sm70_shflsync_bfly_p) ;  /* 0x0000037000007944 */ /* 0x000fea0003c00000 */
[----:B-1----:R-:W-:Y:S01]  /*5f60*/  FADD.FTZ R11, R11, R32 ;  /* 0x000000200b0b7221 */ /* 0x002fe20000010000 */
[----:B------:R-:W-:Y:S01]  /*5f70*/  MOV R30, 0x5fd0 ;  /* 0x00005fd0001e7802 */ /* 0x000fe20000000f00 */
[----:B0-----:R-:W-:-:S02]  /*5f80*/  IMAD.MOV.U32 R33, RZ, RZ, 0x2 ;  /* 0x00000002ff217424 */ /* 0x001fc400078e00ff */
[----:B------:R-:W-:Y:S02]  /*5f90*/  IMAD.MOV.U32 R34, RZ, RZ, 0x1f ;  /* 0x0000001fff227424 */ /* 0x000fe400078e00ff */
[----:B------:R-:W-:Y:S02]  /*5fa0*/  IMAD.MOV.U32 R35, RZ, RZ, -0x1 ;  /* 0xffffffffff237424 */ /* 0x000fe400078e00ff */
[----:B------:R-:W-:Y:S02]  /*5fb0*/  IMAD.MOV.U32 R32, RZ, RZ, R11 ;  /* 0x000000ffff207224 */ /* 0x000fe400078e000b */
[----:B------:R-:W-:Y:S05]  /*5fc0*/  CALL.REL.NOINC `($__internal_17_$__cuda_sm70_shflsync_bfly_p) ;  /* 0x0000030000007944 */ /* 0x000fea0003c00000 */
[----:B-1----:R-:W-:Y:S01]  /*5fd0*/  FADD.FTZ R4, R11, R32 ;  /* 0x000000200b047221 */ /* 0x002fe20000010000 */
[----:B------:R-:W-:Y:S01]  /*5fe0*/  MOV R30, 0x6040 ;  /* 0x00006040001e7802 */ /* 0x000fe20000000f00 */
[----:B0-----:R-:W-:Y:S02]  /*5ff0*/  IMAD.MOV.U32 R33, RZ, RZ, 0x1 ;  /* 0x00000001ff217424 */ /* 0x001fe400078e00ff */
[----:B------:R-:W-:Y:S02]  /*6000*/  IMAD.MOV.U32 R34, RZ, RZ, 0x1f ;  /* 0x0000001fff227424 */ /* 0x000fe400078e00ff */
[----:B------:R-:W-:-:S02]  /*6010*/  IMAD.MOV.U32 R35, RZ, RZ, -0x1 ;  /* 0xffffffffff237424 */ /* 0x000fc400078e00ff */
[----:B------:R-:W-:Y:S02]  /*6020*/  IMAD.MOV.U32 R32, RZ, RZ, R4 ;  /* 0x000000ffff207224 */ /* 0x000fe400078e0004 */
[----:B------:R-:W-:Y:S05]  /*6030*/  CALL.REL.NOINC `($__internal_17_$__cuda_sm70_shflsync_bfly_p) ;  /* 0x0000029000007944 */ /* 0x000fea0003c00000 */
[----:B-1----:R-:W-:Y:S01]  /*6040*/  IMAD.MOV.U32 R5, RZ, RZ, R32 ;  /* 0x000000ffff057224 */ /* 0x002fe200078e0020 */
[----:B0-----:R-:W-:Y:S05]  /*6050*/  BRA `(.L_x_2703) ;  /* 0xffffbd7000007947 */ /* 0x001fea000383ffff */
.L_x_2656:
[----:B------:R-:W-:Y:S01]  /*6060*/  IMAD.MOV.U32 R32, RZ, RZ, R51 ;  /* 0x000000ffff207224 */ /* 0x000fe200078e0033 */
[----:B------:R-:W-:Y:S01]  /*6070*/  MOV R30, 0x60c0 ;  /* 0x000060c0001e7802 */ /* 0x000fe20000000f00 */
[----:B------:R-:W-:Y:S02]  /*6080*/  IMAD.MOV.U32 R33, RZ, RZ, 0x2 ;  /* 0x00000002ff217424 */ /* 0x000fe400078e00ff */
[----:B------:R-:W-:Y:S02]  /*6090*/  IMAD.MOV.U32 R34, RZ, RZ, 0x1f ;  /* 0x0000001fff227424 */ /* 0x000fe400078e00ff */
[----:B------:R-:W-:Y:S02]  /*60a0*/  IMAD.MOV.U32 R35, RZ, RZ, -0x1 ;  /* 0xffffffffff237424 */ /* 0x000fe400078e00ff */
[----:B------:R-:W-:Y:S05]  /*60b0*/  CALL.REL.NOINC `($__internal_17_$__cuda_sm70_shflsync_bfly_p) ;  /* 0x0000021000007944 */ /* 0x000fea0003c00000 */
[----:B-1----:R-:W-:Y:S01]  /*60c0*/  IMAD.MOV.U32 R30, RZ, RZ, R32 ;  /* 0x000000ffff1e7224 */ /* 0x002fe200078e0020 */
[----:B0-----:R-:W-:Y:S05]  /*60d0*/  BRA `(.L_x_2704) ;  /* 0xffffcdb000007947 */ /* 0x001fea000383ffff */
.L_x_2657:
[----:B------:R-:W-:Y:S01]  /*60e0*/  IMAD.MOV.U32 R32, RZ, RZ, R51 ;  /* 0x000000ffff207224 */ /* 0x000fe200078e0033 */
[----:B------:R-:W-:Y:S01]  /*60f0*/  MOV R30, 0x6140 ;  /* 0x00006140001e7802 */ /* 0x000fe20000000f00 */
[----:B------:R-:W-:-:S02]  /*6100*/  IMAD.MOV.U32 R33, RZ, RZ, 0x1 ;  /* 0x00000001ff217424 */ /* 0x000fc400078e00ff */
[----:B------:R-:W-:Y:S02]  /*6110*/  IMAD.MOV.U32 R34, RZ, RZ, 0x1f ;  /* 0x0000001fff227424 */ /* 0x000fe400078e00ff */
[----:B------:R-:W-:Y:S02]  /*6120*/  IMAD.MOV.U32 R35, RZ, RZ, -0x1 ;  /* 0xffffffffff237424 */ /* 0x000fe400078e00ff */
[----:B------:R-:W-:Y:S05]  /*6130*/  CALL.REL.NOINC `($__internal_17_$__cuda_sm70_shflsync_bfly_p) ;  /* 0x0000019000007944 */ /* 0x000fea0003c00000 */
[----:B-1----:R-:W-:Y:S01]  /*6140*/  IMAD.MOV.U32 R30, RZ, RZ, R32 ;  /* 0x000000ffff1e7224 */ /* 0x002fe200078e0020 */
[----:B0-----:R-:W-:Y:S05]  /*6150*/  BRA `(.L_x_2705) ;  /* 0xffffcd6000007947 */ /* 0x001fea000383ffff */
.L_x_2661:
[----:B------:R-:W-:Y:S01]  /*6160*/  IMAD.MOV.U32 R32, RZ, RZ, R3 ;  /* 0x000000ffff207224 */ /* 0x000fe200078e0003 */
[----:B------:R-:W-:Y:S01]  /*6170*/  MOV R30, 0x61c0 ;  /* 0x000061c0001e7802 */ /* 0x000fe20000000f00 */
[----:B------:R-:W-:Y:S02]  /*6180*/  IMAD.MOV.U32 R33, RZ, RZ, 0x10 ;  /* 0x00000010ff217424 */ /* 0x000fe400078e00ff */
[----:B------:R-:W-:Y:S02]  /*6190*/  IMAD.MOV.U32 R34, RZ, RZ, 0x1f ;  /* 0x0000001fff227424 */ /* 0x000fe400078e00ff */
[----:B------:R-:W-:Y:S02]  /*61a0*/  IMAD.MOV.U32 R35, RZ, RZ, -0x1 ;  /* 0xffffffffff237424 */ /* 0x000fe400078e00ff */
[----:B01--4-:R-:W-:Y:S05]  /*61b0*/  CALL.REL.NOINC `($__internal_17_$__cuda_sm70_shflsync_bfly_p) ;  /* 0x0000011000007944 */ /* 0x013fea0003c00000 */
[----:B-1----:R-:W-:Y:S01]  /*61c0*/  IMAD.MOV.U32 R0, RZ, RZ, R32 ;  /* 0x000000ffff007224 */ /* 0x002fe200078e0020 */
[----:B0-----:R-:W-:Y:S05]  /*61d0*/  BRA `(.L_x_2706) ;  /* 0xffffcf1000007947 */ /* 0x001fea000383ffff */
.L_x_2662:
[----:B------:R-:W-:Y:S01]  /*61e0*/  IMAD.MOV.U32 R32, RZ, RZ, R5 ;  /* 0x000000ffff207224 */ /* 0x000fe200078e0005 */
[----:B------:R-:W-:Y:S01]  /*61f0*/  MOV R30, 0x6240 ;  /* 0x00006240001e7802 */ /* 0x000fe20000000f00 */
[----:B------:R-:W-:-:S02]  /*6200*/  IMAD.MOV.U32 R33, RZ, RZ, 0x8 ;  /* 0x00000008ff217424 */ /* 0x000fc400078e00ff */
[----:B------:R-:W-:Y:S02]  /*6210*/  IMAD.MOV.U32 R34, RZ, RZ, 0x1f ;  /* 0x0000001fff227424 */ /* 0x000fe400078e00ff */
[----:B------:R-:W-:Y:S02]  /*6220*/  IMAD.MOV.U32 R35, RZ, RZ, -0x1 ;  /* 0xffffffffff237424 */ /* 0x000fe400078e00ff */
[----:B012-4-:R-:W-:Y:S05]  /*6230*/  CALL.REL.NOINC `($__internal_17_$__cuda_sm70_shflsync_bfly_p) ;  /* 0x0000009000007944 */ /* 0x017fea0003c00000 */
[----:B-1----:R-:W-:Y:S01]  /*6240*/  FMNMX.FTZ R0, R5, R32, !PT ;  /* 0x0000002005007209 */ /* 0x002fe20007810000 */
[----:B0-----:R-:W-:Y:S01]  /*6250*/  IMAD.MOV.U32 R33, RZ, RZ, 0x4 ;  /* 0x00000004ff217424 */ /* 0x001fe200078e00ff */
[----:B------:R-:W-:Y:S01]  /*6260*/  MOV R30, 0x62b0 ;  /* 0x000062b0001e7802 */ /* 0x000fe20000000f00 */
[----:B------:R-:W-:Y:S02]  /*6270*/  IMAD.MOV.U32 R34, RZ, RZ, 0x1f ;  /* 0x0000001fff227424 */ /* 0x000fe400078e00ff */
[----:B------:R-:W-:Y:S02]  /*6280*/  IMAD.MOV.U32 R35, RZ, RZ, -0x1 ;  /* 0xffffffffff237424 */ /* 0x000fe400078e00ff */
[----:B------:R-:W-:Y:S02]  /*6290*/  IMAD.MOV.U32 R32, RZ, RZ, R0 ;  /* 0x000000ffff207224 */ /* 0x000fe400078e0000 */
[----:B------:R-:W-:Y:S05]  /*62a0*/  CALL.REL.NOINC `($__internal_17_$__cuda_sm70_shflsync_bfly_p) ;  /* 0x0000002000007944 */ /* 0x000fea0003c00000 */
[----:B-1----:R-:W-:Y:S01]  /*62b0*/  IMAD.MOV.U32 R3, RZ, RZ, R32 ;  /* 0x000000ffff037224 */ /* 0x002fe200078e0020 */
[----:B0-----:R-:W-:Y:S05]  /*62c0*/  BRA `(.L_x_2707) ;  /* 0xffffce7000007947 */ /* 0x001fea000383ffff */
        .weak           $__internal_17_$__cuda_sm70_shflsync_bfly_p
        .type           $__internal_17_$__cuda_sm70_shflsync_bfly_p,@function
        .size           $__internal_17_$__cuda_sm70_shflsync_bfly_p,(.L_x_3268 - $__internal_17_$__cuda_sm70_shflsync_bfly_p)
$__internal_17_$__cuda_sm70_shflsync_bfly_p:
[----:B------:R-:W-:Y:S01]  /*62d0*/  IMAD.MOV.U32 R31, RZ, RZ, 0x0 ;  /* 0x00000000ff1f7424 */ /* 0x000fe200078e00ff */
[----:B------:R-:W-:Y:S04]  /*62e0*/  WARPSYNC R35 ;  /* 0x0000002300007348 */ /* 0x000fe80003800000 */
[----:B------:R0:W1:Y:S01]  /*62f0*/  SHFL.BFLY PT, R32, R32, R33, R34 ;  /* 0x0c00002120207389 */ /* 0x00006200000e0022 */
[----:B------:R-:W-:Y:S05]  /*6300*/  RET.REL.NODEC R30 `(_ZN4mmha33masked_multihead_attention_kernelItLi112ELi128ELi4ELi16ELi64ELb0ELb0EEEv26Multihead_attention_paramsIT_XT5_EE) ;  /* 0xffff9cf01e007950 */ /* 0x000fea0003c3ffff */
.L_x_2708:
        /* <DEDUP_REMOVED lines=15> */
.L_x_3268:


//--------------------- .text._ZN4mmha33masked_multihead_attention_kernelIfLi112ELi128ELi1ELi32ELi256ELb0ELb1EEEv26Multihead_attention_paramsIT_XT5_EE --------------------------
	.section	.text._ZN4mmha33masked_multihead_attention_kernelIfLi112ELi128ELi1ELi32ELi256ELb0ELb1EEEv26Multihead_attention_paramsIT_XT5_EE,"ax",@progbits
	.sectioninfo	@"SHI_REGISTERS=255"
	.align	128
        .global         _ZN4mmha33masked_multihead_attention_kernelIfLi112ELi128ELi1ELi32ELi256ELb0ELb1EEEv26Multihead_attention_paramsIT_XT5_EE
        .type           _ZN4mmha33masked_multihead_attention_kernelIfLi112ELi128ELi1ELi32ELi256ELb0ELb1EEEv26Multihead_attention_paramsIT_XT5_EE,@function
        .size           _ZN4mmha33masked_multihead_attention_kernelIfLi112ELi128ELi1ELi32ELi256ELb0ELb1EEEv26Multihead_attention_paramsIT_XT5_EE,(.L_x_3269 - _ZN4mmha33masked_multihead_attention_kernelIfLi112ELi128ELi1ELi32ELi256ELb0ELb1EEEv26Multihead_attention_paramsIT_XT5_EE)
        .other          _ZN4mmha33masked_multihead_attention_kernelIfLi112ELi128ELi1ELi32ELi256ELb0ELb1EEEv26Multihead_attention_paramsIT_XT5_EE,@"STO_CUDA_ENTRY STV_DEFAULT"
_ZN4mmha33masked_multihead_attention_kernelIfLi112ELi128ELi1ELi32ELi256ELb0ELb1EEEv26Multihead_attention_paramsIT_XT5_EE:
.text._ZN4mmha33masked_multihead_attention_kernelIfLi112ELi128ELi1ELi32ELi256ELb0ELb1EEEv26Multihead_attention_paramsIT_XT5_EE:
[----:B------:R-:W-:Y:S02]  /*0000*/  IMAD.MOV.U32 R1, RZ, RZ, c[0x0][0x28] ;  /* 0x00000a00ff017624 */ /* 0x000fe400078e00ff */
[----:B------:R-:W-:Y:S01]  /*0010*/  ISETP.NE.U32.AND P0, PT, RZ, c[0x0][0x270], PT ;  /* 0x00009c00ff007a0c */ /* 0x000fe20003f05070 */
[----:B------:R-:W-:Y:S01]  /*0020*/  ULDC.64 UR36, c[0x0][0x118] ;  /* 0x0000460000247ab9 */ /* 0x000fe20000000a00 */
[----:B------:R-:W0:Y:S01]  /*0030*/  S2UR UR47, SR_CTAID.Y ;  /* 0x00000000002f79c3 */ /* 0x000e220000002600 */
[----:B------:R-:W-:Y:S02]  /*0040*/  IADD3 R1, R1, -0x38, RZ ;  /* 0xffffffc801017810 */ /* 0x000fe40007ffe0ff */
[----:B------:R-:W-:-:S13]  /*0050*/  ISETP.NE.AND.EX P0, PT, RZ, c[0x0][0x274], PT, P0 ;  /* 0x00009d00ff007a0c */ /* 0x000fda0003f05300 */
[----:B------:R-:W-:Y:S05]  /*0060*/  @!P0 BRA `(.L_x_2709) ;  /* 0x0000008000008947 */ /* 0x000fea0003800000 */
[----:B------:R-:W-:Y:S02]  /*0070*/  ULDC.64 UR4, c[0x0][0x270] ;  /* 0x00009c0000047ab9 */ /* 0x000fe40000000a00 */
[----:B0-----:R-:W-:-:S04]  /*0080*/  UIADD3 UR4, UP0, UR47, UR4, URZ ;  /* 0x000000042f047290 */ /* 0x001fc8000ff1e03f */
[----:B------:R-:W-:Y:S02]  /*0090*/  ULEA.HI.X.SX32 UR5, UR47, UR5, 0x1, UP0 ;  /* 0x000000052f057291 */ /* 0x000fe400080f0e3f */
[----:B------:R-:W-:-:S04]  /*00a0*/  IMAD.U32 R2, RZ, RZ, UR4 ;  /* 0x00000004ff027e24 */ /* 0x000fc8000f8e00ff */
[----:B------:R-:W-:-:S05]  /*00b0*/  MOV R3, UR5 ;  /* 0x0000000500037c02 */ /* 0x000fca0008000f00 */
[----:B------:R-:W2:Y:S02]  /*00c0*/  LDG.E.U8 R2, [R2.64] ;  /* 0x0000002402027981 */ /* 0x000ea4000c1e1100 */
[----:B--2---:R-:W-:-:S13]  /*00d0*/  ISETP.NE.AND P0, PT, R2, 0x1, PT ;  /* 0x000000010200780c */ /* 0x004fda0003f05270 */
[----:B------:R-:W-:Y:S05]  /*00e0*/  @!P0 EXIT ;  /* 0x000000000000894d */ /* 0x000fea0003800000 */
.L_x_2709:
[----:B------:R-:W-:Y:S01]  /*00f0*/  IABS R2, c[0x0][0x1d0] ;  /* 0x0000740000027a13 */ /* 0x000fe20000000000 */
[----:B------:R-:W-:Y:S02]  /*0100*/  ULDC.64 UR4, c[0x0][0x280] ;  /* 0x0000a00000047ab9 */ /* 0x000fe40000000a00 */
[----:B------:R-:W-:Y:S01]  /*0110*/  UISETP.NE.U32.AND UP0, UPT, URZ, UR4, UPT ;  /* 0x000000043f00728c */ /* 0x000fe2000bf05070 */
[----:B------:R1:W2:Y:S03]  /*0120*/  R2UR UR8, R2 ;  /* 0x00000000020873c2 */ /* 0x0002a600000e0000 */
[----:B------:R-:W-:-:S03]  /*0130*/  UISETP.NE.AND.EX UP0, UPT, URZ, UR5, UPT, UP0 ;  /* 0x000000053f00728c */ /* 0x000fc6000bf05300 */
[----:B------:R-:W-:-:S03]  /*0140*/  ULDC.64 UR4, c[0x0][0x280] ;  /* 0x0000a00000047ab9 */ /* 0x000fc60000000a00 */
[----:B------:R-:W-:-:S05]  /*0150*/  PLOP3.LUT P0, PT, PT, PT, UP0, 0x80, 0x0 ;  /* 0x000000000000781c */ /* 0x000fca0003f0f008 */
[----:B------:R-:W-:Y:S02]  /*0160*/  @UP0 UMOV UR6, 0x4 ;  /* 0x0000000400060882 */ /* 0x000fe40000000000 */
[----:B0-----:R-:W-:-:S06]  /*0170*/  @UP0 UIMAD.WIDE UR4, UR47, UR6, UR4 ;  /* 0x000000062f0402a5 */ /* 0x001fcc000f8e0204 */
[----:B-1----:R-:W-:Y:S01]  /*0180*/  IMAD.U32 R2, RZ, RZ, UR4 ;  /* 0x00000004ff027e24 */ /* 0x002fe2000f8e00ff */
[----:B--2---:R-:W0:Y:S01]  /*0190*/  I2F.RP R0, UR8 ;  /* 0x0000000800007d06 */ /* 0x004e220008209400 */
[----:B------:R-:W-:-:S05]  /*01a0*/  IMAD.U32 R3, RZ, RZ, UR5 ;  /* 0x00000005ff037e24 */ /* 0x000fca000f8e00ff */
[----:B------:R1:W2:Y:S02]  /*01b0*/  @P0 LDG.E R5, [R2.64] ;  /* 0x0000002402050981 */ /* 0x0002a4000c1e1900 */
[----:B0-----:R-:W0:Y:S02]  /*01c0*/  MUFU.RCP R0, R0 ;  /* 0x0000000000007308 */ /* 0x001e240000001000 */
[----:B0-----:R-:W-:-:S06]  /*01d0*/  IADD3 R4, R0, 0xffffffe, RZ ;  /* 0x0ffffffe00047810 */ /* 0x001fcc0007ffe0ff */
[----:B------:R-:W0:Y:S01]  /*01e0*/  F2I.FTZ.U32.TRUNC.NTZ R4, R4 ;  /* 0x0000000400047305 */ /* 0x000e22000021f000 */
[----:B------:R-:W-:Y:S01]  /*01f0*/  IABS R0, UR47 ;  /* 0x0000002f00007c13 */ /* 0x000fe20008000000 */
[----:B0-----:R-:W0:Y:S08]  /*0200*/  R2UR UR5, R4 ;  /* 0x00000000040573c2 */ /* 0x001e3000000e0000 */
[----:B------:R-:W3:Y:S01]  /*0210*/  R2UR UR7, R0 ;  /* 0x00000000000773c2 */ /* 0x000ee200000e0000 */
[----:B------:R-:W-:-:S02]  /*0220*/  UMOV UR4, URZ ;  /* 0x0000003f00047c82 */ /* 0x000fc40008000000 */
[----:B0-----:R-:W-:-:S04]  /*0230*/  UIADD3 UR6, URZ, -UR5, URZ ;  /* 0x800000053f067290 */ /* 0x001fc8000fffe03f */
[----:B------:R-:W-:-:S04]  /*0240*/  UIMAD UR6, UR6, UR8, URZ ;  /* 0x00000008060672a4 */ /* 0x000fc8000f8e023f */
[----:B------:R-:W-:-:S04]  /*0250*/  UIMAD.WIDE.U32 UR4, UR5, UR6, UR4 ;  /* 0x00000006050472a5 */ /* 0x000fc8000f8e0004 */
[----:B---3--:R-:W-:-:S04]  /*0260*/  UIMAD.WIDE.U32 UR4, UR5, UR7, URZ ;  /* 0x00000007050472a5 */ /* 0x008fc8000f8e003f */
[----:B------:R-:W-:-:S04]  /*0270*/  UIADD3 UR4, -UR5, URZ, URZ ;  /* 0x0000003f05047290 */ /* 0x000fc8000fffe13f */
[----:B------:R-:W-:-:S03]  /*0280*/  UIMAD UR4, UR8, UR4, UR7 ;  /* 0x00000004080472a4 */ /* 0x000fc6000f8e0207 */
[----:B------:R-:W-:Y:S02]  /*0290*/  ULDC.64 UR6, c[0x0][0x1d0] ;  /* 0x0000740000067ab9 */ /* 0x000fe40000000a00 */
        /* <DEDUP_REMOVED lines=15> */
[----:B------:R-:W-:-:S03]  /*0390*/  @!UP2 ULOP3.LUT UR46, URZ, UR6, URZ, 0x33, !UPT ;  /* 0x000000063f2ea292 */ /* 0x000fc6000f8e333f */
[----:B------:R-:W-:Y:S02]  /*03a0*/  @UP1 UMOV UR6, 0x4 ;  /* 0x0000000400061882 */ /* 0x000fe40000000000 */
[----:B------:R-:W-:-:S06]  /*03b0*/  @UP1 UIMAD.WIDE UR4, UR46, UR6, UR4 ;  /* 0x000000062e0412a5 */ /* 0x000fcc000f8e0204 */
[----:B-1----:R-:W-:Y:S01]  /*03c0*/  MOV R2, UR4 ;  /* 0x0000000400027c02 */ /* 0x002fe20008000f00 */
[----:B------:R-:W-:-:S05]  /*03d0*/  IMAD.U32 R3, RZ, RZ, UR5 ;  /* 0x00000005ff037e24 */ /* 0x000fca000f8e00ff */
[----:B------:R0:W3:Y:S01]  /*03e0*/  @P1 LDG.E R2, [R2.64] ;  /* 0x0000002402021981 */ /* 0x0000e2000c1e1900 */
[----:B------:R-:W-:-:S04]  /*03f0*/  IABS R6, c[0x0][0x1d4] ;  /* 0x0000750000067a13 */ /* 0x000fc80000000000 */
[----:B------:R-:W1:Y:S02]  /*0400*/  R2UR UR9, R6 ;  /* 0x00000000060973c2 */ /* 0x000e6400000e0000 */
[----:B-1----:R-:W1:Y:S08]  /*0410*/  I2F.RP R0, UR9 ;  /* 0x0000000900007d06 */ /* 0x002e700008209400 */
[----:B-1----:R-:W1:Y:S02]  /*0420*/  MUFU.RCP R0, R0 ;  /* 0x0000000000007308 */ /* 0x002e640000001000 */
[----:B-1----:R-:W-:-:S06]  /*0430*/  IADD3 R4, R0, 0xffffffe, RZ ;  /* 0x0ffffffe00047810 */ /* 0x002fcc0007ffe0ff */
[----:B------:R-:W1:Y:S01]  /*0440*/  F2I.FTZ.U32.TRUNC.NTZ R4, R4 ;  /* 0x0000000400047305 */ /* 0x000e62000021f000 */
[----:B------:R-:W-:Y:S01]  /*0450*/  ULDC UR4, c[0x0][0x210] ;  /* 0x0000840000047ab9 */ /* 0x000fe20000000800 */
[----:B-1----:R-:W1:Y:S08]  /*0460*/  R2UR UR5, R4 ;  /* 0x00000000040573c2 */ /* 0x002e7000000e0000 */
[----:B--2---:R-:W2:Y:S02]  /*0470*/  @P0 R2UR UR42, R5 ;  /* 0x00000000052a03c2 */ /* 0x004ea400000e0000 */
[----:B--2---:R-:W-:-:S07]  /*0480*/  @UP0 UIADD3 UR42, UR42, UR4, URZ ;  /* 0x000000042a2a0290 */ /* 0x004fce000fffe03f */
[----:B------:R-:W-:Y:S02]  /*0490*/  @!UP0 ULDC UR42, c[0x0][0x1ec] ;  /* 0x00007b00002a8ab9 */ /* 0x000fe40000000800 */
[----:B0-----:R-:W-:-:S04]  /*04a0*/  IABS R3, UR42 ;  /* 0x0000002a00037c13 */ /* 0x001fc80008000000 */
[----:B------:R-:W0:Y:S01]  /*04b0*/  R2UR UR43, R3 ;  /* 0x00000000032b73c2 */ /* 0x000e2200000e0000 */
[----:B-1----:R-:W-:Y:S02]  /*04c0*/  UIADD3 UR6, URZ, -UR5, URZ ;  /* 0x800000053f067290 */ /* 0x002fe4000fffe03f */
[----:B------:R-:W-:Y:S02]  /*04d0*/  UMOV UR4, URZ ;  /* 0x0000003f00047c82 */ /* 0x000fe40008000000 */
[----:B------:R-:W-:-:S04]  /*04e0*/  UIMAD UR6, UR6, UR9, URZ ;  /* 0x00000009060672a4 */ /* 0x000fc8000f8e023f */
[----:B------:R-:W-:Y:S01]  /*04f0*/  UIMAD.WIDE.U32 UR4, UR5, UR6, UR4 ;  /* 0x00000006050472a5 */ /* 0x000fe2000f8e0004 */
[----:B------:R-:W1:Y:S01]  /*0500*/  S2R R22, SR_TID.X ;  /* 0x0000000000167919 */ /* 0x000e620000002100 */
[----:B------:R-:W2:Y:S02]  /*0510*/  S2UR UR48, SR_CTAID.X ;  /* 0x00000000003079c3 */ /* 0x000ea40000002500 */
[----:B0-----:R-:W-:-:S04]  /*0520*/  UIMAD.WIDE.U32 UR4, UR5, UR43, URZ ;  /* 0x0000002b050472a5 */ /* 0x001fc8000f8e003f */
[----:B------:R-:W-:-:S04]  /*0530*/  UIADD3 UR5, -UR5, URZ, URZ ;  /* 0x0000003f05057290 */ /* 0x000fc8000fffe13f */
[----:B------:R-:W-:-:S04]  /*0540*/  UIMAD UR43, UR9, UR5, UR43 ;  /* 0x00000005092b72a4 */ /* 0x000fc8000f8e022b */
[----:B------:R-:W-:Y:S02]  /*0550*/  UISETP.GT.U32.AND UP0, UPT, UR9, UR43, UPT ;  /* 0x0000002b0900728c */ /* 0x000fe4000bf04070 */
[----:B------:R-:W-:-:S09]  /*0560*/  UISETP.GE.AND UP2, UPT, UR42, URZ, UPT ;  /* 0x0000003f2a00728c */ /* 0x000fd2000bf46270 */
[----:B------:R-:W-:-:S04]  /*0570*/  @!UP0 UIADD3 UR43, UR43, -UR9, URZ ;  /* 0x800000092b2b8290 */ /* 0x000fc8000fffe03f */
[----:B------:R-:W-:Y:S02]  /*0580*/  UISETP.GT.U32.AND UP1, UPT, UR9, UR43, UPT ;  /* 0x0000002b0900728c */ /* 0x000fe4000bf24070 */
[----:B------:R-:W-:Y:S01]  /*0590*/  UISETP.NE.AND UP0, UPT, URZ, UR7, UPT ;  /* 0x000000073f00728c */ /* 0x000fe2000bf05270 */
[----:B-1----:R-:W-:Y:S01]  /*05a0*/  ISETP.GE.AND P0, PT, R22, 0x1c, PT ;  /* 0x0000001c1600780c */ /* 0x002fe20003f06270 */
[----:B------:R-:W-:Y:S02]  /*05b0*/  ULDC UR4, c[0x0][0x1d8] ;  /* 0x0000760000047ab9 */ /* 0x000fe40000000800 */
[----:B--2---:R-:W-:Y:S02]  /*05c0*/  UIMAD UR49, UR47, UR4, UR48 ;  /* 0x000000042f3172a4 */ /* 0x004fe4000f8e0230 */
[----:B------:R-:W-:Y:S02]  /*05d0*/  UIMAD UR5, UR48, 0x70, URZ ;  /* 0x00000070300578a4 */ /* 0x000fe4000f8e023f */
[----:B------:R-:W-:-:S02]  /*05e0*/  UMOV UR8, 0x1 ;  /* 0x0000000100087882 */ /* 0x000fc40000000000 */
[----:B------:R-:W-:Y:S02]  /*05f0*/  ULDC UR44, c[0x0][0x1c8] ;  /* 0x00007200002c7ab9 */ /* 0x000fe40000000800 */
[----:B------:R-:W-:Y:S02]  /*0600*/  @!UP1 UIADD3 UR43, UR43, -UR9, URZ ;  /* 0x800000092b2b9290 */ /* 0x000fe4000fffe03f */
[----:B------:R-:W-:Y:S02]  /*0610*/  UISETP.NE.AND UP1, UPT, URZ, UR44, UPT ;  /* 0x0000002c3f00728c */ /* 0x000fe4000bf25270 */
[----:B------:R-:W-:Y:S02]  /*0620*/  UIADD3 UR45, UR42, -UR7, UR8 ;  /* 0x800000072a2d7290 */ /* 0x000fe4000fffe008 */
[----:B------:R-:W-:Y:S02]  /*0630*/  UIMAD UR44, UR47, UR44, UR5 ;  /* 0x0000002c2f2c72a4 */ /* 0x000fe4000f8e0205 */
[----:B------:R-:W-:Y:S01]  /*0640*/  UIMAD UR50, UR49, 0x70, URZ ;  /* 0x00000070313278a4 */ /* 0x000fe2000f8e023f */
[----:B------:R-:W-:Y:S01]  /*0650*/  IMAD.SHL.U32 R23, R22, 0x4, RZ ;  /* 0x0000000416177824 */ /* 0x000fe200078e00ff */
[----:B------:R-:W-:-:S02]  /*0660*/  @!UP2 UIADD3 UR43, -UR43, URZ, URZ ;  /* 0x0000003f2b2ba290 */ /* 0x000fc4000fffe13f */
[----:B------:R-:W-:Y:S02]  /*0670*/  @!UP0 ULOP3.LUT UR43, URZ, UR7, URZ, 0x33, !UPT ;  /* 0x000000073f2b8292 */ /* 0x000fe4000f8e333f */
[----:B------:R-:W-:Y:S02]  /*0680*/  UMOV UR40, URZ ;  /* 0x0000003f00287c82 */ /* 0x000fe40008000000 */
[----:B------:R-:W-:Y:S02]  /*0690*/  UISETP.LT.AND UP0, UPT, URZ, UR45, UPT ;  /* 0x0000002d3f00728c */ /* 0x000fe4000bf01270 */
[----:B------:R-:W-:Y:S01]  /*06a0*/  USEL UR44, UR50, UR44, !UP1 ;  /* 0x0000002c322c7287 */ /* 0x000fe2000c800000 */
[C---:B------:R-:W-:Y:S01]  /*06b0*/  IADD3 R8, R23.reuse, UR5, RZ ;  /* 0x0000000517087c10 */ /* 0x040fe2000fffe0ff */
[----:B------:R-:W-:Y:S01]  /*06c0*/  USEL UR45, URZ, UR45, !UP0 ;  /* 0x0000002d3f2d7287 */ /* 0x000fe2000c000000 */
[----:B------:R-:W-:Y:S01]  /*06d0*/  BSSY B0, `(.L_x_2710) ;  /* 0x000001e000007945 */ /* 0x000fe20003800000 */
[----:B------:R-:W-:Y:S01]  /*06e0*/  UIMAD UR46, UR46, UR4, URZ ;  /* 0x000000042e2e72a4 */ /* 0x000fe2000f8e023f */
[----:B------:R-:W-:Y:S01]  /*06f0*/  @P0 CS2R R16, SRZ ;  /* 0x0000000000100805 */ /* 0x000fe2000001ff00 */
[----:B------:R-:W-:Y:S01]  /*0700*/  @P0 CS2R R18, SRZ ;  /* 0x0000000000120805 */ /* 0x000fe2000001ff00 */
[----:B------:R-:W-:Y:S01]  /*0710*/  IADD3 R0, R23, UR44, RZ ;  /* 0x0000002c17007c10 */ /* 0x000fe2000fffe0ff */
[----:B---3--:R0:W1:Y:S01]  /*0720*/  @P1 R2UR UR40, R2 ;  /* 0x00000000022813c2 */ /* 0x00806200000e0000 */
[----:B------:R-:W-:Y:S07]  /*0730*/  @P0 BRA `(.L_x_2711) ;  /* 0x0000017000000947 */ /* 0x000fee0003800000 */
[----:B0-----:R-:W-:-:S04]  /*0740*/  MOV R2, c[0x0][0x258] ;  /* 0x0000960000027a02 */ /* 0x001fc80000000f00 */
[----:B------:R-:W-:-:S13]  /*0750*/  ISETP.NE.AND P0, PT, R2, 0x2, PT ;  /* 0x000000020200780c */ /* 0x000fda0003f05270 */
[----:B------:R-:W-:-:S04]  /*0760*/  @!P0 IADD3 R6, P1, R0, c[0x0][0x168], RZ ;  /* 0x00005a0000068a10 */ /* 0x000fc80007f3e0ff */
[----:B------:R-:W-:-:S05]  /*0770*/  @!P0 LEA.HI.X.SX32 R7, R0, c[0x0][0x16c], 0x1, P1 ;  /* 0x00005b0000078a11 */ /* 0x000fca00008f0eff */
[----:B------:R-:W2:Y:S01]  /*0780*/  @!P0 LDG.E R6, [R6.64] ;  /* 0x0000002406068981 */ /* 0x000ea2000c1e1900 */
[----:B------:R-:W-:Y:S01]  /*0790*/  @P0 IMAD.MOV.U32 R5, RZ, RZ, 0x4 ;  /* 0x00000004ff050424 */ /* 0x000fe200078e00ff */
[----:B------:R-:W-:Y:S01]  /*07a0*/  @!P0 MOV R3, c[0x0][0x24c] ;  /* 0x0000930000038a02 */ /* 0x000fe20000000f00 */
[----:B------:R-:W-:Y:S02]  /*07b0*/  @!P0 IMAD.MOV.U32 R2, RZ, RZ, c[0x0][0x248] ;  /* 0x00009200ff028624 */ /* 0x000fe400078e00ff */
        /* <DEDUP_REMOVED lines=8> */
[----:B------:R-:W2:Y:S08]  /*0840*/  @!P0 I2F.S8 R9, R9 ;  /* 0x0000000900098306 */ /* 0x000eb00000001400 */
[----:B------:R-:W4:Y:S01]  /*0850*/  @!P0 I2F.S8 R10, R10 ;  /* 0x0000000a000a8306 */ /* 0x000f220000001400 */
[----:B---3--:R-:W-:-:S07]  /*0860*/  @!P0 FMUL.FTZ R16, R11, R2 ;  /* 0x000000020b108220 */ /* 0x008fce0000410000 */
[----:B------:R-:W3:Y:S01]  /*0870*/  @!P0 I2F.S16 R7, R7 ;  /* 0x0000000700078306 */ /* 0x000ee20000101400 */
[-C--:B--2---:R-:W-:Y:S02]  /*0880*/  @!P0 FMUL.FTZ R18, R9, R2.reuse ;  /* 0x0000000209128220 */ /* 0x084fe40000410000 */
[-C--:B----4-:R-:W-:Y:S02]  /*0890*/  @!P0 FMUL.FTZ R19, R10, R2.reuse ;  /* 0x000000020a138220 */ /* 0x090fe40000410000 */
[----:B---3--:R-:W-:-:S03]  /*08a0*/  @!P0 FMUL.FTZ R17, R7, R2 ;  /* 0x0000000207118220 */ /* 0x008fc60000410000 */
.L_x_2711:
[----:B0-----:R-:W-:Y:S05]  /*08b0*/  BSYNC B0 ;  /* 0x0000000000007941 */ /* 0x001fea0003800000 */
.L_x_2710:
[----:B------:R-:W-:Y:S01]  /*08c0*/  IMAD.MOV.U32 R2, RZ, RZ, c[0x0][0x258] ;  /* 0x00009600ff027624 */ /* 0x000fe200078e00ff */
[----:B------:R-:W-:Y:S01]  /*08d0*/  ULDC.64 UR38, c[0x2][0x0] ;  /* 0x0080000000267ab9 */ /* 0x000fe20000000a00 */
[----:B------:R-:W-:Y:S01]  /*08e0*/  BSSY B0, `(.L_x_2712) ;  /* 0x0000021000007945 */ /* 0x000fe20003800000 */
[----:B------:R-:W-:Y:S02]  /*08f0*/  ULDC.64 UR4, c[0x0][0x248] ;  /* 0x0000920000047ab9 */ /* 0x000fe40000000a00 */
[----:B------:R-:W-:Y:S01]  /*0900*/  ISETP.NE.AND P0, PT, R2, 0x2, PT ;  /* 0x000000020200780c */ /* 0x000fe20003f05270 */
[----:B------:R-:W-:-:S02]  /*0910*/  UIMAD.WIDE.U32 UR38, UR8, UR4, UR38 ;  /* 0x00000004082672a5 */ /* 0x000fc4000f8e0026 */
[----:B------:R-:W-:-:S04]  /*0920*/  UIMAD UR4, UR8, UR5, URZ ;  /* 0x00000005080472a4 */ /* 0x000fc8000f8e023f */
[----:B------:R-:W-:-:S06]  /*0930*/  UIADD3 UR39, UR39, UR4, URZ ;  /* 0x0000000427277290 */ /* 0x000fcc000fffe03f */
[----:B------:R-:W-:Y:S05]  /*0940*/  @!P0 BRA `(.L_x_2713) ;  /* 0x0000008000008947 */ /* 0x000fea0003800000 */
[----:B------:R-:W-:Y:S01]  /*0950*/  ISETP.GT.AND P0, PT, R22, 0x1b, PT ;  /* 0x0000001b1600780c */ /* 0x000fe20003f04270 */
[----:B------:R-:W-:Y:S01]  /*0960*/  CS2R R24, SRZ ;  /* 0x0000000000187805 */ /* 0x000fe2000001ff00 */
[----:B------:R-:W-:-:S11]  /*0970*/  CS2R R26, SRZ ;  /* 0x00000000001a7805 */ /* 0x000fd6000001ff00 */
[----:B------:R-:W-:Y:S05]  /*0980*/  @P0 BRA `(.L_x_2714) ;  /* 0x0000016000000947 */ /* 0x000fea0003800000 */
[----:B------:R-:W-:-:S04]  /*0990*/  IMAD.MOV.U32 R3, RZ, RZ, 0x4 ;  /* 0x00000004ff037424 */ /* 0x000fc800078e00ff */
[----:B------:R-:W-:-:S05]  /*09a0*/  IMAD.WIDE R2, R0, R3, c[0x0][0x178] ;  /* 0x00005e0000027625 */ /* 0x000fca00078e0203 */
[----:B------:R0:W5:Y:S01]  /*09b0*/  LDG.E.128 R24, [R2.64] ;  /* 0x0000002402187981 */ /* 0x000162000c1e1d00 */
[----:B------:R-:W-:Y:S05]  /*09c0*/  BRA `(.L_x_2714) ;  /* 0x0000012000007947 */ /* 0x000fea0003800000 */
.L_x_2713:
[----:B------:R-:W-:-:S04]  /*09d0*/  IADD3 R2, P0, R0, c[0x0][0x178], RZ ;  /* 0x00005e0000027a10 */ /* 0x000fc80007f1e0ff */
[----:B------:R-:W-:-:S05]  /*09e0*/  LEA.HI.X.SX32 R3, R0, c[0x0][0x17c], 0x1, P0 ;  /* 0x00005f0000037a11 */ /* 0x000fca00000f0eff */
[----:B------:R-:W2:Y:S01]  /*09f0*/  LDG.E R2, [R2.64] ;  /* 0x0000002402027981 */ /* 0x000ea2000c1e1900 */
[----:B------:R-:W-:Y:S01]  /*0a00*/  MOV R4, UR38 ;  /* 0x0000002600047c02 */ /* 0x000fe20008000f00 */
        /* <DEDUP_REMOVED lines=12> */
[-C--:B--2---:R-:W-:Y:S02]  /*0ad0*/  FMUL.FTZ R27, R7, R4.reuse ;  /* 0x00000004071b7220 */ /* 0x084fe40000410000 */
[----:B---3--:R-:W-:-:S03]  /*0ae0*/  FMUL.FTZ R25, R0, R4 ;  /* 0x0000000400197220 */ /* 0x008fc60000410000 */
.L_x_2714:
[----:B------:R-:W-:Y:S05]  /*0af0*/  BSYNC B0 ;  /* 0x0000000000007941 */ /* 0x000fea0003800000 */
.L_x_2712:
[----:B------:R-:W-:Y:S01]  /*0b00*/  ULDC.64 UR4, c[0x0][0x1f8] ;  /* 0x00007e0000047ab9 */ /* 0x000fe20000000a00 */
[C---:B------:R-:W-:Y:S01]  /*0b10*/  ISETP.GT.AND P3, PT, R22.reuse, 0x1f, PT ;  /* 0x0000001f1600780c */ /* 0x040fe20003f64270 */
[----:B------:R-:W-:Y:S01]  /*0b20*/  UISETP.NE.U32.AND UP0, UPT, URZ, UR4, UPT ;  /* 0x000000043f00728c */ /* 0x000fe2000bf05070 */
[----:B------:R-:W-:Y:S01]  /*0b30*/  ISETP.EQ.U32.AND P1, PT, RZ, c[0x0][0x240], PT ;  /* 0x00009000ff007a0c */ /* 0x000fe20003f22070 */
[----:B-1----:R-:W-:Y:S01]  /*0b40*/  IMAD.U32 R0, RZ, RZ, UR40 ;  /* 0x00000028ff007e24 */ /* 0x002fe2000f8e00ff */
[----:B------:R-:W-:Y:S01]  /*0b50*/  ISETP.GT.AND P4, PT, R22, 0x1b, PT ;  /* 0x0000001b1600780c */ /* 0x000fe20003f84270 */
[----:B------:R-:W-:Y:S01]  /*0b60*/  UISETP.NE.AND.EX UP0, UPT, URZ, UR5, UPT, UP0 ;  /* 0x000000053f00728c */ /* 0x000fe2000bf05300 */
[----:B------:R-:W-:Y:S01]  /*0b70*/  ISETP.EQ.U32.AND P2, PT, RZ, c[0x0][0x180], PT ;  /* 0x00006000ff007a0c */ /* 0x000fe20003f42070 */
[----:B------:R-:W-:Y:S01]  /*0b80*/  CS2R R28, SRZ ;  /* 0x00000000001c7805 */ /* 0x000fe2000001ff00 */
[----:B------:R-:W-:Y:S01]  /*0b90*/  ISETP.EQ.OR.EX P1, PT, RZ, c[0x0][0x244], P3, P1 ;  /* 0x00009100ff007a0c */ /* 0x000fe20001f22710 */
[----:B------:R-:W-:Y:S01]  /*0ba0*/  ULDC.64 UR4, c[0x0][0x1f8] ;  /* 0x00007e0000047ab9 */ /* 0x000fe20000000a00 */
[----:B------:R-:W-:Y:S01]  /*0bb0*/  ISETP.EQ.U32.AND P0, PT, RZ, c[0x0][0x170], PT ;  /* 0x00005c00ff007a0c */ /* 0x000fe20003f02070 */
[----:B------:R-:W-:Y:S01]  /*0bc0*/  CS2R R30, SRZ ;  /* 0x00000000001e7805 */ /* 0x000fe2000001ff00 */
[----:B------:R-:W-:-:S02]  /*0bd0*/  PLOP3.LUT P3, PT, PT, PT, UP0, 0x80, 0x0 ;  /* 0x000000000000781c */ /* 0x000fc40003f6f008 */
[----:B------:R-:W-:Y:S02]  /*0be0*/  ISETP.EQ.OR.EX P2, PT, RZ, c[0x0][0x184], P4, P2 ;  /* 0x00006100ff007a0c */ /* 0x000fe40002742720 */
[----:B------:R-:W-:Y:S01]  /*0bf0*/  @UP0 UMOV UR6, 0x4 ;  /* 0x0000000400060882 */ /* 0x000fe20000000000 */
[----:B------:R-:W-:Y:S01]  /*0c00*/  ISETP.EQ.OR.EX P0, PT, RZ, c[0x0][0x174], P4, P0 ;  /* 0x00005d00ff007a0c */ /* 0x000fe20002702700 */
[----:B------:R-:W-:Y:S01]  /*0c10*/  @UP0 UIMAD.WIDE UR4, UR47, UR6, UR4 ;  /* 0x000000062f0402a5 */ /* 0x000fe2000f8e0204 */
[----:B------:R-:W-:-:S05]  /*0c20*/  MOV R5, c[0x0][0x1d8] ;  /* 0x0000760000057a02 */ /* 0x000fca0000000f00 */
[----:B------:R-:W-:Y:S01]  /*0c30*/  IMAD.U32 R6, RZ, RZ, UR4 ;  /* 0x00000004ff067e24 */ /* 0x000fe2000f8e00ff */
[----:B------:R-:W-:Y:S01]  /*0c40*/  MOV R7, UR5 ;  /* 0x0000000500077c02 */ /* 0x000fe20008000f00 */
[----:B------:R-:W-:-:S04]  /*0c50*/  @!P1 IMAD R0, R0, R5, UR48 ;  /* 0x0000003000009e24 */ /* 0x000fc8000f8e0205 */
[----:B------:R1:W2:Y:S01]  /*0c60*/  @P3 LDG.E R20, [R6.64] ;  /* 0x0000002406143981 */ /* 0x0002a2000c1e1900 */
[----:B------:R-:W-:Y:S01]  /*0c70*/  @!P2 IMAD.MOV.U32 R5, RZ, RZ, 0x4 ;  /* 0x00000004ff05a424 */ /* 0x000fe200078e00ff */
[----:B------:R-:W-:Y:S01]  /*0c80*/  CS2R R12, SRZ ;  /* 0x00000000000c7805 */ /* 0x000fe2000001ff00 */
[----:B------:R-:W-:Y:S01]  /*0c90*/  CS2R R14, SRZ ;  /* 0x00000000000e7805 */ /* 0x000fe2000001ff00 */
[----:B0-----:R-:W-:Y:S02]  /*0ca0*/  @!P0 IMAD.MOV.U32 R3, RZ, RZ, 0x4 ;  /* 0x00000004ff038424 */ /* 0x001fe400078e00ff */
[----:B------:R-:W-:-:S04]  /*0cb0*/  @!P2 IMAD.WIDE R4, R8, R5, c[0x0][0x180] ;  /* 0x000060000804a625 */ /* 0x000fc800078e0205 */
[----:B------:R-:W-:Y:S01]  /*0cc0*/  @!P1 IMAD.MOV.U32 R9, RZ, RZ, 0x4 ;  /* 0x00000004ff099424 */ /* 0x000fe200078e00ff */
[----:B------:R-:W3:Y:S01]  /*0cd0*/  @!P2 LDG.E.128 R12, [R4.64] ;  /* 0x00000024040ca981 */ /* 0x000ee2000c1e1d00 */
[----:B------:R-:W-:Y:S02]  /*0ce0*/  @!P1 IMAD R0, R0, 0x70, R23 ;  /* 0x0000007000009824 */ /* 0x000fe400078e0217 */
[----:B------:R-:W-:-:S04]  /*0cf0*/  @!P0 IMAD.WIDE R2, R8, R3, c[0x0][0x170] ;  /* 0x00005c0008028625 */ /* 0x000fc800078e0203 */
[----:B-1----:R-:W-:Y:S01]  /*0d00*/  @!P1 IMAD.WIDE R6, R0, R9, c[0x0][0x230] ;  /* 0x00008c0000069625 */ /* 0x002fe200078e0209 */
[----:B------:R-:W4:Y:S04]  /*0d10*/  @!P0 LDG.E.128 R28, [R2.64] ;  /* 0x00000024021c8981 */ /* 0x000f28000c1e1d00 */
[----:B------:R-:W4:Y:S01]  /*0d20*/  @!P1 LDG.E.128 R8, [R6.64] ;  /* 0x0000002406089981 */ /* 0x000f22000c1e1d00 */
[----:B------:R-:W-:Y:S02]  /*0d30*/  ULDC.U8 UR4, c[0x0][0x1e4] ;  /* 0x0000790000047ab9 */ /* 0x000fe40000000000 */
[----:B------:R-:W-:Y:S02]  /*0d40*/  UISETP.NE.AND UP0, UPT, UR4, URZ, UPT ;  /* 0x0000003f0400728c */ /* 0x000fe4000bf05270 */
[----:B------:R-:W-:-:S04]  /*0d50*/  UMOV UR41, URZ ;  /* 0x0000003f00297c82 */ /* 0x000fc80008000000 */
[----:B------:R-:W-:Y:S02]  /*0d60*/  PLOP3.LUT P2, PT, PT, PT, UP0, 0x80, 0x0 ;  /* 0x000000000000781c */ /* 0x000fe40003f4f008 */
[----:B------:R-:W-:Y:S01]  /*0d70*/  ISETP.GE.AND P0, PT, R22, 0x20, PT ;  /* 0x000000201600780c */ /* 0x000fe20003f06270 */
[----:B--2---:R0:W1:Y:S01]  /*0d80*/  @P3 R2UR UR41, R20 ;  /* 0x00000000142933c2 */ /* 0x00406200000e0000 */
[----:B------:R-:W-:Y:S01]  /*0d90*/  ISETP.LT.AND P3, PT, RZ, c[0x0][0x1e0], PT ;  /* 0x00007800ff007a0c */ /* 0x000fe20003f61270 */
[----:B---3-5:R-:W-:Y:S02]  /*0da0*/  FADD.FTZ R24, R12, R24 ;  /* 0x000000180c187221 */ /* 0x028fe40000010000 */
[----:B------:R-:W-:Y:S02]  /*0db0*/  FADD.FTZ R25, R13, R25 ;  /* 0x000000190d197221 */ /* 0x000fe40000010000 */
[----:B------:R-:W-:Y:S02]  /*0dc0*/  FADD.FTZ R26, R14, R26 ;  /* 0x0000001a0e1a7221 */ /* 0x000fe40000010000 */
[----:B------:R-:W-:-:S02]  /*0dd0*/  FADD.FTZ R27, R15, R27 ;  /* 0x0000001b0f1b7221 */ /* 0x000fc40000010000 */
[----:B----4-:R-:W-:Y:S02]  /*0de0*/  FADD.FTZ R16, R28, R16 ;  /* 0x000000101c107221 */ /* 0x010fe40000010000 */
[----:B------:R-:W-:Y:S02]  /*0df0*/  FADD.FTZ R17, R29, R17 ;  /* 0x000000111d117221 */ /* 0x000fe40000010000 */
[----:B------:R-:W-:Y:S02]  /*0e00*/  FADD.FTZ R18, R30, R18 ;  /* 0x000000121e127221 */ /* 0x000fe40000010000 */
[----:B------:R-:W-:Y:S02]  /*0e10*/  FADD.FTZ R19, R31, R19 ;  /* 0x000000131f137221 */ /* 0x000fe40000010000 */
[----:B------:R-:W-:Y:S02]  /*0e20*/  @!P1 FMUL.FTZ R24, R24, R8 ;  /* 0x0000000818189220 */ /* 0x000fe40000410000 */
[----:B------:R-:W-:-:S02]  /*0e30*/  @!P1 FMUL.FTZ R25, R25, R9 ;  /* 0x0000000919199220 */ /* 0x000fc40000410000 */
[----:B------:R-:W-:Y:S02]  /*0e40*/  @!P1 FMUL.FTZ R26, R26, R10 ;  /* 0x0000000a1a1a9220 */ /* 0x000fe40000410000 */
[----:B------:R-:W-:Y:S01]  /*0e50*/  @!P1 FMUL.FTZ R27, R27, R11 ;  /* 0x0000000b1b1b9220 */ /* 0x000fe20000410000 */
[----:B------:R-:W-:Y:S05]  /*0e60*/  @!P2 BRA P3, `(.L_x_2715) ;  /* 0x000009500000a947 */ /* 0x000fea0001800000 */
[----:B01----:R-:W-:Y:S02]  /*0e70*/  ULDC UR4, c[0x0][0x1e0] ;  /* 0x0000780000047ab9 */ /* 0x003fe40000000800 */
[----:B------:R-:W-:-:S06]  /*0e80*/  UISETP.GT.OR UP0, UPT, UR8, UR4, !UP0 ;  /* 0x000000040800728c */ /* 0x000fcc000c704670 */
[----:B------:R-:W-:-:S13]  /*0e90*/  PLOP3.LUT P1, PT, PT, PT, UP0, 0x80, 0x0 ;  /* 0x000000000000781c */ /* 0x000fda0003f2f008 */
[----:B------:R-:W-:Y:S05]  /*0ea0*/  @P1 BRA `(.L_x_2716) ;  /* 0x00000bd000001947 */ /* 0x000fea0003800000 */
[----:B------:R-:W-:Y:S02]  /*0eb0*/  MOV R0, c[0x0][0x1e0] ;  /* 0x0000780000007a02 */ /* 0x000fe40000000f00 */
[----:B------:R-:W-:Y:S02]  /*0ec0*/  IABS R6, R23 ;  /* 0x0000001700067213 */ /* 0x000fe40000000000 */
[----:B------:R-:W-:-:S04]  /*0ed0*/  LEA.HI R0, R0, c[0x0][0x1e0], RZ, 0x1 ;  /* 0x0000780000007a11 */ /* 0x000fc800078f08ff */
        /* <DEDUP_REMOVED lines=10> */
[----:B------:R-:W-:Y:S02]  /*0f80*/  IMAD R7, R4, R5, RZ ;  /* 0x0000000504077224 */ /* 0x000fe400078e02ff */
[----:B------:R-:W-:-:S03]  /*0f90*/  IMAD.MOV.U32 R4, RZ, RZ, R6 ;  /* 0x000000ffff047224 */ /* 0x000fc600078e0006 */
        /* <DEDUP_REMOVED lines=12> */
[----:B------:R-:W-:Y:S02]  /*1060*/  MOV R29, R3 ;  /* 0x00000003001d7202 */ /* 0x000fe40000000f00 */
[----:B------:R-:W-:Y:S02]  /*1070*/  LOP3.LUT P0, RZ, R28, 0x3, RZ, 0xc0, !PT ;  /* 0x000000031cff7812 */ /* 0x000fe4000780c0ff */
[----:B------:R-:W-:Y:S01]  /*1080*/  P2R R31, PR, RZ, 0x2 ;  /* 0x00000002ff1f7803 */ /* 0x000fe20000000000 */
[----:B------:R-:W-:Y:S01]  /*1090*/  @!P3 IMAD.MOV R29, RZ, RZ, -R29 ;  /* 0x000000ffff1db224 */ /* 0x000fe200078e0a1d */
        /* <DEDUP_REMOVED lines=10> */
[----:B------:R-:W-:Y:S01]  /*1140*/  IMAD.MOV.U32 R8, RZ, RZ, 0x53f ;  /* 0x0000053fff087424 */ /* 0x000fe200078e00ff */
[----:B------:R-:W-:Y:S01]  /*1150*/  MOV R11, c[0x4][0x34] ;  /* 0x01000d00000b7a02 */ /* 0x000fe20000000f00 */
[----:B------:R-:W-:Y:S02]  /*1160*/  IMAD.MOV.U32 R10, RZ, RZ, c[0x4][0x30] ;  /* 0x01000c00ff0a7624 */ /* 0x000fe400078e00ff */
[----:B------:R-:W-:-:S02]  /*1170*/  IMAD.MOV.U32 R12, RZ, RZ, 0x1 ;  /* 0x00000001ff0c7424 */ /* 0x000fc400078e00ff */
[----:B------:R-:W-:Y:S02]  /*1180*/  IMAD.MOV.U32 R13, RZ, RZ, RZ ;  /* 0x000000ffff0d7224 */ /* 0x000fe400078e00ff */
        /* <DEDUP_REMOVED lines=8> */
.L_x_2717:
[----:B------:R-:W-:Y:S01]  /*1210*/  IMAD R0, R28, R29, R30 ;  /* 0x0000001d1c007224 */ /* 0x000fe200078e021e */
[----:B------:R-:W-:Y:S01]  /*1220*/  ISETP.NE.AND P6, PT, R31, RZ, PT ;  /* 0x000000ff1f00720c */ /* 0x000fe20003fc5270 */
[----:B------:R-:W-:Y:S01]  /*1230*/  WARPSYNC 0xffffffff ;  /* 0xffffffff00007948 */ /* 0x000fe20003800000 */
[----:B------:R-:W-:Y:S02]  /*1240*/  MOV R20, c[0x0][0x1e0] ;  /* 0x0000780000147a02 */ /* 0x000fe40000000f00 */
[----:B------:R-:W-:-:S05]  /*1250*/  LEA R13, R0, 0x240, 0x2 ;  /* 0x00000240000d7811 */ /* 0x000fca00078e10ff */
[----:B------:R-:W-:-:S04]  /*1260*/  IMAD R14, R20, 0x4, R13 ;  /* 0x00000004140e7824 */ /* 0x000fc800078e020d */
[----:B------:R0:W-:Y:S04]  /*1270*/  @P6 STS.128 [R13], R16 ;  /* 0x000000100d006388 */ /* 0x0001e80000000c00 */
[----:B------:R0:W-:Y:S04]  /*1280*/  @P6 STS.128 [R14], R24 ;  /* 0x000000180e006388 */ /* 0x0001e80000000c00 */
        /* <DEDUP_REMOVED lines=11> */
[----:B0-----:R0:W1:Y:S01]  /*1340*/  LDS R16, [R3.X4+0x240] ;  /* 0x0002400003107984 */ /* 0x0010620000004800 */
[----:B------:R-:W-:Y:S01]  /*1350*/  LEA.HI R0, R3, R3, RZ, 0x1 ;  /* 0x0000000303007211 */ /* 0x000fe200078f08ff */
[----:B------:R-:W-:Y:S01]  /*1360*/  BSSY B1, `(.L_x_2720) ;  /* 0x0000037000017945 */ /* 0x000fe20003800000 */
[----:B------:R-:W-:Y:S01]  /*1370*/  LEA R28, R28, R15, 0x2 ;  /* 0x0000000f1c1c7211 */ /* 0x000fe200078e10ff */
[----:B------:R-:W-:Y:S01]  /*1380*/  IMAD R21, R20, 0x4, R15 ;  /* 0x0000000414157824 */ /* 0x000fe200078e020f */
[----:B------:R0:W2:Y:S01]  /*1390*/  LDS R18, [R3.X4+0x244] ;  /* 0x0002440003127984 */ /* 0x0000a20000004800 */
[----:B------:R-:W-:Y:S02]  /*13a0*/  IMAD.SHL.U32 R0, R0, 0x2, RZ ;  /* 0x0000000200007824 */ /* 0x000fe400078e00ff */
[----:B------:R-:W-:Y:S01]  /*13b0*/  IMAD R20, R20, 0x4, R28 ;  /* 0x0000000414147824 */ /* 0x000fe200078e021c */
[----:B------:R0:W3:Y:S02]  /*13c0*/  LDS R17, [R28] ;  /* 0x000000001c117984 */ /* 0x0000e40000000800 */
[----:B------:R-:W-:-:S02]  /*13d0*/  LOP3.LUT R6, R0, 0xfffffffc, RZ, 0xc0, !PT ;  /* 0xfffffffc00067812 */ /* 0x000fc400078ec0ff */
[----:B------:R0:W4:Y:S02]  /*13e0*/  LDS R19, [R28+0x4] ;  /* 0x000004001c137984 */ /* 0x0001240000000800 */
[----:B------:R-:W-:Y:S02]  /*13f0*/  ISETP.GE.AND P0, PT, R6, c[0x0][0x1e0], PT ;  /* 0x0000780006007a0c */ /* 0x000fe40003f06270 */
[----:B------:R0:W0:Y:S04]  /*1400*/  LDS R24, [R21] ;  /* 0x0000000015187984 */ /* 0x0000280000000800 */
[----:B------:R0:W0:Y:S04]  /*1410*/  LDS R26, [R21+0x4] ;  /* 0x00000400151a7984 */ /* 0x0000280000000800 */
[----:B------:R0:W0:Y:S04]  /*1420*/  LDS R25, [R20] ;  /* 0x0000000014197984 */ /* 0x0000280000000800 */
[----:B------:R0:W0:Y:S01]  /*1430*/  LDS R27, [R20+0x4] ;  /* 0x00000400141b7984 */ /* 0x0000220000000800 */
[----:B------:R-:W-:Y:S05]  /*1440*/  @P0 BRA `(.L_x_2721) ;  /* 0x0000028000000947 */ /* 0x000fea0003800000 */
[----:B------:R-:W5:Y:S01]  /*1450*/  I2F R2, c[0x0][0x1e0] ;  /* 0x0000780000027b06 */ /* 0x000f620000201400 */
[----:B------:R-:W-:Y:S01]  /*1460*/  IADD3 R4, R6, 0x2, RZ ;  /* 0x0000000206047810 */ /* 0x000fe20007ffe0ff */
[----:B------:R-:W-:-:S02]  /*1470*/  ULDC UR4, c[0x0][0x1ec] ;  /* 0x00007b0000047ab9 */ /* 0x000fc40000000800 */
[----:B------:R-:W-:-:S04]  /*1480*/  UIADD3 UR4, -UR41, UR4, URZ ;  /* 0x0000000429047290 */ /* 0x000fc8000fffe13f */
[----:B------:R-:W-:Y:S08]  /*1490*/  I2F R4, R4 ;  /* 0x0000000400047306 */ /* 0x000ff00000201400 */
[----:B-----5:R-:W5:Y:S08]  /*14a0*/  MUFU.RCP R2, R2 ;  /* 0x0000000200027308 */ /* 0x020f700000001000 */
[----:B0-----:R-:W0:Y:S01]  /*14b0*/  I2F R3, R6 ;  /* 0x0000000600037306 */ /* 0x001e220000201400 */
[----:B-----5:R-:W-:-:S07]  /*14c0*/  FMUL.FTZ R5, R4, R2 ;  /* 0x0000000204057220 */ /* 0x020fce0000410000 */
[----:B------:R-:W-:Y:S01]  /*14d0*/  I2F R0, UR4 ;  /* 0x0000000400007d06 */ /* 0x000fe20008201400 */
[----:B------:R-:W-:Y:S02]  /*14e0*/  FMUL.FTZ R5, R5, 13.28771209716796875 ;  /* 0x41549a7805057820 */ /* 0x000fe40000410000 */
[----:B0-----:R-:W-:-:S05]  /*14f0*/  FMUL.FTZ R3, R3, R2 ;  /* 0x0000000203037220 */ /* 0x001fca0000410000 */
        /* <DEDUP_REMOVED lines=11> */
[-C--:B------:R-:W-:Y:S02]  /*15b0*/  FMUL.FTZ R9, R27, R4.reuse ;  /* 0x000000041b097220 */ /* 0x080fe40000410000 */
[-C--:B--2---:R-:W-:Y:S02]  /*15c0*/  FMUL.FTZ R8, R18, R4.reuse ;  /* 0x0000000412087220 */ /* 0x084fe40000410000 */
[----:B------:R-:W-:Y:S01]  /*15d0*/  FMUL.FTZ R10, R26, R4 ;  /* 0x000000041a0a7220 */ /* 0x000fe20000410000 */
[----:B------:R-:W0:Y:S01]  /*15e0*/  MUFU.COS R0, R11 ;  /* 0x0000000b00007308 */ /* 0x000e220000000000 */
[-C--:B---3-5:R-:W-:Y:S02]  /*15f0*/  FMUL.FTZ R3, R17, R2.reuse ;  /* 0x0000000211037220 */ /* 0x0a8fe40000410000 */
[----:B-1----:R-:W-:Y:S02]  /*1600*/  FMUL.FTZ R4, R16, R2 ;  /* 0x0000000210047220 */ /* 0x002fe40000410000 */
        /* <DEDUP_REMOVED lines=12> */
.L_x_2721:
[----:B------:R-:W-:Y:S05]  /*16d0*/  BSYNC B1 ;  /* 0x0000000000017941 */ /* 0x000fea0003800000 */
.L_x_2720:
[----:B0-----:R0:W-:Y:S04]  /*16e0*/  STS [R21], R24 ;  /* 0x0000001815007388 */ /* 0x0011e80000000800 */
[----:B------:R0:W-:Y:S04]  /*16f0*/  STS [R21+0x4], R26 ;  /* 0x0000041a15007388 */ /* 0x0001e80000000800 */
[----:B------:R0:W-:Y:S04]  /*1700*/  STS [R20], R25 ;  /* 0x0000001914007388 */ /* 0x0001e80000000800 */
[----:B------:R0:W-:Y:S04]  /*1710*/  STS [R20+0x4], R27 ;  /* 0x0000041b14007388 */ /* 0x0001e80000000800 */
[----:B-1----:R0:W-:Y:S04]  /*1720*/  STS [R15], R16 ;  /* 0x000000100f007388 */ /* 0x0021e80000000800 */
[----:B--2---:R0:W-:Y:S04]  /*1730*/  STS [R15+0x4], R18 ;  /* 0x000004120f007388 */ /* 0x0041e80000000800 */
[----:B---3--:R0:W-:Y:S04]  /*1740*/  STS [R28], R17 ;  /* 0x000000111c007388 */ /* 0x0081e80000000800 */
[----:B----4-:R0:W-:Y:S02]  /*1750*/  STS [R28+0x4], R19 ;  /* 0x000004131c007388 */ /* 0x0101e40000000800 */
.L_x_2719:
[----:B------:R-:W-:Y:S05]  /*1760*/  BSYNC B0 ;  /* 0x0000000000007941 */ /* 0x000fea0003800000 */
.L_x_2718:
[----:B------:R-:W-:Y:S06]  /*1770*/  BAR.SYNC.DEFER_BLOCKING 0x0 ;  /* 0x0000000000007b1d */ /* 0x000fec0000010000 */
[----:B0-----:R0:W1:Y:S04]  /*1780*/  @P6 LDS.128 R16, [R13] ;  /* 0x000000000d106984 */ /* 0x0010680000000c00 */
[----:B------:R0:W2:Y:S04]  /*1790*/  @P6 LDS.128 R24, [R14] ;  /* 0x000000000e186984 */ /* 0x0000a80000000c00 */
[----:B------:R-:W-:Y:S06]  /*17a0*/  BAR.SYNC.DEFER_BLOCKING 0x0 ;  /* 0x0000000000007b1d */ /* 0x000fec0000010000 */
[----:B------:R-:W-:Y:S05]  /*17b0*/  BRA `(.L_x_2716) ;  /* 0x000002c000007947 */ /* 0x000fea0003800000 */
.L_x_2715:
[----:B01----:R-:W-:Y:S01]  /*17c0*/  ISETP.GE.AND P0, PT, R23, c[0x0][0x1e0], PT ;  /* 0x0000780017007a0c */ /* 0x003fe20003f06270 */
[----:B------:R-:W-:-:S12]  /*17d0*/  BSSY B0, `(.L_x_2716) ;  /* 0x000002a000007945 */ /* 0x000fd80003800000 */
[----:B------:R-:W-:Y:S05]  /*17e0*/  @P0 BRA `(.L_x_2722) ;  /* 0x0000028000000947 */ /* 0x000fea0003800000 */
[----:B------:R-:W0:Y:S01]  /*17f0*/  I2F R6, c[0x0][0x1e0] ;  /* 0x0000780000067b06 */ /* 0x000e220000201400 */
[----:B------:R-:W-:Y:S01]  /*1800*/  IADD3 R2, R23, 0x2, RZ ;  /* 0x0000000217027810 */ /* 0x000fe20007ffe0ff */
[----:B------:R-:W-:Y:S02]  /*1810*/  ULDC UR4, c[0x0][0x1ec] ;  /* 0x00007b0000047ab9 */ /* 0x000fe40000000800 */
[----:B------:R-:W-:-:S04]  /*1820*/  UIADD3 UR4, -UR41, UR4, URZ ;  /* 0x0000000429047290 */ /* 0x000fc8000fffe13f */
        /* <DEDUP_REMOVED lines=20> */
[----:B------:R-:W-:Y:S01]  /*1970*/  FMUL.FTZ R10, R26, R7 ;  /* 0x000000071a0a7220 */ /* 0x000fe20000410000 */
[----:B------:R-:W0:Y:S01]  /*1980*/  MUFU.COS R2, R11 ;  /* 0x0000000b00027308 */ /* 0x000e220000000000 */
[-C--:B-1----:R-:W-:Y:S02]  /*1990*/  FFMA.FTZ R4, R18, R6.reuse, -R5 ;  /* 0x0000000612047223 */ /* 0x082fe40000010805 */
[-C--:B------:R-:W-:Y:S02]  /*19a0*/  FFMA.FTZ R26, R26, R6.reuse, -R9 ;  /* 0x000000061a1a7223 */ /* 0x080fe40000010809 */
[-C--:B------:R-:W-:Y:S02]  /*19b0*/  FFMA.FTZ R19, R19, R6.reuse, R8 ;  /* 0x0000000613137223 */ /* 0x080fe40000010008 */
[----:B------:R-:W-:-:S02]  /*19c0*/  FFMA.FTZ R27, R27, R6, R10 ;  /* 0x000000061b1b7223 */ /* 0x000fc4000001000a */
[-C--:B--2---:R-:W-:Y:S02]  /*19d0*/  FMUL.FTZ R5, R17, R3.reuse ;  /* 0x0000000311057220 */ /* 0x084fe40000410000 */
[-C--:B------:R-:W-:Y:S02]  /*19e0*/  FMUL.FTZ R7, R25, R3.reuse ;  /* 0x0000000319077220 */ /* 0x080fe40000410000 */
[-C--:B------:R-:W-:Y:S02]  /*19f0*/  FMUL.FTZ R0, R16, R3.reuse ;  /* 0x0000000310007220 */ /* 0x080fe40000410000 */
[----:B------:R-:W-:Y:S02]  /*1a00*/  FMUL.FTZ R3, R24, R3 ;  /* 0x0000000318037220 */ /* 0x000fe40000410000 */
[-C--:B0-----:R-:W-:Y:S02]  /*1a10*/  FFMA.FTZ R5, R16, R2.reuse, -R5 ;  /* 0x0000000210057223 */ /* 0x081fe40000010805 */
[----:B------:R-:W-:-:S02]  /*1a20*/  FFMA.FTZ R24, R24, R2, -R7 ;  /* 0x0000000218187223 */ /* 0x000fc40000010807 */
[-C--:B------:R-:W-:Y:S01]  /*1a30*/  FFMA.FTZ R17, R17, R2.reuse, R0 ;  /* 0x0000000211117223 */ /* 0x080fe20000010000 */
[----:B------:R-:W-:Y:S01]  /*1a40*/  MOV R16, R5 ;  /* 0x0000000500107202 */ /* 0x000fe20000000f00 */
[----:B------:R-:W-:Y:S02]  /*1a50*/  FFMA.FTZ R25, R25, R2, R3 ;  /* 0x0000000219197223 */ /* 0x000fe40000010003 */
[----:B------:R-:W-:Y:S02]  /*1a60*/  IMAD.MOV.U32 R18, RZ, RZ, R4 ;  /* 0x000000ffff127224 */ /* 0x000fe400078e0004 */
.L_x_2722:
[----:B------:R-:W-:Y:S05]  /*1a70*/  BSYNC B0 ;  /* 0x0000000000007941 */ /* 0x000fea0003800000 */
.L_x_2716:
[----:B0-----:R-:W-:Y:S01]  /*1a80*/  ISETP.GT.AND P0, PT, R22, 0x1f, PT ;  /* 0x0000001f1600780c */ /* 0x001fe20003f04270 */
[----:B------:R-:W-:Y:S01]  /*1a90*/  BSSY B0, `(.L_x_2723) ;  /* 0x000001c000007945 */ /* 0x000fe20003800000 */
[----:B------:R-:W-:-:S11]  /*1aa0*/  IMAD.MOV.U32 R0, RZ, RZ, RZ ;  /* 0x000000ffff007224 */ /* 0x000fd600078e00ff */
[----:B------:R-:W-:Y:S05]  /*1ab0*/  @P0 BRA `(.L_x_2724) ;  /* 0x0000019000000947 */ /* 0x000fea0003800000 */
[----:B------:R-:W-:Y:S01]  /*1ac0*/  ISETP.GT.AND P0, PT, R22, 0x1b, PT ;  /* 0x0000001b1600780c */ /* 0x000fe20003f04270 */
[----:B------:R-:W-:Y:S01]  /*1ad0*/  IMAD.U32 R0, RZ, RZ, UR43 ;  /* 0x0000002bff007e24 */ /* 0x000fe2000f8e00ff */
[----:B------:R-:W-:Y:S01]  /*1ae0*/  IADD3 R23, R23, UR50, RZ ;  /* 0x0000003217177c10 */ /* 0x000fe2000fffe0ff */
[----:B-1----:R0:W-:Y:S01]  /*1af0*/  STS.128 [R22.X16+0x40], R16 ;  /* 0x0000401016007388 */ /* 0x0021e2000000cc00 */
[----:B--2---:R-:W-:-:S04]  /*1b00*/  FMUL.FTZ R5, R25, R17 ;  /* 0x0000001119057220 */ /* 0x004fc80000410000 */
[----:B------:R-:W-:-:S05]  /*1b10*/  FFMA.FTZ R5, R24, R16, R5 ;  /* 0x0000001018057223 */ /* 0x000fca0000010005 */
[----:B------:R-:W-:Y:S01]  /*1b20*/  @!P0 SHF.L.U32 R0, R0, 0x2, RZ ;  /* 0x0000000200008819 */ /* 0x000fe200000006ff */
[----:B------:R-:W-:-:S04]  /*1b30*/  @!P0 IMAD.MOV.U32 R3, RZ, RZ, 0x4 ;  /* 0x00000004ff038424 */ /* 0x000fc800078e00ff */
[----:B------:R-:W-:-:S04]  /*1b40*/  @!P0 IMAD R0, R23, c[0x0][0x1d4], R0 ;  /* 0x0000750017008a24 */ /* 0x000fc800078e0200 */
[----:B------:R-:W-:-:S04]  /*1b50*/  @!P0 IMAD.WIDE R2, R0, R3, c[0x0][0x198] ;  /* 0x0000660000028625 */ /* 0x000fc800078e0203 */
[----:B------:R-:W-:Y:S01]  /*1b60*/  FFMA.FTZ R0, R26, R18, R5 ;  /* 0x000000121a007223 */ /* 0x000fe20000010005 */
[----:B------:R0:W-:Y:S03]  /*1b70*/  @!P0 STG.E.128 [R2.64], R24 ;  /* 0x0000001802008986 */ /* 0x0001e6000c101d24 */
[----:B------:R-:W-:Y:S01]  /*1b80*/  FFMA.FTZ R4, R27, R19, R0 ;  /* 0x000000131b047223 */ /* 0x000fe20000010000 */
[----:B------:R-:W-:Y:S05]  /*1b90*/  BRA.DIV ~URZ, `(.L_x_2725) ;  /* 0x00006be27f007947 */ /* 0x000fea000b800000 */
[----:B------:R1:W2:Y:S02]  /*1ba0*/  SHFL.BFLY PT, R0, R4, 0x10, 0x1f ;  /* 0x0e001f0004007f89 */ /* 0x0002a400000e0000 */
.L_x_2832:
[----:B--2---:R-:W-:Y:S01]  /*1bb0*/  FADD.FTZ R9, R4, R0 ;  /* 0x0000000004097221 */ /* 0x004fe20000010000 */
[----:B------:R-:W-:Y:S05]  /*1bc0*/  BRA.DIV ~URZ, `(.L_x_2726) ;  /* 0x00006c127f007947 */ /* 0x000fea000b800000 */
[----:B------:R-:W2:Y:S02]  /*1bd0*/  SHFL.BFLY PT, R0, R9, 0x8, 0x1f ;  /* 0x0d001f0009007f89 */ /* 0x000ea400000e0000 */
[----:B--2---:R-:W-:-:S05]  /*1be0*/  FADD.FTZ R0, R9, R0 ;  /* 0x0000000009007221 */ /* 0x004fca0000010000 */
[----:B0-----:R-:W0:Y:S02]  /*1bf0*/  SHFL.BFLY PT, R3, R0, 0x4, 0x1f ;  /* 0x0c801f0000037f89 */ /* 0x001e2400000e0000 */
[----:B0-----:R-:W-:-:S05]  /*1c00*/  FADD.FTZ R3, R0, R3 ;  /* 0x0000000300037221 */ /* 0x001fca0000010000 */
[----:B------:R-:W0:Y:S02]  /*1c10*/  SHFL.BFLY PT, R2, R3, 0x2, 0x1f ;  /* 0x0c401f0003027f89 */ /* 0x000e2400000e0000 */
[----:B01----:R-:W-:-:S05]  /*1c20*/  FADD.FTZ R4, R3, R2 ;  /* 0x0000000203047221 */ /* 0x003fca0000010000 */
[----:B------:R0:W1:Y:S02]  /*1c30*/  SHFL.BFLY PT, R5, R4, 0x1, 0x1f ;  /* 0x0c201f0004057f89 */ /* 0x00006400000e0000 */
.L_x_2833:
[----:B-1----:R-:W-:Y:S02]  /*1c40*/  FADD.FTZ R0, R5, R4 ;  /* 0x0000000405007221 */ /* 0x002fe40000010000 */
.L_x_2724:
[----:B------:R-:W-:Y:S05]  /*1c50*/  BSYNC B0 ;  /* 0x0000000000007941 */ /* 0x000fea0003800000 */
.L_x_2723:
[----:B0-----:R-:W-:Y:S01]  /*1c60*/  IMAD.U32 R4, RZ, RZ, UR45 ;  /* 0x0000002dff047e24 */ /* 0x001fe2000f8e00ff */
[----:B------:R-:W-:-:S04]  /*1c70*/  ISETP.NE.AND P0, PT, R22, RZ, PT ;  /* 0x000000ff1600720c */ /* 0x000fc80003f05270 */
[----:B------:R-:W-:-:S04]  /*1c80*/  IADD3 R4, -R4, UR42, RZ ;  /* 0x0000002a04047c10 */ /* 0x000fc8000fffe1ff */
[----:B------:R-:W-:-:S05]  /*1c90*/  LEA R5, R4, 0x240, 0x2 ;  /* 0x0000024004057811 */ /* 0x000fca00078e10ff */
[----:B------:R0:W-:Y:S01]  /*1ca0*/  STL [R1+0x34], R5 ;  /* 0x0000340501007387 */ /* 0x0001e20000100800 */
[----:B------:R-:W-:Y:S01]  /*1cb0*/  @P0 MOV R252, 0xff7fffff ;  /* 0xff7fffff00fc0802 */ /* 0x000fe20000000f00 */
[----:B------:R-:W-:Y:S05]  /*1cc0*/  @P0 BRA `(.L_x_2727) ;  /* 0x0000010000000947 */ /* 0x000fea0003800000 */
[----:B------:R-:W-:Y:S01]  /*1cd0*/  ISETP.NE.U32.AND P0, PT, RZ, c[0x0][0x218], PT ;  /* 0x00008600ff007a0c */ /* 0x000fe20003f05070 */
[----:B------:R-:W-:-:S03]  /*1ce0*/  FMUL.FTZ R252, R0, c[0x0][0x1f0] ;  /* 0x00007c0000fc7a20 */ /* 0x000fc60000410000 */
[----:B------:R-:W-:-:S13]  /*1cf0*/  ISETP.NE.AND.EX P0, PT, RZ, c[0x0][0x21c], PT, P0 ;  /* 0x00008700ff007a0c */ /* 0x000fda0003f05300 */
[----:B------:R-:W-:Y:S05]  /*1d00*/  @!P0 BRA `(.L_x_2728) ;  /* 0x000000b000008947 */ /* 0x000fea0003800000 */
[----:B------:R-:W-:Y:S02]  /*1d10*/  UIADD3 UR4, -UR41, UR42, URZ ;  /* 0x0000002a29047290 */ /* 0x000fe4000fffe13f */
        /* <DEDUP_REMOVED lines=8> */
[----:B------:R-:W3:Y:S02]  /*1da0*/  LDG.E R3, [R2.64] ;  /* 0x0000002402037981 */ /* 0x000ee4000c1e1900 */
[----:B---3--:R-:W-:-:S05]  /*1db0*/  FADD.FTZ R252, R252, R3 ;  /* 0x00000003fcfc7221 */ /* 0x008fca0000010000 */
.L_x_2728:
[----:B------:R3:W-:Y:S02]  /*1dc0*/  STS [R5], R252 ;  /* 0x000000fc05007388 */ /* 0x0007e40000000800 */
.L_x_2727:
[----:B------:R-:W-:Y:S02]  /*1dd0*/  WARPSYNC 0xffffffff ;  /* 0xffffffff00007948 */ /* 0x000fe40003800000 */
[----:B------:R-:W4:Y:S01]  /*1de0*/  R2UR UR4, R4 ;  /* 0x00000000040473c2 */ /* 0x000f2200000e0000 */
[----:B------:R-:W-:Y:S01]  /*1df0*/  IADD3 R0, R22, UR45, RZ ;  /* 0x0000002d16007c10 */ /* 0x000fe2000fffe0ff */
[----:B------:R-:W-:Y:S01]  /*1e00*/  ULDC UR6, c[0x0][0x1d0] ;  /* 0x0000740000067ab9 */ /* 0x000fe20000000800 */
[----:B------:R-:W-:Y:S01]  /*1e10*/  BAR.SYNC.DEFER_BLOCKING 0x0 ;  /* 0x0000000000007b1d */ /* 0x000fe20000010000 */
[----:B------:R-:W-:-:S04]  /*1e20*/  UIMAD UR6, UR46, UR6, UR48 ;  /* 0x000000062e0672a4 */ /* 0x000fc8000f8e0230 */
[----:B------:R-:W-:Y:S01]  /*1e30*/  UIMAD UR6, UR6, 0x70, URZ ;  /* 0x00000070060678a4 */ /* 0x000fe2000f8e023f */
[----:B------:R-:W-:Y:S01]  /*1e40*/  BSSY B0, `(.L_x_2729) ;  /* 0x00003de000007945 */ /* 0x000fe20003800000 */
[----:B----4-:R-:W-:-:S04]  /*1e50*/  UIADD3 UR4, UR4, 0x1f, URZ ;  /* 0x0000001f04047890 */ /* 0x010fc8000fffe03f */
[----:B------:R-:W-:-:S04]  /*1e60*/  USHF.R.S32.HI UR5, URZ, 0x1f, UR4 ;  /* 0x0000001f3f057899 */ /* 0x000fc80008011404 */
[----:B------:R-:W-:-:S04]  /*1e70*/  ULEA.HI UR5, UR5, UR4, URZ, 0x5 ;  /* 0x0000000405057291 */ /* 0x000fc8000f8f283f */
[----:B------:R-:W-:-:S04]  /*1e80*/  ULOP3.LUT UR5, UR5, 0xffffffe0, URZ, 0xc0, !UPT ;  /* 0xffffffe005057892 */ /* 0x000fc8000f8ec03f */
[----:B------:R-:W-:-:S06]  /*1e90*/  UIADD3 UR7, UR45, UR5, URZ ;  /* 0x000000052d077290 */ /* 0x000fcc000fffe03f */
[----:B------:R-:W-:-:S13]  /*1ea0*/  ISETP.GE.AND P0, PT, R0, UR7, PT ;  /* 0x0000000700007c0c */ /* 0x000fda000bf06270 */
[----:B------:R-:W-:Y:S05]  /*1eb0*/  @P0 BRA `(.L_x_2730) ;  /* 0x00003d6000000947 */ /* 0x000fea0003800000 */
[----:B------:R-:W-:Y:S01]  /*1ec0*/  IABS R2, c[0x0][0x1d4] ;  /* 0x0000750000027a13 */ /* 0x000fe20000000000 */
[----:B------:R-:W4:Y:S03]  /*1ed0*/  LDS.128 R12, [0x40] ;  /* 0x00004000ff0c7984 */ /* 0x000f260000000c00 */
[----:B------:R-:W-:Y:S01]  /*1ee0*/  MOV R116, R2 ;  /* 0x0000000200747202 */ /* 0x000fe20000000f00 */
[----:B------:R-:W5:Y:S03]  /*1ef0*/  LDS.128 R8, [0x50] ;  /* 0x00005000ff087984 */ /* 0x000f660000000c00 */
[----:B------:R-:W0:Y:S02]  /*1f00*/  I2F.RP R2, R116 ;  /* 0x0000007400027306 */ /* 0x000e240000209400 */
[----:B0--3--:R-:W0:Y:S04]  /*1f10*/  LDS.128 R4, [0x60] ;  /* 0x00006000ff047984 */ /* 0x009e280000000c00 */
[----:B------:R-:W3:Y:S04]  /*1f20*/  LDS.128 R248, [0x70] ;  /* 0x00007000fff87984 */ /* 0x000ee80000000c00 */
[----:B------:R-:W2:Y:S04]  /*1f30*/  LDS.128 R112, [0x80] ;  /* 0x00008000ff707984 */ /* 0x000ea80000000c00 */
[----:B------:R-:W1:Y:S01]  /*1f40*/  LDS.128 R108, [0x90] ;  /* 0x00009000ff6c7984 */ /* 0x000e620000000c00 */
[----:B------:R-:W4:Y:S03]  /*1f50*/  MUFU.RCP R2, R2 ;  /* 0x0000000200027308 */ /* 0x000f260000001000 */
[----:B------:R-:W1:Y:S04]  /*1f60*/  LDS.128 R104, [0xa0] ;  /* 0x0000a000ff687984 */ /* 0x000e680000000c00 */
[----:B------:R-:W1:Y:S04]  /*1f70*/  LDS.128 R100, [0xb0] ;  /* 0x0000b000ff647984 */ /* 0x000e680000000c00 */
[----:B------:R-:W1:Y:S04]  /*1f80*/  LDS.128 R96, [0xc0] ;  /* 0x0000c000ff607984 */ /* 0x000e680000000c00 */
[----:B------:R-:W1:Y:S01]  /*1f90*/  LDS.128 R92, [0xd0] ;  /* 0x0000d000ff5c7984 */ /* 0x000e620000000c00 */
[----:B----4-:R-:W-:-:S03]  /*1fa0*/  IADD3 R2, R2, 0xffffffe, RZ ;  /* 0x0ffffffe02027810 */ /* 0x010fc60007ffe0ff */
[----:B------:R4:W-:Y:S01]  /*1fb0*/  STL.64 [R1+0x20], R12 ;  /* 0x0000200c01007387 */ /* 0x0009e20000100a00 */
[----:B------:R0:W2:Y:S03]  /*1fc0*/  F2I.FTZ.U32.TRUNC.NTZ R3, R2 ;  /* 0x0000000200037305 */ /* 0x0000a6000021f000 */
[----:B------:R4:W-:Y:S04]  /*1fd0*/  STL.64 [R1+0x28], R14 ;  /* 0x0000280e01007387 */ /* 0x0009e80000100a00 */
[----:B-----5:R4:W-:Y:S04]  /*1fe0*/  STL.64 [R1+0x10], R8 ;  /* 0x0000100801007387 */ /* 0x0209e80000100a00 */
[----:B------:R4:W-:Y:S01]  /*1ff0*/  STL.64 [R1+0x18], R10 ;  /* 0x0000180a01007387 */ /* 0x0009e20000100a00 */
[----:B0-----:R-:W-:-:S03]  /*2000*/  IMAD.MOV.U32 R2, RZ, RZ, RZ ;  /* 0x000000ffff027224 */ /* 0x001fc600078e00ff */
[----:B------:R4:W-:Y:S01]  /*2010*/  STL.64 [R1], R4 ;  /* 0x0000000401007387 */ /* 0x0009e20000100a00 */
[----:B--2---:R-:W-:-:S03]  /*2020*/  IMAD.MOV R119, RZ, RZ, -R3 ;  /* 0x000000ffff777224 */ /* 0x004fc600078e0a03 */
[----:B------:R4:W-:Y:S01]  /*2030*/  STL.64 [R1+0x8], R6 ;  /* 0x0000080601007387 */ /* 0x0009e20000100a00 */
[----:B------:R-:W-:-:S03]  /*2040*/  IMAD R119, R119, R116, RZ ;  /* 0x0000007477777224 */ /* 0x000fc600078e02ff */
[----:B------:R-:W0:Y:S01]  /*2050*/  LDS.128 R88, [0xe0] ;  /* 0x0000e000ff587984 */ /* 0x000e220000000c00 */
[----:B------:R-:W-:-:S03]  /*2060*/  IMAD.HI.U32 R2, R3, R119, R2 ;  /* 0x0000007703027227 */ /* 0x000fc600078e0002 */
        /* <DEDUP_REMOVED lines=17> */
[----:B-1----:R-:W1:Y:S04]  /*2180*/  LDS.128 R16, [0x200] ;  /* 0x00020000ff107984 */ /* 0x002e680000000c00 */
[----:B------:R-:W0:Y:S04]  /*2190*/  LDS.128 R12, [0x210] ;  /* 0x00021000ff0c7984 */ /* 0x000e280000000c00 */
[----:B------:R-:W0:Y:S04]  /*21a0*/  LDS.128 R8, [0x220] ;  /* 0x00022000ff087984 */ /* 0x000e280000000c00 */
[----:B------:R-:W0:Y:S04]  /*21b0*/  LDS.128 R4, [0x230] ;  /* 0x00023000ff047984 */ /* 0x000e280000000c00 */
[----:B--23--:R4:W-:Y:S02]  /*21c0*/  STL [R1+0x30], R2 ;  /* 0x0000300201007387 */ /* 0x00c9e40000100800 */
.L_x_2797:
[----:B------:R-:W-:Y:S01]  /*21d0*/  ULDC.64 UR4, c[0x0][0x200] ;  /* 0x0000800000047ab9 */ /* 0x000fe20000000a00 */
[----:B--2---:R-:W2:Y:S01]  /*21e0*/  LDL R245, [R1+0x30] ;  /* 0x0000300001f57983 */ /* 0x004ea20000100800 */
[----:B------:R-:W-:-:S03]  /*21f0*/  UISETP.NE.U32.AND UP0, UPT, URZ, UR4, UPT ;  /* 0x000000043f00728c */ /* 0x000fc6000bf05070 */
[----:B------:R-:W-:Y:S02]  /*2200*/  ULDC UR4, c[0x0][0x1d4] ;  /* 0x0000750000047ab9 */ /* 0x000fe40000000800 */
[----:B------:R-:W-:Y:S02]  /*2210*/  UISETP.NE.AND.EX UP0, UPT, URZ, UR5, UPT, UP0 ;  /* 0x000000053f00728c */ /* 0x000fe4000bf05300 */
[----:B------:R-:W-:-:S04]  /*2220*/  UIMAD UR4, UR47, UR4, URZ ;  /* 0x000000042f0472a4 */ /* 0x000fc8000f8e023f */
[----:B------:R-:W-:Y:S02]  /*2230*/  PLOP3.LUT P0, PT, PT, PT, UP0, 0x80, 0x0 ;  /* 0x000000000000781c */ /* 0x000fe40003f0f008 */
[----:B0--34-:R-:W-:-:S03]  /*2240*/  MOV R2, UR4 ;  /* 0x0000000400027c02 */ /* 0x019fc60008000f00 */
[----:B------:R-:W-:-:S06]  /*2250*/  @UP0 USHF.R.S32.HI UR5, URZ, 0x1f, UR4 ;  /* 0x0000001f3f050899 */ /* 0x000fcc0008011404 */
[----:B------:R-:W-:Y:S02]  /*2260*/  IMAD.U32 R3, RZ, RZ, UR5 ;  /* 0x00000005ff037e24 */ /* 0x000fe4000f8e00ff */
[----:B------:R-:W-:Y:S02]  /*2270*/  @P0 IADD3 R2, P1, P2, R0, c[0x0][0x200], R2 ;  /* 0x0000800000020a10 */ /* 0x000fe40007a3e002 */
[----:B------:R-:W-:-:S04]  /*2280*/  @P0 SHF.R.S32.HI R244, RZ, 0x1f, R0 ;  /* 0x0000001ffff40819 */ /* 0x000fc80000011400 */
[----:B------:R-:W-:-:S06]  /*2290*/  @P0 IADD3.X R3, R244, c[0x0][0x204], R3, P1, P2 ;  /* 0x00008100f4030a10 */ /* 0x000fcc0000fe4403 */
[----:B------:R3:W4:Y:S01]  /*22a0*/  @P0 LDG.E.U8 R3, [R2.64] ;  /* 0x0000002402030981 */ /* 0x000722000c1e1100 */
[----:B------:R-:W-:Y:S01]  /*22b0*/  IABS R244, c[0x0][0x1d4] ;  /* 0x0000750000f47a13 */ /* 0x000fe20000000000 */
[----:B------:R-:W-:Y:S01]  /*22c0*/  BSSY B1, `(.L_x_2731) ;  /* 0x0000029000017945 */ /* 0x000fe20003800000 */
[----:B------:R-:W-:Y:S02]  /*22d0*/  ISETP.GE.AND P2, PT, R0, RZ, PT ;  /* 0x000000ff0000720c */ /* 0x000fe40003f46270 */
[----:B---3--:R-:W-:Y:S02]  /*22e0*/  IABS R2, R0 ;  /* 0x0000000000027213 */ /* 0x008fe40000000000 */
[----:B----4-:R-:W-:-:S03]  /*22f0*/  ISETP.NE.AND P0, PT, R3, RZ, P0 ;  /* 0x000000ff0300720c */ /* 0x010fc60000705270 */
        /* <DEDUP_REMOVED lines=8> */
[----:B------:R-:W-:Y:S02]  /*2380*/  ISETP.NE.AND P1, PT, RZ, c[0x0][0x1d4], PT ;  /* 0x00007500ff007a0c */ /* 0x000fe40003f25270 */
[----:B------:R-:W-:Y:S01]  /*2390*/  MOV R244, UR4 ;  /* 0x0000000400f47c02 */ /* 0x000fe20008000f00 */
[----:B------:R-:W-:-:S10]  /*23a0*/  @!P2 IMAD.MOV R2, RZ, RZ, -R2 ;  /* 0x000000ffff02a224 */ /* 0x000fd400078e0a02 */
[----:B------:R-:W-:-:S04]  /*23b0*/  @!P1 LOP3.LUT R2, RZ, c[0x0][0x1d4], RZ, 0x33, !PT ;  /* 0x00007500ff029a12 */ /* 0x000fc800078e33ff */
[----:B------:R-:W-:Y:S02]  /*23c0*/  SHF.R.S32.HI R245, RZ, 0x1f, R2 ;  /* 0x0000001ffff57819 */ /* 0x000fe40000011402 */
[----:B------:R-:W-:-:S04]  /*23d0*/  IADD3 R3, P1, R2, UR4, RZ ;  /* 0x0000000402037c10 */ /* 0x000fc8000ff3e0ff */
[----:B------:R-:W-:Y:S02]  /*23e0*/  LEA.HI.X.SX32 R245, R244, R245, 0x1, P1 ;  /* 0x000000f5f4f57211 */ /* 0x000fe400008f0eff */
[----:B------:R-:W-:-:S04]  /*23f0*/  LEA R244, P1, R3, c[0x0][0x1a8], 0x2 ;  /* 0x00006a0003f47a11 */ /* 0x000fc800078210ff */
[----:B------:R-:W-:Y:S02]  /*2400*/  LEA.HI.X R245, R3, c[0x0][0x1ac], R245, 0x2, P1 ;  /* 0x00006b0003f57a11 */ /* 0x000fe400008f14f5 */
[----:B------:R-:W-:-:S13]  /*2410*/  ISETP.GE.AND P1, PT, R0, UR42, PT ;  /* 0x0000002a00007c0c */ /* 0x000fda000bf26270 */
[----:B-----5:R-:W-:Y:S05]  /*2420*/  @P1 BRA `(.L_x_2732) ;  /* 0x0000012000001947 */ /* 0x020fea0003800000 */
[----:B------:R-:W-:Y:S02]  /*2430*/  IMAD.MOV.U32 R246, RZ, RZ, c[0x0][0x1d4] ;  /* 0x00007500fff67624 */ /* 0x000fe400078e00ff */
[----:B------:R-:W-:Y:S02]  /*2440*/  IMAD.SHL.U32 R3, R2, 0x4, RZ ;  /* 0x0000000402037824 */ /* 0x000fe400078e00ff */
[----:B------:R-:W-:-:S05]  /*2450*/  IMAD R246, R246, 0x70, RZ ;  /* 0x00000070f6f67824 */ /* 0x000fca00078e02ff */
[----:B------:R-:W-:-:S13]  /*2460*/  ISETP.GE.AND P2, PT, R3, R246, PT ;  /* 0x000000f60300720c */ /* 0x000fda0003f46270 */
[----:B------:R-:W2:Y:S01]  /*2470*/  @!P2 LDG.E R116, [R244.64] ;  /* 0x00000024f474a981 */ /* 0x000ea2000c1e1900 */
[----:B------:R-:W-:Y:S01]  /*2480*/  CS2R R118, SRZ ;  /* 0x0000000000767805 */ /* 0x000fe2000001ff00 */
[----:B--2---:R-:W-:-:S04]  /*2490*/  @!P2 IMAD R116, R116, c[0x0][0x1d8], RZ ;  /* 0x000076007474aa24 */ /* 0x004fc800078e02ff */
[----:B------:R-:W-:-:S04]  /*24a0*/  @!P2 IMAD R116, R116, 0x70, RZ ;  /* 0x000000707474a824 */ /* 0x000fc800078e02ff */
[----:B------:R-:W-:Y:S01]  /*24b0*/  @!P2 IMAD R116, R116, c[0x0][0x1d4], R3 ;  /* 0x000075007474aa24 */ /* 0x000fe200078e0203 */
[----:B------:R-:W-:-:S05]  /*24c0*/  MOV R3, UR6 ;  /* 0x0000000600037c02 */ /* 0x000fca0008000f00 */
[----:B------:R-:W-:-:S05]  /*24d0*/  @!P2 IMAD R3, R3, c[0x0][0x1d4], RZ ;  /* 0x000075000303aa24 */ /* 0x000fca00078e02ff */
[----:B------:R-:W-:Y:S02]  /*24e0*/  @!P2 SHF.R.S32.HI R117, RZ, 0x1f, R3 ;  /* 0x0000001fff75a819 */ /* 0x000fe40000011403 */
[----:B------:R-:W-:-:S04]  /*24f0*/  @!P2 IADD3 R3, P3, R116, R3, RZ ;  /* 0x000000037403a210 */ /* 0x000fc80007f7e0ff */
[----:B------:R-:W-:Y:S02]  /*2500*/  @!P2 LEA.HI.X.SX32 R116, R116, R117, 0x1, P3 ;  /* 0x000000757474a211 */ /* 0x000fe400018f0eff */
[----:B------:R-:W-:-:S04]  /*2510*/  @!P2 LEA R246, P3, R3, c[0x0][0x198], 0x2 ;  /* 0x0000660003f6aa11 */ /* 0x000fc800078610ff */
[----:B------:R-:W-:Y:S02]  /*2520*/  @!P2 LEA.HI.X R247, R3, c[0x0][0x19c], R116, 0x2, P3 ;  /* 0x0000670003f7aa11 */ /* 0x000fe400018f1474 */
[----:B------:R-:W-:-:S06]  /*2530*/  CS2R R116, SRZ ;  /* 0x0000000000747805 */ /* 0x000fcc000001ff00 */
[----:B------:R2:W5:Y:S02]  /*2540*/  @!P2 LDG.E.128 R116, [R246.64] ;  /* 0x00000024f674a981 */ /* 0x000564000c1e1d00 */
.L_x_2732:
[----:B------:R-:W-:Y:S05]  /*2550*/  BSYNC B1 ;  /* 0x0000000000017941 */ /* 0x000fea0003800000 */
.L_x_2731:
[----:B------:R-:W-:Y:S01]  /*2560*/  BSSY B1, `(.L_x_2733) ;  /* 0x0000015000017945 */ /* 0x000fe20003800000 */
[----:B------:R-:W-:Y:S01]  /*2570*/  IADD3 R3, R2, c[0x0][0x1d4], RZ ;  /* 0x0000750002037a10 */ /* 0x000fe20007ffe0ff */
[----:B------:R-:W-:Y:S05]  /*2580*/  @P1 BRA `(.L_x_2734) ;  /* 0x0000012000001947 */ /* 0x000fea0003800000 */
[----:B--2---:R-:W-:Y:S02]  /*2590*/  IMAD.MOV.U32 R246, RZ, RZ, c[0x0][0x1d4] ;  /* 0x00007500fff67624 */ /* 0x004fe400078e00ff */
[----:B------:R-:W-:Y:S02]  /*25a0*/  IMAD.SHL.U32 R120, R3, 0x4, RZ ;  /* 0x0000000403787824 */ /* 0x000fe400078e00ff */
[----:B------:R-:W-:-:S05]  /*25b0*/  IMAD R246, R246, 0x70, RZ ;  /* 0x00000070f6f67824 */ /* 0x000fca00078e02ff */
[----:B------:R-:W-:-:S13]  /*25c0*/  ISETP.GE.AND P2, PT, R120, R246, PT ;  /* 0x000000f67800720c */ /* 0x000fda0003f46270 */
[----:B------:R-:W2:Y:S02]  /*25d0*/  @!P2 LDG.E R121, [R244.64] ;  /* 0x00000024f479a981 */ /* 0x000ea4000c1e1900 */
[----:B--2---:R-:W-:-:S04]  /*25e0*/  @!P2 IMAD R121, R121, c[0x0][0x1d8], RZ ;  /* 0x000076007979aa24 */ /* 0x004fc800078e02ff */
[----:B------:R-:W-:-:S04]  /*25f0*/  @!P2 IMAD R121, R121, 0x70, RZ ;  /* 0x000000707979a824 */ /* 0x000fc800078e02ff */
[----:B------:R-:W-:Y:S01]  /*2600*/  @!P2 IMAD R120, R121, c[0x0][0x1d4], R120 ;  /* 0x000075007978aa24 */ /* 0x000fe200078e0278 */
[----:B------:R-:W-:-:S04]  /*2610*/  MOV R121, UR6 ;  /* 0x0000000600797c02 */ /* 0x000fc80008000f00 */
[----:B------:R-:W-:Y:S01]  /*2620*/  @!P2 SHF.R.S32.HI R122, RZ, 0x1f, R120 ;  /* 0x0000001fff7aa819 */ /* 0x000fe20000011478 */
[----:B------:R-:W-:-:S05]  /*2630*/  @!P2 IMAD R121, R121, c[0x0][0x1d4], RZ ;  /* 0x000075007979aa24 */ /* 0x000fca00078e02ff */
[----:B------:R-:W-:-:S04]  /*2640*/  @!P2 IADD3 R120, P3, R121, R120, RZ ;  /* 0x000000787978a210 */ /* 0x000fc80007f7e0ff */
[----:B------:R-:W-:Y:S02]  /*2650*/  @!P2 LEA.HI.X.SX32 R121, R121, R122, 0x1, P3 ;  /* 0x0000007a7979a211 */ /* 0x000fe400018f0eff */
[----:B------:R-:W-:Y:S01]  /*2660*/  @!P2 LEA R246, P3, R120, c[0x0][0x198], 0x2 ;  /* 0x0000660078f6aa11 */ /* 0x000fe200078610ff */
[----:B------:R-:W-:-:S03]  /*2670*/  CS2R R122, SRZ ;  /* 0x00000000007a7805 */ /* 0x000fc6000001ff00 */
[----:B------:R-:W-:Y:S02]  /*2680*/  @!P2 LEA.HI.X R247, R120, c[0x0][0x19c], R121, 0x2, P3 ;  /* 0x0000670078f7aa11 */ /* 0x000fe400018f1479 */
[----:B------:R-:W-:-:S06]  /*2690*/  CS2R R120, SRZ ;  /* 0x0000000000787805 */ /* 0x000fcc000001ff00 */
[----:B------:R2:W5:Y:S02]  /*26a0*/  @!P2 LDG.E.128 R120, [R246.64] ;  /* 0x00000024f678a981 */ /* 0x000564000c1e1d00 */
.L_x_2734:
[----:B------:R-:W-:Y:S05]  /*26b0*/  BSYNC B1 ;  /* 0x0000000000017941 */ /* 0x000fea0003800000 */
.L_x_2733:
        /* <DEDUP_REMOVED lines=21> */
.L_x_2736:
[----:B------:R-:W-:Y:S05]  /*2810*/  BSYNC B1 ;  /* 0x0000000000017941 */ /* 0x000fea0003800000 */
.L_x_2735:
[----:B------:R-:W-:Y:S01]  /*2820*/  BSSY B1, `(.L_x_2737) ;  /* 0x0000015000017945 */ /* 0x000fe20003800000 */
[----:B------:R-:W-:Y:S05]  /*2830*/  @P1 BRA `(.L_x_2738) ;  /* 0x0000013000001947 */ /* 0x000fea0003800000 */
[----:B------:R-:W-:Y:S01]  /*2840*/  IADD3 R3, R3, c[0x0][0x1d4], RZ ;  /* 0x0000750003037a10 */ /* 0x000fe20007ffe0ff */
[----:B--2---:R-:W-:-:S04]  /*2850*/  IMAD.MOV.U32 R246, RZ, RZ, c[0x0][0x1d4] ;  /* 0x00007500fff67624 */ /* 0x004fc800078e00ff */
[----:B------:R-:W-:Y:S02]  /*2860*/  IMAD R246, R246, 0x70, RZ ;  /* 0x00000070f6f67824 */ /* 0x000fe400078e02ff */
[----:B------:R-:W-:-:S05]  /*2870*/  IMAD.SHL.U32 R3, R3, 0x4, RZ ;  /* 0x0000000403037824 */ /* 0x000fca00078e00ff */
[----:B------:R-:W-:-:S13]  /*2880*/  ISETP.GE.AND P2, PT, R3, R246, PT ;  /* 0x000000f60300720c */ /* 0x000fda0003f46270 */
[----:B------:R-:W2:Y:S01]  /*2890*/  @!P2 LDG.E R128, [R244.64] ;  /* 0x00000024f480a981 */ /* 0x000ea2000c1e1900 */
[----:B------:R-:W-:Y:S01]  /*28a0*/  CS2R R130, SRZ ;  /* 0x0000000000827805 */ /* 0x000fe2000001ff00 */
        /* <DEDUP_REMOVED lines=8> */
[----:B------:R-:W-:-:S04]  /*2930*/  @!P2 LEA R246, P3, R3, c[0x0][0x198], 0x2 ;  /* 0x0000660003f6aa11 */ /* 0x000fc800078610ff */
[----:B------:R-:W-:Y:S02]  /*2940*/  @!P2 LEA.HI.X R247, R3, c[0x0][0x19c], R128, 0x2, P3 ;  /* 0x0000670003f7aa11 */ /* 0x000fe400018f1480 */
[----:B------:R-:W-:-:S06]  /*2950*/  CS2R R128, SRZ ;  /* 0x0000000000807805 */ /* 0x000fcc000001ff00 */
[----:B------:R2:W5:Y:S02]  /*2960*/  @!P2 LDG.E.128 R128, [R246.64] ;  /* 0x00000024f680a981 */ /* 0x000564000c1e1d00 */
.L_x_2738:
[----:B------:R-:W-:Y:S05]  /*2970*/  BSYNC B1 ;  /* 0x0000000000017941 */ /* 0x000fea0003800000 */
.L_x_2737:
[----:B------:R-:W-:Y:S01]  /*2980*/  IMAD.MOV.U32 R3, RZ, RZ, c[0x0][0x1d4] ;  /* 0x00007500ff037624 */ /* 0x000fe200078e00ff */
[----:B------:R-:W-:Y:S03]  /*2990*/  BSSY B1, `(.L_x_2739) ;  /* 0x0000015000017945 */ /* 0x000fe60003800000 */
[----:B------:R-:W-:Y:S01]  /*29a0*/  IMAD R3, R3, 0x4, R2 ;  /* 0x0000000403037824 */ /* 0x000fe200078e0202 */
[----:B------:R-:W-:Y:S05]  /*29b0*/  @P1 BRA `(.L_x_2740) ;  /* 0x0000012000001947 */ /* 0x000fea0003800000 */
[----:B--2---:R-:W-:Y:S01]  /*29c0*/  MOV R246, c[0x0][0x1d4] ;  /* 0x0000750000f67a02 */ /* 0x004fe20000000f00 */
[----:B------:R-:W-:-:S04]  /*29d0*/  IMAD.SHL.U32 R132, R3, 0x4, RZ ;  /* 0x0000000403847824 */ /* 0x000fc800078e00ff */
[----:B------:R-:W-:-:S05]  /*29e0*/  IMAD R246, R246, 0x70, RZ ;  /* 0x00000070f6f67824 */ /* 0x000fca00078e02ff */
[----:B------:R-:W-:-:S13]  /*29f0*/  ISETP.GE.AND P2, PT, R132, R246, PT ;  /* 0x000000f68400720c */ /* 0x000fda0003f46270 */
[----:B------:R-:W2:Y:S02]  /*2a00*/  @!P2 LDG.E R133, [R244.64] ;  /* 0x00000024f485a981 */ /* 0x000ea4000c1e1900 */
[----:B--2---:R-:W-:-:S04]  /*2a10*/  @!P2 IMAD R133, R133, c[0x0][0x1d8], RZ ;  /* 0x000076008585aa24 */ /* 0x004fc800078e02ff */
[----:B------:R-:W-:-:S04]  /*2a20*/  @!P2 IMAD R133, R133, 0x70, RZ ;  /* 0x000000708585a824 */ /* 0x000fc800078e02ff */
[----:B------:R-:W-:Y:S02]  /*2a30*/  @!P2 IMAD R132, R133, c[0x0][0x1d4], R132 ;  /* 0x000075008584aa24 */ /* 0x000fe400078e0284 */
[----:B------:R-:W-:-:S03]  /*2a40*/  IMAD.U32 R133, RZ, RZ, UR6 ;  /* 0x00000006ff857e24 */ /* 0x000fc6000f8e00ff */
        /* <DEDUP_REMOVED lines=9> */
.L_x_2740:
[----:B------:R-:W-:Y:S05]  /*2ae0*/  BSYNC B1 ;  /* 0x0000000000017941 */ /* 0x000fea0003800000 */
.L_x_2739:
[----:B------:R-:W-:Y:S01]  /*2af0*/  BSSY B1, `(.L_x_2741) ;  /* 0x0000015000017945 */ /* 0x000fe20003800000 */
[----:B------:R-:W-:Y:S01]  /*2b00*/  IADD3 R3, R3, c[0x0][0x1d4], RZ ;  /* 0x0000750003037a10 */ /* 0x000fe20007ffe0ff */
        /* <DEDUP_REMOVED lines=19> */
.L_x_2742:
[----:B------:R-:W-:Y:S05]  /*2c40*/  BSYNC B1 ;  /* 0x0000000000017941 */ /* 0x000fea0003800000 */
.L_x_2741:
[----:B------:R-:W-:Y:S01]  /*2c50*/  BSSY B1, `(.L_x_2743) ;  /* 0x0000015000017945 */ /* 0x000fe20003800000 */
[----:B------:R-:W-:Y:S05]  /*2c60*/  @P1 BRA `(.L_x_2744) ;  /* 0x0000013000001947 */ /* 0x000fea0003800000 */
[----:B--2---:R-:W-:Y:S02]  /*2c70*/  MOV R246, c[0x0][0x1d4] ;  /* 0x0000750000f67a02 */ /* 0x004fe40000000f00 */
[----:B------:R-:W-:-:S03]  /*2c80*/  IADD3 R3, R3, c[0x0][0x1d4], RZ ;  /* 0x0000750003037a10 */ /* 0x000fc60007ffe0ff */
[----:B------:R-:W-:Y:S02]  /*2c90*/  IMAD R246, R246, 0x70, RZ ;  /* 0x00000070f6f67824 */ /* 0x000fe400078e02ff */
[----:B------:R-:W-:-:S05]  /*2ca0*/  IMAD.SHL.U32 R3, R3, 0x4, RZ ;  /* 0x0000000403037824 */ /* 0x000fca00078e00ff */
[----:B------:R-:W-:-:S13]  /*2cb0*/  ISETP.GE.AND P2, PT, R3, R246, PT ;  /* 0x000000f60300720c */ /* 0x000fda0003f46270 */
[----:B------:R-:W2:Y:S01]  /*2cc0*/  @!P2 LDG.E R140, [R244.64] ;  /* 0x00000024f48ca981 */ /* 0x000ea2000c1e1900 */
[----:B------:R-:W-:Y:S01]  /*2cd0*/  CS2R R142, SRZ ;  /* 0x00000000008e7805 */ /* 0x000fe2000001ff00 */
        /* <DEDUP_REMOVED lines=12> */
.L_x_2744:
[----:B------:R-:W-:Y:S05]  /*2da0*/  BSYNC B1 ;  /* 0x0000000000017941 */ /* 0x000fea0003800000 */
.L_x_2743:
[----:B------:R-:W-:Y:S01]  /*2db0*/  MOV R3, c[0x0][0x1d4] ;  /* 0x0000750000037a02 */ /* 0x000fe20000000f00 */
[----:B------:R-:W-:Y:S04]  /*2dc0*/  BSSY B1, `(.L_x_2745) ;  /* 0x0000015000017945 */ /* 0x000fe80003800000 */
[----:B------:R-:W-:Y:S01]  /*2dd0*/  IMAD R3, R3, 0x7, R2 ;  /* 0x0000000703037824 */ /* 0x000fe200078e0202 */
        /* <DEDUP_REMOVED lines=19> */
.L_x_2746:
[----:B------:R-:W-:Y:S05]  /*2f10*/  BSYNC B1 ;  /* 0x0000000000017941 */ /* 0x000fea0003800000 */
.L_x_2745:
        /* <DEDUP_REMOVED lines=21> */
.L_x_2748:
[----:B------:R-:W-:Y:S05]  /*3070*/  BSYNC B1 ;  /* 0x0000000000017941 */ /* 0x000fea0003800000 */
.L_x_2747:
        /* <DEDUP_REMOVED lines=21> */
.L_x_2750:
[----:B------:R-:W-:Y:S05]  /*31d0*/  BSYNC B1 ;  /* 0x0000000000017941 */ /* 0x000fea0003800000 */
.L_x_2749:
        /* <DEDUP_REMOVED lines=22> */
.L_x_2752:
[----:B------:R-:W-:Y:S05]  /*3340*/  BSYNC B1 ;  /* 0x0000000000017941 */ /* 0x000fea0003800000 */
.L_x_2751:
[----:B------:R-:W-:Y:S01]  /*3350*/  BSSY B1, `(.L_x_2753) ;  /* 0x0000015000017945 */ /* 0x000fe20003800000 */
[----:B------:R-:W-:Y:S01]  /*3360*/  IADD3 R3, R3, c[0x0][0x1d4], RZ ;  /* 0x0000750003037a10 */ /* 0x000fe20007ffe0ff */
[----:B------:R-:W-:Y:S05]  /*3370*/  @P1 BRA `(.L_x_2754) ;  /* 0x0000012000001947 */ /* 0x000fea0003800000 */
[----:B--2---:R-:W-:Y:S01]  /*3380*/  IMAD.MOV.U32 R246, RZ, RZ, c[0x0][0x1d4] ;  /* 0x00007500fff67624 */ /* 0x004fe200078e00ff */
[----:B------:R-:W-:-:S03]  /*3390*/  SHF.L.U32 R160, R3, 0x2, RZ ;  /* 0x0000000203a07819 */ /* 0x000fc600000006ff */
        /* <DEDUP_REMOVED lines=16> */
.L_x_2754:
[----:B------:R-:W-:Y:S05]  /*34a0*/  BSYNC B1 ;  /* 0x0000000000017941 */ /* 0x000fea0003800000 */
.L_x_2753:
        /* <DEDUP_REMOVED lines=21> */
.L_x_2756:
[----:B------:R-:W-:Y:S05]  /*3600*/  BSYNC B1 ;  /* 0x0000000000017941 */ /* 0x000fea0003800000 */
.L_x_2755:
        /* <DEDUP_REMOVED lines=22> */
.L_x_2758:
[----:B------:R-:W-:Y:S05]  /*3770*/  BSYNC B1 ;  /* 0x0000000000017941 */ /* 0x000fea0003800000 */
.L_x_2757:
        /* <DEDUP_REMOVED lines=21> */
.L_x_2760:
[----:B------:R-:W-:Y:S05]  /*38d0*/  BSYNC B1 ;  /* 0x0000000000017941 */ /* 0x000fea0003800000 */
.L_x_2759:
        /* <DEDUP_REMOVED lines=21> */
.L_x_2762:
[----:B------:R-:W-:Y:S05]  /*3a30*/  BSYNC B1 ;  /* 0x0000000000017941 */ /* 0x000fea0003800000 */
.L_x_2761:
[----:B------:R-:W-:Y:S01]  /*3a40*/  IMAD.MOV.U32 R3, RZ, RZ, c[0x0][0x1d4] ;  /* 0x00007500ff037624 */ /* 0x000fe200078e00ff */
[----:B------:R-:W-:Y:S04]  /*3a50*/  BSSY B1, `(.L_x_2763) ;  /* 0x0000015000017945 */ /* 0x000fe80003800000 */
[----:B------:R-:W-:Y:S01]  /*3a60*/  LEA R3, R3, R2, 0x4 ;  /* 0x0000000203037211 */ /* 0x000fe200078e20ff */
        /* <DEDUP_REMOVED lines=19> */
.L_x_2764:
[----:B------:R-:W-:Y:S05]  /*3ba0*/  BSYNC B1 ;  /* 0x0000000000017941 */ /* 0x000fea0003800000 */
.L_x_2763:
        /* <DEDUP_REMOVED lines=21> */
.L_x_2766:
[----:B------:R-:W-:Y:S05]  /*3d00*/  BSYNC B1 ;  /* 0x0000000000017941 */ /* 0x000fea0003800000 */
.L_x_2765:
[----:B------:R-:W-:Y:S01]  /*3d10*/  BSSY B1, `(.L_x_2767) ;  /* 0x0000015000017945 */ /* 0x000fe20003800000 */
[----:B------:R-:W-:Y:S05]  /*3d20*/  @P1 BRA `(.L_x_2768) ;  /* 0x0000013000001947 */ /* 0x000fea0003800000 */
[----:B--2---:R-:W-:Y:S01]  /*3d30*/  IMAD.MOV.U32 R246, RZ, RZ, c[0x0][0x1d4] ;  /* 0x00007500fff67624 */ /* 0x004fe200078e00ff */
[----:B------:R-:W-:-:S03]  /*3d40*/  IADD3 R3, R3, c[0x0][0x1d4], RZ ;  /* 0x0000750003037a10 */ /* 0x000fc60007ffe0ff */
[----:B------:R-:W-:Y:S01]  /*3d50*/  IMAD R246, R246, 0x70, RZ ;  /* 0x00000070f6f67824 */ /* 0x000fe200078e02ff */
[----:B------:R-:W-:-:S04]  /*3d60*/  SHF.L.U32 R3, R3, 0x2, RZ ;  /* 0x0000000203037819 */ /* 0x000fc800000006ff */
        /* <DEDUP_REMOVED lines=15> */
.L_x_2768:
[----:B------:R-:W-:Y:S05]  /*3e60*/  BSYNC B1 ;  /* 0x0000000000017941 */ /* 0x000fea0003800000 */
.L_x_2767:
[----:B------:R-:W-:Y:S01]  /*3e70*/  MOV R3, c[0x0][0x1d4] ;  /* 0x0000750000037a02 */ /* 0x000fe20000000f00 */
[----:B------:R-:W-:Y:S04]  /*3e80*/  BSSY B1, `(.L_x_2769) ;  /* 0x0000015000017945 */ /* 0x000fe80003800000 */
[----:B------:R-:W-:Y:S01]  /*3e90*/  IMAD R3, R3, 0x13, R2 ;  /* 0x0000001303037824 */ /* 0x000fe200078e0202 */
        /* <DEDUP_REMOVED lines=19> */
.L_x_2770:
[----:B------:R-:W-:Y:S05]  /*3fd0*/  BSYNC B1 ;  /* 0x0000000000017941 */ /* 0x000fea0003800000 */
.L_x_2769:
        /* <DEDUP_REMOVED lines=21> */
.L_x_2772:
[----:B------:R-:W-:Y:S05]  /*4130*/  BSYNC B1 ;  /* 0x0000000000017941 */ /* 0x000fea0003800000 */
.L_x_2771:
        /* <DEDUP_REMOVED lines=21> */
.L_x_2774:
[----:B------:R-:W-:Y:S05]  /*4290*/  BSYNC B1 ;  /* 0x0000000000017941 */ /* 0x000fea0003800000 */
.L_x_2773:
        /* <DEDUP_REMOVED lines=22> */
.L_x_2776:
[----:B------:R-:W-:Y:S05]  /*4400*/  BSYNC B1 ;  /* 0x0000000000017941 */ /* 0x000fea0003800000 */
.L_x_2775:
        /* <DEDUP_REMOVED lines=21> */
.L_x_2778:
[----:B------:R-:W-:Y:S05]  /*4560*/  BSYNC B1 ;  /* 0x0000000000017941 */ /* 0x000fea0003800000 */
.L_x_2777:
        /* <DEDUP_REMOVED lines=21> */
.L_x_2780:
[----:B------:R-:W-:Y:S05]  /*46c0*/  BSYNC B1 ;  /* 0x0000000000017941 */ /* 0x000fea0003800000 */
.L_x_2779:
        /* <DEDUP_REMOVED lines=22> */
.L_x_2782:
[----:B------:R-:W-:Y:S05]  /*4830*/  BSYNC B1 ;  /* 0x0000000000017941 */ /* 0x000fea0003800000 */
.L_x_2781:
        /* <DEDUP_REMOVED lines=21> */
.L_x_2784:
[----:B------:R-:W-:Y:S05]  /*4990*/  BSYNC B1 ;  /* 0x0000000000017941 */ /* 0x000fea0003800000 */
.L_x_2783:
        /* <DEDUP_REMOVED lines=21> */
.L_x_2786:
[----:B------:R-:W-:Y:S05]  /*4af0*/  BSYNC B1 ;  /* 0x0000000000017941 */ /* 0x000fea0003800000 */
.L_x_2785:
        /* <DEDUP_REMOVED lines=22> */
.L_x_2788:
[----:B------:R-:W-:Y:S05]  /*4c60*/  BSYNC B1 ;  /* 0x0000000000017941 */ /* 0x000fea0003800000 */
.L_x_2787:
        /* <DEDUP_REMOVED lines=21> */
.L_x_2790:
[----:B------:R-:W-:Y:S05]  /*4dc0*/  BSYNC B1 ;  /* 0x0000000000017941 */ /* 0x000fea0003800000 */
.L_x_2789:
        /* <DEDUP_REMOVED lines=21> */
.L_x_2792:
[----:B------:R-:W-:Y:S05]  /*4f20*/  BSYNC B1 ;  /* 0x0000000000017941 */ /* 0x000fea0003800000 */
.L_x_2791:
[----:B------:R-:W-:Y:S01]  /*4f30*/  MOV R3, c[0x0][0x1d4] ;  /* 0x0000750000037a02 */ /* 0x000fe20000000f00 */
[----:B------:R-:W-:Y:S04]  /*4f40*/  BSSY B1, `(.L_x_2793) ;  /* 0x0000015000017945 */ /* 0x000fe80003800000 */
[----:B------:R-:W-:Y:S01]  /*4f50*/  IMAD R2, R3, 0x1f, R2 ;  /* 0x0000001f03027824 */ /* 0x000fe200078e0202 */
[----:B------:R-:W-:Y:S05]  /*4f60*/  @P1 BRA `(.L_x_2794) ;  /* 0x0000012000001947 */ /* 0x000fea0003800000 */
[----:B------:R-:W-:Y:S01]  /*4f70*/  IMAD.MOV.U32 R3, RZ, RZ, c[0x0][0x1d4] ;  /* 0x00007500ff037624 */ /* 0x000fe200078e00ff */
[----:B------:R-:W-:-:S03]  /*4f80*/  SHF.L.U32 R2, R2, 0x2, RZ ;  /* 0x0000000202027819 */ /* 0x000fc600000006ff */
[----:B------:R-:W-:-:S05]  /*4f90*/  IMAD R3, R3, 0x70, RZ ;  /* 0x0000007003037824 */ /* 0x000fca00078e02ff */
[----:B------:R-:W-:-:S13]  /*4fa0*/  ISETP.GE.AND P2, PT, R2, R3, PT ;  /* 0x000000030200720c */ /* 0x000fda0003f46270 */
[----:B------:R-:W3:Y:S01]  /*4fb0*/  @!P2 LDG.E R3, [R244.64] ;  /* 0x00000024f403a981 */ /* 0x000ee2000c1e1900 */
[----:B------:R-:W-:Y:S01]  /*4fc0*/  CS2R R242, SRZ ;  /* 0x0000000000f27805 */ /* 0x000fe2000001ff00 */
[----:B---3--:R-:W-:-:S04]  /*4fd0*/  @!P2 IMAD R3, R3, c[0x0][0x1d8], RZ ;  /* 0x000076000303aa24 */ /* 0x008fc800078e02ff */
        /* <DEDUP_REMOVED lines=11> */
.L_x_2794:
[----:B------:R-:W-:Y:S05]  /*5090*/  BSYNC B1 ;  /* 0x0000000000017941 */ /* 0x000fea0003800000 */
.L_x_2793:
[----:B------:R-:W-:Y:S01]  /*50a0*/  BSSY B1, `(.L_x_2795) ;  /* 0x00000b3000017945 */ /* 0x000fe20003800000 */
[----:B------:R-:W-:Y:S05]  /*50b0*/  @P1 BRA `(.L_x_2796) ;  /* 0x00000b1000001947 */ /* 0x000fea0003800000 */
[----:B---3--:R-:W3:Y:S01]  /*50c0*/  LDL R3, [R1+0x10] ;  /* 0x0000100001037983 */ /* 0x008ee20000100800 */
[----:B------:R-:W-:-:S03]  /*50d0*/  ULDC.64 UR4, c[0x0][0x218] ;  /* 0x0000860000047ab9 */ /* 0x000fc60000000a00 */
[----:B------:R-:W4:Y:S04]  /*50e0*/  LDL R2, [R1+0x14] ;  /* 0x0000140001027983 */ /* 0x000f280000100800 */
[----:B--2---:R-:W2:Y:S04]  /*50f0*/  LDL R247, [R1+0x20] ;  /* 0x0000200001f77983 */ /* 0x004ea80000100800 */
[----:B------:R-:W2:Y:S04]  /*5100*/  LDL R246, [R1+0x24] ;  /* 0x0000240001f67983 */ /* 0x000ea80000100800 */
[----:B------:R-:W2:Y:S04]  /*5110*/  LDL R245, [R1] ;  /* 0x0000000001f57983 */ /* 0x000ea80000100800 */
[----:B------:R-:W2:Y:S01]  /*5120*/  LDL R244, [R1+0x4] ;  /* 0x0000040001f47983 */ /* 0x000ea20000100800 */
[----:B---3-5:R-:W-:-:S02]  /*5130*/  FMUL.FTZ R3, R3, R120 ;  /* 0x0000007803037220 */ /* 0x028fc40000410000 */
[----:B----4-:R-:W-:Y:S02]  /*5140*/  FMUL.FTZ R2, R2, R121 ;  /* 0x0000007902027220 */ /* 0x010fe40000410000 */
[----:B--2---:R-:W-:Y:S02]  /*5150*/  FFMA.FTZ R3, R247, R116, R3 ;  /* 0x00000074f7037223 */ /* 0x004fe40000010003 */
[----:B------:R-:W-:Y:S02]  /*5160*/  FFMA.FTZ R2, R246, R117, R2 ;  /* 0x00000075f6027223 */ /* 0x000fe40000010002 */
[----:B------:R-:W2:Y:S01]  /*5170*/  LDL R246, [R1+0x18] ;  /* 0x0000180001f67983 */ /* 0x000ea20000100800 */
[----:B------:R-:W-:-:S03]  /*5180*/  FFMA.FTZ R3, R245, R124, R3 ;  /* 0x0000007cf5037223 */ /* 0x000fc60000010003 */
[----:B------:R-:W3:Y:S01]  /*5190*/  LDL R245, [R1+0x28] ;  /* 0x0000280001f57983 */ /* 0x000ee20000100800 */
[----:B------:R-:W-:-:S03]  /*51a0*/  FFMA.FTZ R2, R244, R125, R2 ;  /* 0x0000007df4027223 */ /* 0x000fc60000010002 */
[----:B------:R-:W4:Y:S01]  /*51b0*/  LDL R244, [R1+0x8] ;  /* 0x0000080001f47983 */ /* 0x000f220000100800 */
        /* <DEDUP_REMOVED lines=14> */
[----:B0-----:R-:W-:Y:S02]  /*52a0*/  FFMA.FTZ R3, R88, R156, R3 ;  /* 0x0000009c58037223 */ /* 0x001fe40000010003 */
        /* <DEDUP_REMOVED lines=35> */
[----:B-1----:R-:W-:Y:S02]  /*54e0*/  FFMA.FTZ R3, R16, R228, R3 ;  /* 0x000000e410037223 */ /* 0x002fe40000010003 */
[----:B------:R-:W-:Y:S02]  /*54f0*/  FFMA.FTZ R2, R17, R229, R2 ;  /* 0x000000e511027223 */ /* 0x000fe40000010002 */
[----:B------:R-:W-:Y:S02]  /*5500*/  FFMA.FTZ R3, R12, R232, R3 ;  /* 0x000000e80c037223 */ /* 0x000fe40000010003 */
[----:B------:R-:W-:-:S02]  /*5510*/  FFMA.FTZ R2, R13, R233, R2 ;  /* 0x000000e90d027223 */ /* 0x000fc40000010002 */
[----:B------:R-:W-:Y:S02]  /*5520*/  FFMA.FTZ R3, R8, R236, R3 ;  /* 0x000000ec08037223 */ /* 0x000fe40000010003 */
[----:B------:R-:W-:Y:S02]  /*5530*/  FFMA.FTZ R2, R9, R237, R2 ;  /* 0x000000ed09027223 */ /* 0x000fe40000010002 */
[----:B------:R-:W-:Y:S02]  /*5540*/  FFMA.FTZ R3, R4, R240, R3 ;  /* 0x000000f004037223 */ /* 0x000fe40000010003 */
[----:B------:R-:W-:-:S04]  /*5550*/  FFMA.FTZ R2, R5, R241, R2 ;  /* 0x000000f105027223 */ /* 0x000fc80000010002 */
[----:B------:R-:W-:Y:S02]  /*5560*/  FADD.FTZ R2, R3, R2 ;  /* 0x0000000203027221 */ /* 0x000fe40000010000 */
[----:B--2---:R-:W-:Y:S02]  /*5570*/  FMUL.FTZ R3, R246, R122 ;  /* 0x0000007af6037220 */ /* 0x004fe40000410000 */
[----:B------:R-:W2:Y:S02]  /*5580*/  LDL R246, [R1+0x1c] ;  /* 0x00001c0001f67983 */ /* 0x000ea40000100800 */
[----:B---3--:R-:W-:Y:S02]  /*5590*/  FFMA.FTZ R3, R245, R118, R3 ;  /* 0x00000076f5037223 */ /* 0x008fe40000010003 */
[----:B------:R-:W3:Y:S02]  /*55a0*/  LDL R245, [R1+0x2c] ;  /* 0x00002c0001f57983 */ /* 0x000ee40000100800 */
[----:B----4-:R-:W-:-:S02]  /*55b0*/  FFMA.FTZ R3, R244, R126, R3 ;  /* 0x0000007ef4037223 */ /* 0x010fc40000010003 */
[----:B------:R-:W4:Y:S02]  /*55c0*/  LDL R244, [R1+0xc] ;  /* 0x00000c0001f47983 */ /* 0x000f240000100800 */
        /* <DEDUP_REMOVED lines=29> */
[----:B------:R-:W-:Y:S01]  /*57a0*/  FADD.FTZ R2, R3, R2 ;  /* 0x0000000203027221 */ /* 0x000fe20000010000 */
[----:B------:R-:W-:-:S04]  /*57b0*/  UISETP.NE.U32.AND UP0, UPT, URZ, UR4, UPT ;  /* 0x000000043f00728c */ /* 0x000fc8000bf05070 */
[----:B------:R-:W-:Y:S02]  /*57c0*/  UISETP.NE.AND.EX UP0, UPT, URZ, UR5, UPT, UP0 ;  /* 0x000000053f00728c */ /* 0x000fe4000bf05300 */
[----:B------:R-:W-:-:S04]  /*57d0*/  ULDC UR4, c[0x0][0x220] ;  /* 0x0000880000047ab9 */ /* 0x000fc80000000800 */
[----:B------:R-:W-:-:S05]  /*57e0*/  PLOP3.LUT P1, PT, PT, PT, UP0, 0x80, 0x0 ;  /* 0x000000000000781c */ /* 0x000fca0003f2f008 */
[----:B------:R-:W-:Y:S01]  /*57f0*/  @UP0 UIMAD UR4, UR48, UR4, UR42 ;  /* 0x00000004300402a4 */ /* 0x000fe2000f8e022a */
[----:B--2---:R-:W-:-:S04]  /*5800*/  FMUL.FTZ R3, R246, R123 ;  /* 0x0000007bf6037220 */ /* 0x004fc80000410000 */
[----:B---3--:R-:W-:-:S04]  /*5810*/  FFMA.FTZ R3, R245, R119, R3 ;  /* 0x00000077f5037223 */ /* 0x008fc80000010003 */
[----:B----4-:R-:W-:-:S04]  /*5820*/  FFMA.FTZ R3, R244, R127, R3 ;  /* 0x0000007ff4037223 */ /* 0x010fc80000010003 */
        /* <DEDUP_REMOVED lines=30> */
[----:B------:R-:W-:Y:S01]  /*5a10*/  MOV R2, UR4 ;  /* 0x0000000400027c02 */ /* 0x000fe20008000f00 */
[----:B------:R-:W-:Y:S02]  /*5a20*/  @UP0 UMOV UR4, 0x4 ;  /* 0x0000000400040882 */ /* 0x000fe40000000000 */
[----:B------:R-:W-:Y:S01]  /*5a30*/  IMAD.U32 R3, RZ, RZ, UR4 ;  /* 0x00000004ff037e24 */ /* 0x000fe2000f8e00ff */
[----:B------:R-:W-:Y:S01]  /*5a40*/  ULDC.64 UR4, c[0x0][0x228] ;  /* 0x00008a0000047ab9 */ /* 0x000fe20000000a00 */
[----:B------:R-:W-:-:S04]  /*5a50*/  @P1 IMAD R2, R2, c[0x0][0x220], R0 ;  /* 0x0000880002021a24 */ /* 0x000fc800078e0200 */
[----:B------:R-:W-:-:S06]  /*5a60*/  @P1 IMAD.WIDE R2, R2, R3, c[0x0][0x218] ;  /* 0x0000860002021625 */ /* 0x000fcc00078e0203 */
[----:B------:R0:W2:Y:S01]  /*5a70*/  @P1 LDG.E R2, [R2.64] ;  /* 0x0000002402021981 */ /* 0x0000a2000c1e1900 */
[----:B------:R-:W-:-:S04]  /*5a80*/  UISETP.NE.U32.AND UP0, UPT, URZ, UR4, UPT ;  /* 0x000000043f00728c */ /* 0x000fc8000bf05070 */
[----:B------:R-:W-:-:S03]  /*5a90*/  UISETP.NE.AND.EX UP0, UPT, URZ, UR5, UPT, UP0 ;  /* 0x000000053f00728c */ /* 0x000fc6000bf05300 */
[----:B------:R-:W-:Y:S01]  /*5aa0*/  ULDC.64 UR4, c[0x0][0x228] ;  /* 0x00008a0000047ab9 */ /* 0x000fe20000000a00 */
[----:B------:R-:W-:Y:S02]  /*5ab0*/  FMUL.FTZ R244, R244, c[0x0][0x1f0] ;  /* 0x00007c00f4f47a20 */ /* 0x000fe40000410000 */
[----:B------:R-:W-:-:S05]  /*5ac0*/  PLOP3.LUT P2, PT, PT, PT, UP0, 0x80, 0x0 ;  /* 0x000000000000781c */ /* 0x000fca0003f4f008 */
[----:B------:R-:W-:Y:S02]  /*5ad0*/  @UP0 UMOV UR8, 0x4 ;  /* 0x0000000400080882 */ /* 0x000fe40000000000 */
[----:B------:R-:W-:-:S06]  /*5ae0*/  @UP0 UIMAD.WIDE UR4, UR48, UR8, UR4 ;  /* 0x00000008300402a5 */ /* 0x000fcc000f8e0204 */
[----:B0-----:R-:W-:Y:S02]  /*5af0*/  MOV R3, UR5 ;  /* 0x0000000500037c02 */ /* 0x001fe40008000f00 */
[----:B------:R-:W-:Y:S01]  /*5b00*/  MOV R245, c[0x0][0x1e8] ;  /* 0x00007a0000f57a02 */ /* 0x000fe20000000f00 */
[----:B--2---:R-:W-:Y:S02]  /*5b10*/  @P1 FADD.FTZ R244, R244, R2 ;  /* 0x00000002f4f41221 */ /* 0x004fe40000010000 */
[----:B------:R-:W-:-:S06]  /*5b20*/  IMAD.U32 R2, RZ, RZ, UR4 ;  /* 0x00000004ff027e24 */ /* 0x000fcc000f8e00ff */
[----:B------:R0:W2:Y:S01]  /*5b30*/  @P2 LDG.E R2, [R2.64] ;  /* 0x0000002402022981 */ /* 0x0000a2000c1e1900 */
[----:B------:R-:W-:-:S04]  /*5b40*/  IADD3 R245, R245, c[0x0][0x210], RZ ;  /* 0x00008400f5f57a10 */ /* 0x000fc80007ffe0ff */
[----:B------:R-:W-:-:S04]  /*5b50*/  @P2 ISETP.GE.AND P1, PT, R0, R245, PT ;  /* 0x000000f50000220c */ /* 0x000fc80003f26270 */
[----:B0-----:R-:W-:-:S04]  /*5b60*/  @P2 SEL R3, RZ, UR41, P1 ;  /* 0x00000029ff032c07 */ /* 0x001fc80008800000 */
[----:B------:R-:W-:-:S06]  /*5b70*/  @P2 IADD3 R3, R3, -UR42, R0 ;  /* 0x8000002a03032c10 */ /* 0x000fcc000fffe000 */
[----:B------:R-:W2:Y:S02]  /*5b80*/  @P2 I2F R3, R3 ;  /* 0x0000000300032306 */ /* 0x000ea40000201400 */
[----:B--2---:R-:W-:Y:S01]  /*5b90*/  @P2 FFMA.FTZ R244, R3, R2, R244 ;  /* 0x0000000203f42223 */ /* 0x004fe200000100f4 */
[----:B------:R-:W-:-:S05]  /*5ba0*/  IADD3 R2, R0, -UR45, RZ ;  /* 0x8000002d00027c10 */ /* 0x000fca000fffe0ff */
[----:B------:R0:W-:Y:S01]  /*5bb0*/  STS [R2.X4+0x240], R244 ;  /* 0x000240f402007388 */ /* 0x0001e20000004800 */
[----:B------:R-:W-:-:S03]  /*5bc0*/  @!P0 FMNMX.FTZ R252, R252, R244, !PT ;  /* 0x000000f4fcfc8209 */ /* 0x000fc60007810000 */
.L_x_2796:
[----:B------:R-:W-:Y:S05]  /*5bd0*/  BSYNC B1 ;  /* 0x0000000000017941 */ /* 0x000fea0003800000 */
.L_x_2795:
[----:B------:R-:W-:-:S04]  /*5be0*/  IADD3 R0, R0, 0x100, RZ ;  /* 0x0000010000007810 */ /* 0x000fc80007ffe0ff */
[----:B------:R-:W-:-:S13]  /*5bf0*/  ISETP.GE.AND P0, PT, R0, UR7, PT ;  /* 0x0000000700007c0c */ /* 0x000fda000bf06270 */
[----:B------:R-:W-:Y:S01]  /*5c00*/  @P0 CALL.REL.NOINC `(.L_x_2730) ;  /* 0x0000001000000944 */ /* 0x000fe20003c00000 */
[----:B------:R-:W-:Y:S05]  /*5c10*/  BRA `(.L_x_2797) ;  /* 0xffffc5b000007947 */ /* 0x000fea000383ffff */
.L_x_2730:
[----:B------:R-:W-:Y:S05]  /*5c20*/  BSYNC B0 ;  /* 0x0000000000007941 */ /* 0x000fea0003800000 */
.L_x_2729:
[----:B---3--:R-:W3:Y:S01]  /*5c30*/  SHFL.BFLY PT, R3, R252, 0x10, 0x1f ;  /* 0x0e001f00fc037f89 */ /* 0x008ee200000e0000 */
[----:B------:R-:W-:Y:S03]  /*5c40*/  BSSY B0, `(.L_x_2798) ;  /* 0x000003e000007945 */ /* 0x000fe60003800000 */
[----:B0-----:R-:W0:Y:S01]  /*5c50*/  S2R R11, SR_TID.X ;  /* 0x00000000000b7919 */ /* 0x001e220000002100 */
[----:B---3--:R-:W-:Y:S02]  /*5c60*/  FMNMX.FTZ R3, R3, R252, !PT ;  /* 0x000000fc03037209 */ /* 0x008fe40007810000 */
[----:B0-----:R-:W-:-:S03]  /*5c70*/  SHF.R.S32.HI R4, RZ, 0x1f, R11 ;  /* 0x0000001fff047819 */ /* 0x001fc6000001140b */
[----:B------:R-:W0:Y:S01]  /*5c80*/  SHFL.BFLY PT, R0, R3, 0x8, 0x1f ;  /* 0x0d001f0003007f89 */ /* 0x000e2200000e0000 */
[----:B------:R-:W-:-:S04]  /*5c90*/  LEA.HI R4, R4, R11, RZ, 0x5 ;  /* 0x0000000b04047211 */ /* 0x000fc800078f28ff */
[----:B------:R-:W-:-:S05]  /*5ca0*/  LOP3.LUT R6, R4, 0xffffffe0, RZ, 0xc0, !PT ;  /* 0xffffffe004067812 */ /* 0x000fca00078ec0ff */
[----:B------:R-:W-:-:S05]  /*5cb0*/  IMAD.IADD R6, R11, 0x1, -R6 ;  /* 0x000000010b067824 */ /* 0x000fca00078e0a06 */
[C---:B------:R-:W-:Y:S02]  /*5cc0*/  ISETP.NE.AND P0, PT, R6.reuse, RZ, PT ;  /* 0x000000ff0600720c */ /* 0x040fe40003f05270 */
[----:B------:R-:W-:Y:S02]  /*5cd0*/  ISETP.GT.AND P1, PT, R6, 0x7, PT ;  /* 0x000000070600780c */ /* 0x000fe40003f24270 */
[----:B0-----:R-:W-:Y:S02]  /*5ce0*/  FMNMX.FTZ R0, R3, R0, !PT ;  /* 0x0000000003007209 */ /* 0x001fe40007810000 */
[----:B------:R-:W-:-:S03]  /*5cf0*/  MOV R3, 0xff7fffff ;  /* 0xff7fffff00037802 */ /* 0x000fc60000000f00 */
[----:B------:R-:W0:Y:S02]  /*5d00*/  SHFL.BFLY PT, R5, R0, 0x4, 0x1f ;  /* 0x0c801f0000057f89 */ /* 0x000e2400000e0000 */
[----:B0-----:R-:W-:Y:S02]  /*5d10*/  FMNMX.FTZ R5, R0, R5, !PT ;  /* 0x0000000500057209 */ /* 0x001fe40007810000 */
[----:B------:R-:W-:-:S03]  /*5d20*/  @!P0 SHF.R.S32.HI R0, RZ, 0x5, R4 ;  /* 0x00000005ff008819 */ /* 0x000fc60000011404 */
        /* <DEDUP_REMOVED lines=13> */
[----:B0-----:R-:W-:Y:S02]  /*5e00*/  FMNMX.FTZ R8, R5, R8, !PT ;  /* 0x0000000805087209 */ /* 0x001fe40007810000 */
[----:B------:R-:W-:-:S03]  /*5e10*/  IADD3 R5, R11, UR45, RZ ;  /* 0x0000002d0b057c10 */ /* 0x000fc6000fffe0ff */
[----:B------:R0:W3:Y:S01]  /*5e20*/  SHFL.IDX PT, R9, R8, RZ, 0x1f ;  /* 0x00001fff08097589 */ /* 0x0000e200000e0000 */
[----:B------:R-:W-:-:S13]  /*5e30*/  ISETP.GT.AND P1, PT, R5, UR42, PT ;  /* 0x0000002a05007c0c */ /* 0x000fda000bf24270 */
[----:B------:R-:W-:Y:S05]  /*5e40*/  @P1 BRA `(.L_x_2799) ;  /* 0x000001d000001947 */ /* 0x000fea0003800000 */
[----:B0-----:R-:W-:Y:S01]  /*5e50*/  ISETP.NE.U32.AND P0, PT, RZ, c[0x0][0x200], PT ;  /* 0x00008000ff007a0c */ /* 0x001fe20003f05070 */
[----:B------:R-:W-:-:S03]  /*5e60*/  HFMA2.MMA R0, -RZ, RZ, 0, 0 ;  /* 0x00000000ff007435 */ /* 0x000fc600000001ff */
[----:B------:R-:W-:-:S08]  /*5e70*/  ISETP.NE.AND.EX P0, PT, RZ, c[0x0][0x204], PT, P0 ;  /* 0x00008100ff007a0c */ /* 0x000fd00003f05300 */
.L_x_2803:
[----:B0-----:R-:W-:Y:S01]  /*5e80*/  IADD3 R2, R5, -UR45, RZ ;  /* 0x8000002d05027c10 */ /* 0x001fe2000fffe0ff */
[----:B------:R-:W-:Y:S03]  /*5e90*/  BSSY B1, `(.L_x_2800) ;  /* 0x0000013000017945 */ /* 0x000fe60003800000 */
[----:B------:R-:W-:Y:S01]  /*5ea0*/  LEA R8, R2, 0x240, 0x2 ;  /* 0x0000024002087811 */ /* 0x000fe200078e10ff */
[----:B------:R-:W-:Y:S05]  /*5eb0*/  @!P0 BRA `(.L_x_2801) ;  /* 0x000000c000008947 */ /* 0x000fea0003800000 */
[----:B------:R-:W-:Y:S01]  /*5ec0*/  ULDC UR4, c[0x0][0x1d4] ;  /* 0x0000750000047ab9 */ /* 0x000fe20000000800 */
[----:B------:R-:W-:Y:S01]  /*5ed0*/  SHF.R.S32.HI R3, RZ, 0x1f, R5 ;  /* 0x0000001fff037819 */ /* 0x000fe20000011405 */
[----:B------:R-:W-:-:S04]  /*5ee0*/  UIMAD UR4, UR47, UR4, URZ ;  /* 0x000000042f0472a4 */ /* 0x000fc8000f8e023f */
[----:B------:R-:W-:Y:S02]  /*5ef0*/  USHF.R.S32.HI UR5, URZ, 0x1f, UR4 ;  /* 0x0000001f3f057899 */ /* 0x000fe40008011404 */
[----:B------:R-:W-:-:S04]  /*5f00*/  IMAD.U32 R2, RZ, RZ, UR4 ;  /* 0x00000004ff027e24 */ /* 0x000fc8000f8e00ff */
[----:B------:R-:W-:Y:S02]  /*5f10*/  MOV R10, UR5 ;  /* 0x00000005000a7c02 */ /* 0x000fe40008000f00 */
[----:B------:R-:W-:-:S04]  /*5f20*/  IADD3 R2, P2, P3, R5, c[0x0][0x200], R2 ;  /* 0x0000800005027a10 */ /* 0x000fc80007b5e002 */
[----:B------:R-:W-:-:S05]  /*5f30*/  IADD3.X R3, R3, c[0x0][0x204], R10, P2, P3 ;  /* 0x0000810003037a10 */ /* 0x000fca00017e640a */
[----:B------:R-:W4:Y:S02]  /*5f40*/  LDG.E.U8 R2, [R2.64] ;  /* 0x0000002402027981 */ /* 0x000f24000c1e1100 */
[----:B----4-:R-:W-:-:S13]  /*5f50*/  ISETP.NE.AND P2, PT, R2, RZ, PT ;  /* 0x000000ff0200720c */ /* 0x010fda0003f45270 */
[----:B------:R-:W-:Y:S01]  /*5f60*/  @P2 IMAD.MOV.U32 R7, RZ, RZ, RZ ;  /* 0x000000ffff072224 */ /* 0x000fe200078e00ff */
[----:B------:R-:W-:Y:S05]  /*5f70*/  @P2 BRA `(.L_x_2802) ;  /* 0x0000004000002947 */ /* 0x000fea0003800000 */
.L_x_2801:
[----:B------:R-:W0:Y:S02]  /*5f80*/  LDS R2, [R8] ;  /* 0x0000000008027984 */ /* 0x000e240000000800 */
[----:B0--3--:R-:W-:-:S04]  /*5f90*/  FADD.FTZ R2, -R9, R2 ;  /* 0x0000000209027221 */ /* 0x009fc80000010100 */
[----:B------:R-:W-:-:S04]  /*5fa0*/  FMUL.FTZ R2, R2, 1.4426950216293334961 ;  /* 0x3fb8aa3b02027820 */ /* 0x000fc80000410000 */
[----:B------:R0:W3:Y:S03]  /*5fb0*/  MUFU.EX2 R7, R2 ;  /* 0x0000000200077308 */ /* 0x0000e60000000800 */
.L_x_2802:
[----:B------:R-:W-:Y:S05]  /*5fc0*/  BSYNC B1 ;  /* 0x0000000000017941 */ /* 0x000fea0003800000 */
.L_x_2800:
[----:B---3--:R3:W-:Y:S01]  /*5fd0*/  STS [R8], R7 ;  /* 0x0000000708007388 */ /* 0x0087e20000000800 */
[----:B------:R-:W-:Y:S01]  /*5fe0*/  IADD3 R5, R5, 0x100, RZ ;  /* 0x0000010005057810 */ /* 0x000fe20007ffe0ff */
[----:B------:R-:W-:-:S03]  /*5ff0*/  FADD.FTZ R0, R7, R0 ;  /* 0x0000000007007221 */ /* 0x000fc60000010000 */
[----:B------:R-:W-:-:S13]  /*6000*/  ISETP.GT.AND P2, PT, R5, UR42, PT ;  /* 0x0000002a05007c0c */ /* 0x000fda000bf44270 */
[----:B---3--:R-:W-:Y:S05]  /*6010*/  @!P2 BRA `(.L_x_2803) ;  /* 0xfffffe600000a947 */ /* 0x008fea000383ffff */
.L_x_2799:
[----:B0-----:R-:W-:Y:S05]  /*6020*/  BSYNC B0 ;  /* 0x0000000000007941 */ /* 0x001fea0003800000 */
.L_x_2798:
[----:B------:R-:W0:Y:S04]  /*6030*/  SHFL.BFLY PT, R3, R0, 0x10, 0x1f ;  /* 0x0e001f0000037f89 */ /* 0x000e2800000e0000 */
[----:B------:R-:W4:Y:S01]  /*6040*/  S2R R11, SR_TID.X ;  /* 0x00000000000b7919 */ /* 0x000f220000002100 */
[----:B0-----:R-:W-:Y:S01]  /*6050*/  FADD.FTZ R3, R3, R0 ;  /* 0x0000000003037221 */ /* 0x001fe20000010000 */
[----:B---34-:R-:W-:-:S04]  /*6060*/  LOP3.LUT P0, R9, R11, 0x1f, RZ, 0xc0, !PT ;  /* 0x0000001f0b097812 */ /* 0x018fc8000780c0ff */
        /* <DEDUP_REMOVED lines=22> */
[----:B------:R-:W-:Y:S01]  /*61d0*/  ULDC.U8 UR4, c[0x0][0x26c] ;  /* 0x00009b0000047ab9 */ /* 0x000fe20000000000 */
[----:B------:R-:W-:Y:S01]  /*61e0*/  BSSY B0, `(.L_x_2804) ;  /* 0x000001e000007945 */ /* 0x000fe20003800000 */
[----:B------:R-:W-:Y:S02]  /*61f0*/  UISETP.NE.AND UP0, UPT, UR4, URZ, UPT ;  /* 0x0000003f0400728c */ /* 0x000fe4000bf05270 */
[----:B------:R-:W-:Y:S02]  /*6200*/  ULDC UR5, c[0x0][0x1ec] ;  /* 0x00007b0000057ab9 */ /* 0x000fe40000000800 */
[----:B------:R-:W-:-:S07]  /*6210*/  ULDC UR7, c[0x0][0x1d4] ;  /* 0x0000750000077ab9 */ /* 0x000fce0000000800 */
[----:B------:R-:W-:Y:S02]  /*6220*/  @UP0 ULDC UR4, c[0x0][0x268] ;  /* 0x00009a0000040ab9 */ /* 0x000fe40000000800 */
[----:B------:R-:W-:-:S03]  /*6230*/  @UP0 UIMAD UR4, UR49, UR4, UR5 ;  /* 0x00000004310402a4 */ /* 0x000fc6000f8e0205 */
[----:B------:R-:W-:Y:S02]  /*6240*/  UMOV UR5, URZ ;  /* 0x0000003f00057c82 */ /* 0x000fe40008000000 */
[----:B------:R-:W-:-:S03]  /*6250*/  @UP0 UIMAD UR7, UR4, UR7, URZ ;  /* 0x00000007040702a4 */ /* 0x000fc6000f8e023f */
[----:B------:R-:W-:Y:S02]  /*6260*/  UMOV UR4, URZ ;  /* 0x0000003f00047c82 */ /* 0x000fe40008000000 */
[----:B------:R-:W-:Y:S02]  /*6270*/  @UP0 USHF.R.S32.HI UR8, URZ, 0x1f, UR7 ;  /* 0x0000001f3f080899 */ /* 0x000fe40008011407 */
[----:B------:R-:W-:-:S05]  /*6280*/  @UP0 UMOV UR4, UR7 ;  /* 0x0000000700040c82 */ /* 0x000fca0008000000 */
[----:B------:R-:W-:Y:S01]  /*6290*/  @UP0 UMOV UR5, UR8 ;  /* 0x0000000800050c82 */ /* 0x000fe20008000000 */
[----:B------:R-:W-:Y:S05]  /*62a0*/  @P1 BRA `(.L_x_2805) ;  /* 0x0000011000001947 */ /* 0x000fea0003800000 */
[----:B0-----:R-:W-:Y:S01]  /*62b0*/  FADD.FTZ R0, R8, 9.9999999747524270788e-07 ;  /* 0x358637bd08007421 */ /* 0x001fe20000010000 */
[----:B------:R-:W-:-:S03]  /*62c0*/  IADD3 R5, R11, UR45, RZ ;  /* 0x0000002d0b057c10 */ /* 0x000fc6000fffe0ff */
[----:B------:R0:W3:Y:S04]  /*62d0*/  MUFU.RCP R10, R0 ;  /* 0x00000000000a7308 */ /* 0x0000e80000001000 */
.L_x_2806:
[C---:B0-----:R-:W-:Y:S02]  /*62e0*/  IADD3 R0, R5.reuse, -UR45, RZ ;  /* 0x8000002d05007c10 */ /* 0x041fe4000fffe0ff */
[----:B------:R-:W-:Y:S02]  /*62f0*/  PLOP3.LUT P1, PT, PT, PT, UP0, 0x80, 0x0 ;  /* 0x000000000000781c */ /* 0x000fe40003f2f008 */
[----:B------:R-:W-:Y:S01]  /*6300*/  LEA R9, R0, 0x240, 0x2 ;  /* 0x0000024000097811 */ /* 0x000fe200078e10ff */
[----:B------:R-:W0:Y:S10]  /*6310*/  LDS R3, [R0.X4+0x240] ;  /* 0x0002400000037984 */ /* 0x000e340000004800 */
[----:B------:R-:W-:-:S04]  /*6320*/  @P1 IADD3 R7, P0, R5, UR4, RZ ;  /* 0x0000000405071c10 */ /* 0x000fc8000ff1e0ff */
[----:B------:R-:W-:Y:S02]  /*6330*/  @P1 LEA.HI.X.SX32 R8, R5, UR5, 0x1, P0 ;  /* 0x0000000505081c11 */ /* 0x000fe400080f0eff */
[----:B------:R-:W-:Y:S02]  /*6340*/  @P1 LEA R2, P0, R7, c[0x0][0x260], 0x2 ;  /* 0x0000980007021a11 */ /* 0x000fe400078010ff */
[----:B------:R-:W-:Y:S01]  /*6350*/  IADD3 R5, R5, 0x100, RZ ;  /* 0x0000010005057810 */ /* 0x000fe20007ffe0ff */
[----:B0--3--:R-:W-:Y:S01]  /*6360*/  FMUL.FTZ R11, R3, R10 ;  /* 0x0000000a030b7220 */ /* 0x009fe20000410000 */
[----:B------:R-:W-:Y:S02]  /*6370*/  @P1 LEA.HI.X R3, R7, c[0x0][0x264], R8, 0x2, P0 ;  /* 0x0000990007031a11 */ /* 0x000fe400000f1408 */
[----:B------:R-:W-:Y:S02]  /*6380*/  ISETP.GT.AND P0, PT, R5, UR42, PT ;  /* 0x0000002a05007c0c */ /* 0x000fe4000bf04270 */
[----:B------:R0:W-:Y:S04]  /*6390*/  STS [R9], R11 ;  /* 0x0000000b09007388 */ /* 0x0001e80000000800 */
[----:B------:R0:W-:Y:S07]  /*63a0*/  @P1 STG.E [R2.64], R11 ;  /* 0x0000000b02001986 */ /* 0x0001ee000c101924 */
[----:B------:R-:W-:Y:S05]  /*63b0*/  @!P0 BRA `(.L_x_2806) ;  /* 0xffffff2000008947 */ /* 0x000fea000383ffff */
.L_x_2805:
[----:B------:R-:W-:Y:S05]  /*63c0*/  BSYNC B0 ;  /* 0x0000000000007941 */ /* 0x000fea0003800000 */
.L_x_2804:
[----:B------:R-:W-:Y:S01]  /*63d0*/  USHF.R.S32.HI UR4, URZ, 0x1f, UR42 ;  /* 0x0000001f3f047899 */ /* 0x000fe2000801142a */
[----:B0-----:R-:W-:Y:S01]  /*63e0*/  SHF.R.S32.HI R3, RZ, 0x5, R4 ;  /* 0x00000005ff037819 */ /* 0x001fe20000011404 */
[----:B------:R-:W-:Y:S01]  /*63f0*/  IMAD.U32 R5, RZ, RZ, UR48 ;  /* 0x00000030ff057e24 */ /* 0x000fe2000f8e00ff */
[----:B------:R-:W-:Y:S01]  /*6400*/  ISETP.GT.AND P2, PT, R6, 0x1b, PT ;  /* 0x0000001b0600780c */ /* 0x000fe20003f44270 */
[----:B------:R-:W-:Y:S01]  /*6410*/  ULEA.HI UR4, UR4, UR42, URZ, 0x3 ;  /* 0x0000002a04047291 */ /* 0x000fe2000f8f183f */
[----:B------:R-:W-:-:S02]  /*6420*/  ISETP.EQ.U32.AND P0, PT, RZ, c[0x0][0x190], PT ;  /* 0x00006400ff007a0c */ /* 0x000fc40003f02070 */
[----:B------:R-:W-:Y:S01]  /*6430*/  SHF.L.U32 R0, R6, 0x2, RZ ;  /* 0x0000000206007819 */ /* 0x000fe200000006ff */
[----:B------:R-:W-:Y:S01]  /*6440*/  ULOP3.LUT UR4, UR4, 0xfffffff8, URZ, 0xc0, !UPT ;  /* 0xfffffff804047892 */ /* 0x000fe2000f8ec03f */
[----:B------:R-:W-:-:S03]  /*6450*/  CS2R R6, SRZ ;  /* 0x0000000000067805 */ /* 0x000fc6000001ff00 */
[----:B------:R-:W-:-:S06]  /*6460*/  UIADD3 UR4, -UR4, UR42, URZ ;  /* 0x0000002a04047290 */ /* 0x000fcc000fffe13f */
[----:B------:R-:W-:-:S04]  /*6470*/  ISETP.NE.OR P1, PT, R3, UR4, P2 ;  /* 0x0000000403007c0c */ /* 0x000fc80009725670 */
[----:B------:R-:W-:Y:S01]  /*6480*/  ISETP.EQ.OR.EX P0, PT, RZ, c[0x0][0x194], P1, P0 ;  /* 0x00006500ff007a0c */ /* 0x000fe20000f02700 */
[----:B------:R-:W-:Y:S01]  /*6490*/  ULDC UR4, c[0x0][0x1d4] ;  /* 0x0000750000047ab9 */ /* 0x000fe20000000800 */
[----:B------:R-:W-:Y:S11]  /*64a0*/  BSSY B0, `(.L_x_2807) ;  /* 0x00001a1000007945 */ /* 0x000ff60003800000 */
[----:B------:R-:W-:Y:S01]  /*64b0*/  @!P0 MOV R13, 0x4 ;  /* 0x00000004000d8802 */ /* 0x000fe20000000f00 */
[----:B------:R-:W-:-:S02]  /*64c0*/  @!P0 IMAD R12, R5, 0x70, R0 ;  /* 0x00000070050c8824 */ /* 0x000fc400078e0200 */
[----:B------:R-:W-:Y:S02]  /*64d0*/  CS2R R4, SRZ ;  /* 0x0000000000047805 */ /* 0x000fe4000001ff00 */
[----:B------:R-:W-:Y:S01]  /*64e0*/  @!P0 IMAD.WIDE R12, R12, R13, c[0x0][0x190] ;  /* 0x000064000c0c8625 */ /* 0x000fe200078e020d */
[----:B------:R-:W-:-:S04]  /*64f0*/  UIMAD UR4, UR49, UR4, URZ ;  /* 0x00000004310472a4 */ /* 0x000fc8000f8e023f */
[----:B------:R0:W5:Y:S01]  /*6500*/  @!P0 LDG.E.128 R4, [R12.64] ;  /* 0x000000240c048981 */ /* 0x000162000c1e1d00 */
[----:B------:R-:W-:Y:S01]  /*6510*/  CS2R R10, SRZ ;  /* 0x00000000000a7805 */ /* 0x000fe2000001ff00 */
[----:B------:R-:W-:Y:S02]  /*6520*/  CS2R R8, SRZ ;  /* 0x0000000000087805 */ /* 0x000fe4000001ff00 */
[----:B------:R-:W-:Y:S06]  /*6530*/  BAR.SYNC.DEFER_BLOCKING 0x0 ;  /* 0x0000000000007b1d */ /* 0x000fec0000010000 */
[----:B------:R-:W-:Y:S05]  /*6540*/  @P2 BRA `(.L_x_2808) ;  /* 0x0000196000002947 */ /* 0x000fea0003800000 */
[----:B0-----:R-:W-:Y:S01]  /*6550*/  IMAD.U32 R49, RZ, RZ, UR42 ;  /* 0x0000002aff317e24 */ /* 0x001fe2000f8e00ff */
[----:B------:R-:W-:Y:S01]  /*6560*/  IADD3 R2, R3, UR45, RZ ;  /* 0x0000002d03027c10 */ /* 0x000fe2000fffe0ff */
[----:B------:R-:W-:Y:S01]  /*6570*/  BSSY B1, `(.L_x_2809) ;  /* 0x0000080000017945 */ /* 0x000fe20003800000 */
[----:B------:R-:W-:Y:S01]  /*6580*/  MOV R9, UR6 ;  /* 0x0000000600097c02 */ /* 0x000fe20008000f00 */
[----:B------:R-:W-:Y:S01]  /*6590*/  CS2R R10, SRZ ;  /* 0x00000000000a7805 */ /* 0x000fe2000001ff00 */
[----:B------:R-:W-:-:S03]  /*65a0*/  IMNMX R49, R49, c[0x0][0x1d4], PT ;  /* 0x0000750031317a17 */ /* 0x000fc60003800200 */
[----:B------:R-:W-:Y:S01]  /*65b0*/  IMAD R12, R9, c[0x0][0x1d4], R0 ;  /* 0x00007500090c7a24 */ /* 0x000fe200078e0200 */
[----:B------:R-:W-:Y:S01]  /*65c0*/  ISETP.GE.AND P0, PT, R2, R49, PT ;  /* 0x000000310200720c */ /* 0x000fe20003f06270 */
[----:B------:R-:W-:-:S03]  /*65d0*/  CS2R R8, SRZ ;  /* 0x0000000000087805 */ /* 0x000fc6000001ff00 */
[----:B------:R-:W-:-:S09]  /*65e0*/  SHF.R.S32.HI R13, RZ, 0x1f, R12 ;  /* 0x0000001fff0d7819 */ /* 0x000fd2000001140c */
[----:B------:R-:W-:Y:S05]  /*65f0*/  @P0 BRA `(.L_x_2810) ;  /* 0x0000077000000947 */ /* 0x000fea0003800000 */
[----:B------:R-:W-:Y:S01]  /*6600*/  IMAD.U32 R8, RZ, RZ, UR45 ;  /* 0x0000002dff087e24 */ /* 0x000fe2000f8e00ff */
[----:B------:R-:W-:Y:S01]  /*6610*/  LOP3.LUT R9, RZ, R49, RZ, 0x33, !PT ;  /* 0x00000031ff097212 */ /* 0x000fe200078e33ff */
[----:B------:R-:W-:Y:S01]  /*6620*/  BSSY B2, `(.L_x_2811) ;  /* 0x0000027000027945 */ /* 0x000fe20003800000 */
[----:B--2---:R-:W-:Y:S01]  /*6630*/  IMAD.MOV.U32 R24, RZ, RZ, R2 ;  /* 0x000000ffff187224 */ /* 0x004fe200078e0002 */
[----:B------:R-:W-:Y:S01]  /*6640*/  CS2R R10, SRZ ;  /* 0x00000000000a7805 */ /* 0x000fe2000001ff00 */
[----:B------:R-:W-:-:S04]  /*6650*/  IADD3 R8, -R8, -0x2, -R3 ;  /* 0xfffffffe08087810 */ /* 0x000fc80007ffe903 */
[----:B------:R-:W-:-:S04]  /*6660*/  IADD3 R9, R8, -R9, RZ ;  /* 0x8000000908097210 */ /* 0x000fc80007ffe0ff */
[C---:B------:R-:W-:Y:S02]  /*6670*/  LEA.HI R8, R9.reuse, 0x1, RZ, 0x1d ;  /* 0x0000000109087811 */ /* 0x040fe400078fe8ff */
[----:B------:R-:W-:Y:S02]  /*6680*/  ISETP.GE.U32.AND P0, PT, R9, 0x18, PT ;  /* 0x000000180900780c */ /* 0x000fe40003f06070 */
[----:B------:R-:W-:Y:S02]  /*6690*/  LOP3.LUT P3, R14, R8, 0x3, RZ, 0xc0, !PT ;  /* 0x00000003080e7812 */ /* 0x000fe4000786c0ff */
[----:B------:R-:W-:-:S11]  /*66a0*/  CS2R R8, SRZ ;  /* 0x0000000000087805 */ /* 0x000fd6000001ff00 */
[----:B------:R-:W-:Y:S05]  /*66b0*/  @!P3 BRA `(.L_x_2812) ;  /* 0x000001d00000b947 */ /* 0x000fea0003800000 */
[----:B------:R-:W-:Y:S01]  /*66c0*/  MOV R25, UR47 ;  /* 0x0000002f00197c02 */ /* 0x000fe20008000f00 */
[----:B-1----:R-:W-:Y:S01]  /*66d0*/  IMAD.MOV.U32 R18, RZ, RZ, R14 ;  /* 0x000000ffff127224 */ /* 0x002fe200078e000e */
[----:B------:R-:W-:Y:S01]  /*66e0*/  MOV R24, R2 ;  /* 0x0000000200187202 */ /* 0x000fe20000000f00 */
[----:B------:R-:W-:Y:S02]  /*66f0*/  IMAD.MOV.U32 R8, RZ, RZ, RZ ;  /* 0x000000ffff087224 */ /* 0x000fe400078e00ff */
[----:B------:R-:W-:-:S03]  /*6700*/  IMAD R25, R25, c[0x0][0x1d4], RZ ;  /* 0x0000750019197a24 */ /* 0x000fc600078e02ff */
.L_x_2813:
        /* <DEDUP_REMOVED lines=14> */
[----:B------:R-:W-:Y:S02]  /*67f0*/  IADD3 R19, R24, -UR45, RZ ;  /* 0x8000002d18137c10 */ /* 0x000fe4000fffe0ff */
[----:B------:R-:W-:Y:S02]  /*6800*/  IADD3 R18, R18, -0x1, RZ ;  /* 0xffffffff12127810 */ /* 0x000fe40007ffe0ff */
[----:B------:R-:W-:Y:S02]  /*6810*/  IADD3 R24, R24, 0x8, RZ ;  /* 0x0000000818187810 */ /* 0x000fe40007ffe0ff */
[----:B------:R-:W2:Y:S01]  /*6820*/  LDS R19, [R19.X4+0x240] ;  /* 0x0002400013137984 */ /* 0x000ea20000004800 */
[----:B------:R-:W-:Y:S01]  /*6830*/  ISETP.NE.AND P3, PT, R18, RZ, PT ;  /* 0x000000ff1200720c */ /* 0x000fe20003f65270 */
[-C--:B--2---:R-:W-:Y:S02]  /*6840*/  FFMA.FTZ R8, R20, R19.reuse, R8 ;  /* 0x0000001314087223 */ /* 0x084fe40000010008 */
[----:B------:R-:W-:-:S02]  /*6850*/  FFMA.FTZ R9, R21, R19, R9 ;  /* 0x0000001315097223 */ /* 0x000fc40000010009 */
[-C--:B------:R-:W-:Y:S02]  /*6860*/  FFMA.FTZ R10, R22, R19.reuse, R10 ;  /* 0x00000013160a7223 */ /* 0x080fe4000001000a */
[----:B------:R-:W-:-:S06]  /*6870*/  FFMA.FTZ R11, R23, R19, R11 ;  /* 0x00000013170b7223 */ /* 0x000fcc000001000b */
[----:B------:R-:W-:Y:S05]  /*6880*/  @P3 BRA `(.L_x_2813) ;  /* 0xfffffe8000003947 */ /* 0x000fea000383ffff */
.L_x_2812:
[----:B------:R-:W-:Y:S05]  /*6890*/  BSYNC B2 ;  /* 0x0000000000027941 */ /* 0x000fea0003800000 */
.L_x_2811:
[----:B------:R-:W-:Y:S05]  /*68a0*/  @!P0 BRA `(.L_x_2810) ;  /* 0x000004c000008947 */ /* 0x000fea0003800000 */
[----:B------:R-:W-:Y:S01]  /*68b0*/  ULDC UR5, c[0x0][0x1d4] ;  /* 0x0000750000057ab9 */ /* 0x000fe20000000800 */
[----:B------:R-:W-:Y:S01]  /*68c0*/  SHF.R.S32.HI R15, RZ, 0x1f, R24 ;  /* 0x0000001fff0f7819 */ /* 0x000fe20000011418 */
[----:B------:R-:W-:Y:S01]  /*68d0*/  UIMAD UR5, UR47, UR5, URZ ;  /* 0x000000052f0572a4 */ /* 0x000fe2000f8e023f */
[C---:B------:R-:W-:Y:S01]  /*68e0*/  LEA R14, R24.reuse, 0x40, 0x2 ;  /* 0x00000040180e7811 */ /* 0x040fe200078e10ff */
[----:B------:R-:W-:Y:S01]  /*68f0*/  IMAD.U32 R21, RZ, RZ, UR45 ;  /* 0x0000002dff157e24 */ /* 0x000fe2000f8e00ff */
[----:B-1----:R-:W-:Y:S01]  /*6900*/  MOV R19, c[0x0][0x1d4] ;  /* 0x0000750000137a02 */ /* 0x002fe20000000f00 */
[C---:B------:R-:W-:Y:S02]  /*6910*/  IMAD R26, R24.reuse, 0x70, RZ ;  /* 0x00000070181a7824 */ /* 0x040fe400078e02ff */
[----:B------:R-:W-:Y:S02]  /*6920*/  IADD3 R17, P0, R24, UR5, RZ ;  /* 0x0000000518117c10 */ /* 0x000fe4000ff1e0ff */
[----:B------:R-:W-:-:S04]  /*6930*/  MOV R18, UR5 ;  /* 0x0000000500127c02 */ /* 0x000fc80008000f00 */
[----:B------:R-:W-:Y:S01]  /*6940*/  LEA.HI.X.SX32 R18, R18, R15, 0x1, P0 ;  /* 0x0000000f12127211 */ /* 0x000fe200000f0eff */
[----:B------:R-:W-:Y:S01]  /*6950*/  IMAD R15, R21, -0x4, R14 ;  /* 0xfffffffc150f7824 */ /* 0x000fe200078e020e */
[----:B------:R-:W-:Y:S01]  /*6960*/  LEA R16, P0, R17, c[0x0][0x1a8], 0x2 ;  /* 0x00006a0011107a11 */ /* 0x000fe200078010ff */
[----:B------:R-:W-:-:S03]  /*6970*/  IMAD R14, R19, c[0x0][0x1d8], RZ ;  /* 0x00007600130e7a24 */ /* 0x000fc600078e02ff */
[----:B------:R-:W-:Y:S01]  /*6980*/  LEA.HI.X R17, R17, c[0x0][0x1ac], R18, 0x2, P0 ;  /* 0x00006b0011117a11 */ /* 0x000fe200000f1412 */
[----:B------:R-:W-:Y:S01]  /*6990*/  IMAD R25, R14, 0x70, RZ ;  /* 0x000000700e197824 */ /* 0x000fe200078e02ff */
[----:B------:R-:W-:-:S03]  /*69a0*/  IADD3 R27, R15, 0x240, RZ ;  /* 0x000002400f1b7810 */ /* 0x000fc60007ffe0ff */
.L_x_2814:
[----:B------:R-:W-:Y:S01]  /*69b0*/  IMAD.MOV.U32 R14, RZ, RZ, R16 ;  /* 0x000000ffff0e7224 */ /* 0x000fe200078e0010 */
[----:B------:R-:W-:Y:S01]  /*69c0*/  MOV R15, R17 ;  /* 0x00000011000f7202 */ /* 0x000fe20000000f00 */
[----:B------:R-:W-:Y:S04]  /*69d0*/  LDS R33, [R27+-0x20] ;  /* 0xffffe0001b217984 */ /* 0x000fe80000000800 */
[----:B------:R-:W2:Y:S04]  /*69e0*/  LDG.E R16, [R14.64] ;  /* 0x000000240e107981 */ /* 0x000ea8000c1e1900 */
[----:B------:R-:W3:Y:S04]  /*69f0*/  LDG.E R17, [R14.64+0x20] ;  /* 0x000020240e117981 */ /* 0x000ee8000c1e1900 */
[----:B------:R-:W4:Y:S04]  /*6a00*/  LDG.E R18, [R14.64+0x40] ;  /* 0x000040240e127981 */ /* 0x000f28000c1e1900 */
[----:B------:R-:W4:Y:S04]  /*6a10*/  LDG.E R20, [R14.64+0x60] ;  /* 0x000060240e147981 */ /* 0x000f28000c1e1900 */
[----:B------:R-:W-:Y:S04]  /*6a20*/  LDS R34, [R27] ;  /* 0x000000001b227984 */ /* 0x000fe80000000800 */
[----:B------:R-:W-:Y:S01]  /*6a30*/  LDS R35, [R27+0x20] ;  /* 0x000020001b237984 */ /* 0x000fe20000000800 */
[----:B--2---:R-:W-:-:S02]  /*6a40*/  IMAD R16, R25, R16, R26 ;  /* 0x0000001019107224 */ /* 0x004fc400078e021a */
[----:B---3--:R-:W-:-:S03]  /*6a50*/  IMAD R17, R25, R17, R26 ;  /* 0x0000001119117224 */ /* 0x008fc600078e021a */
[----:B------:R-:W-:Y:S01]  /*6a60*/  IADD3 R21, P0, R12, R16, RZ ;  /* 0x000000100c157210 */ /* 0x000fe20007f1e0ff */
[--C-:B----4-:R-:W-:Y:S01]  /*6a70*/  IMAD R19, R25, R18, R26.reuse ;  /* 0x0000001219137224 */ /* 0x110fe200078e021a */
[----:B------:R-:W-:Y:S02]  /*6a80*/  IADD3 R18, R17, 0x380, RZ ;  /* 0x0000038011127810 */ /* 0x000fe40007ffe0ff */
[----:B------:R-:W-:Y:S01]  /*6a90*/  LEA.HI.X.SX32 R22, R16, R13, 0x1, P0 ;  /* 0x0000000d10167211 */ /* 0x000fe200000f0eff */
[----:B------:R-:W-:Y:S01]  /*6aa0*/  IMAD R20, R25, R20, R26 ;  /* 0x0000001419147224 */ /* 0x000fe200078e021a */
[----:B------:R-:W-:Y:S02]  /*6ab0*/  LEA R16, P0, R21, c[0x0][0x1a0], 0x2 ;  /* 0x0000680015107a11 */ /* 0x000fe400078010ff */
[----:B------:R-:W-:Y:S02]  /*6ac0*/  IADD3 R19, R19, 0x700, RZ ;  /* 0x0000070013137810 */ /* 0x000fe40007ffe0ff */
[----:B------:R-:W-:-:S02]  /*6ad0*/  IADD3 R23, P3, R12, R18, RZ ;  /* 0x000000120c177210 */ /* 0x000fc40007f7e0ff */
[----:B------:R-:W-:Y:S02]  /*6ae0*/  LEA.HI.X R17, R21, c[0x0][0x1a4], R22, 0x2, P0 ;  /* 0x0000690015117a11 */ /* 0x000fe400000f1416 */
[----:B------:R-:W-:Y:S02]  /*6af0*/  IADD3 R21, P4, R12, R19, RZ ;  /* 0x000000130c157210 */ /* 0x000fe40007f9e0ff */
[-C--:B------:R-:W-:Y:S02]  /*6b00*/  LEA.HI.X.SX32 R30, R18, R13.reuse, 0x1, P3 ;  /* 0x0000000d121e7211 */ /* 0x080fe400018f0eff */
[----:B------:R-:W-:Y:S02]  /*6b10*/  LEA R18, P0, R23, c[0x0][0x1a0], 0x2 ;  /* 0x0000680017127a11 */ /* 0x000fe400078010ff */
[----:B------:R-:W-:Y:S02]  /*6b20*/  IADD3 R22, R20, 0xa80, RZ ;  /* 0x00000a8014167810 */ /* 0x000fe40007ffe0ff */
[----:B------:R-:W-:-:S02]  /*6b30*/  LEA.HI.X.SX32 R28, R19, R13, 0x1, P4 ;  /* 0x0000000d131c7211 */ /* 0x000fc400020f0eff */
[----:B------:R-:W-:Y:S02]  /*6b40*/  LEA R20, P3, R21, c[0x0][0x1a0], 0x2 ;  /* 0x0000680015147a11 */ /* 0x000fe400078610ff */
[----:B------:R-:W-:Y:S02]  /*6b50*/  LEA.HI.X R19, R23, c[0x0][0x1a4], R30, 0x2, P0 ;  /* 0x0000690017137a11 */ /* 0x000fe400000f141e */
[----:B------:R-:W-:Y:S02]  /*6b60*/  IADD3 R23, P0, R12, R22, RZ ;  /* 0x000000160c177210 */ /* 0x000fe40007f1e0ff */
[----:B------:R-:W-:Y:S01]  /*6b70*/  LEA.HI.X R21, R21, c[0x0][0x1a4], R28, 0x2, P3 ;  /* 0x0000690015157a11 */ /* 0x000fe200018f141c */
[----:B------:R-:W2:Y:S01]  /*6b80*/  LDG.E.128 R36, [R18.64] ;  /* 0x0000002412247981 */ /* 0x000ea2000c1e1d00 */
[----:B------:R-:W-:-:S03]  /*6b90*/  LEA.HI.X.SX32 R32, R22, R13, 0x1, P0 ;  /* 0x0000000d16207211 */ /* 0x000fc600000f0eff */
[----:B------:R0:W3:Y:S01]  /*6ba0*/  LDG.E.128 R28, [R16.64] ;  /* 0x00000024101c7981 */ /* 0x0000e2000c1e1d00 */
[----:B------:R-:W-:-:S03]  /*6bb0*/  LEA R22, P0, R23, c[0x0][0x1a0], 0x2 ;  /* 0x0000680017167a11 */ /* 0x000fc600078010ff */
[----:B------:R-:W4:Y:S01]  /*6bc0*/  LDG.E.128 R40, [R20.64] ;  /* 0x0000002414287981 */ /* 0x000f22000c1e1d00 */
[----:B------:R-:W-:-:S03]  /*6bd0*/  LEA.HI.X R23, R23, c[0x0][0x1a4], R32, 0x2, P0 ;  /* 0x0000690017177a11 */ /* 0x000fc600000f1420 */
[----:B------:R1:W3:Y:S04]  /*6be0*/  LDS R32, [R27+-0x40] ;  /* 0xffffc0001b207984 */ /* 0x0002e80000000800 */
[----:B------:R-:W4:Y:S01]  /*6bf0*/  LDG.E.128 R44, [R22.64] ;  /* 0x00000024162c7981 */ /* 0x000f22000c1e1d00 */
[----:B0-----:R-:W-:Y:S02]  /*6c00*/  IADD3 R16, P0, R14, 0x80, RZ ;  /* 0x000000800e107810 */ /* 0x001fe40007f1e0ff */
[----:B------:R-:W-:-:S03]  /*6c10*/  IADD3 R24, R24, 0x20, RZ ;  /* 0x0000002018187810 */ /* 0x000fc60007ffe0ff */
[----:B------:R-:W-:Y:S01]  /*6c20*/  IMAD.X R17, RZ, RZ, R15, P0 ;  /* 0x000000ffff117224 */ /* 0x000fe200000e060f */
[----:B------:R-:W-:Y:S02]  /*6c30*/  ISETP.GE.AND P0, PT, R24, R49, PT ;  /* 0x000000311800720c */ /* 0x000fe40003f06270 */
[----:B-1----:R-:W-:Y:S02]  /*6c40*/  IADD3 R27, R27, 0x80, RZ ;  /* 0x000000801b1b7810 */ /* 0x002fe40007ffe0ff */
[----:B------:R-:W-:Y:S01]  /*6c50*/  IADD3 R26, R26, 0xe00, RZ ;  /* 0x00000e001a1a7810 */ /* 0x000fe20007ffe0ff */
[-C--:B---3--:R-:W-:Y:S02]  /*6c60*/  FFMA.FTZ R28, R28, R32.reuse, R8 ;  /* 0x000000201c1c7223 */ /* 0x088fe40000010008 */
[-C--:B------:R-:W-:Y:S02]  /*6c70*/  FFMA.FTZ R29, R29, R32.reuse, R9 ;  /* 0x000000201d1d7223 */ /* 0x080fe40000010009 */
[----:B------:R-:W-:-:S02]  /*6c80*/  FFMA.FTZ R30, R30, R32, R10 ;  /* 0x000000201e1e7223 */ /* 0x000fc4000001000a */
[----:B------:R-:W-:Y:S02]  /*6c90*/  FFMA.FTZ R31, R31, R32, R11 ;  /* 0x000000201f1f7223 */ /* 0x000fe4000001000b */
[-C--:B--2---:R-:W-:Y:S02]  /*6ca0*/  FFMA.FTZ R28, R36, R33.reuse, R28 ;  /* 0x00000021241c7223 */ /* 0x084fe4000001001c */
[-C--:B------:R-:W-:Y:S02]  /*6cb0*/  FFMA.FTZ R29, R37, R33.reuse, R29 ;  /* 0x00000021251d7223 */ /* 0x080fe4000001001d */
[-C--:B------:R-:W-:Y:S02]  /*6cc0*/  FFMA.FTZ R30, R38, R33.reuse, R30 ;  /* 0x00000021261e7223 */ /* 0x080fe4000001001e */
[----:B------:R-:W-:Y:S02]  /*6cd0*/  FFMA.FTZ R31, R39, R33, R31 ;  /* 0x00000021271f7223 */ /* 0x000fe4000001001f */
[----:B----4-:R-:W-:-:S02]  /*6ce0*/  FFMA.FTZ R28, R40, R34, R28 ;  /* 0x00000022281c7223 */ /* 0x010fc4000001001c */
[-C--:B------:R-:W-:Y:S02]  /*6cf0*/  FFMA.FTZ R29, R41, R34.reuse, R29 ;  /* 0x00000022291d7223 */ /* 0x080fe4000001001d */
[-C--:B------:R-:W-:Y:S02]  /*6d00*/  FFMA.FTZ R30, R42, R34.reuse, R30 ;  /* 0x000000222a1e7223 */ /* 0x080fe4000001001e */
[----:B------:R-:W-:Y:S02]  /*6d10*/  FFMA.FTZ R31, R43, R34, R31 ;  /* 0x000000222b1f7223 */ /* 0x000fe4000001001f */
[-C--:B------:R-:W-:Y:S02]  /*6d20*/  FFMA.FTZ R8, R44, R35.reuse, R28 ;  /* 0x000000232c087223 */ /* 0x080fe4000001001c */
[-C--:B------:R-:W-:Y:S02]  /*6d30*/  FFMA.FTZ R9, R45, R35.reuse, R29 ;  /* 0x000000232d097223 */ /* 0x080fe4000001001d */
[----:B------:R-:W-:-:S02]  /*6d40*/  FFMA.FTZ R10, R46, R35, R30 ;  /* 0x000000232e0a7223 */ /* 0x000fc4000001001e */
[----:B------:R-:W-:Y:S01]  /*6d50*/  FFMA.FTZ R11, R47, R35, R31 ;  /* 0x000000232f0b7223 */ /* 0x000fe2000001001f */
[----:B------:R-:W-:Y:S05]  /*6d60*/  @!P0 BRA `(.L_x_2814) ;  /* 0xfffffc4000008947 */ /* 0x000fea000383ffff */
.L_x_2810:
[----:B------:R-:W-:Y:S05]  /*6d70*/  BSYNC B1 ;  /* 0x0000000000017941 */ /* 0x000fea0003800000 */
.L_x_2809:
[----:B------:R-:W-:-:S13]  /*6d80*/  ISETP.GE.AND P0, PT, R2, UR42, PT ;  /* 0x0000002a02007c0c */ /* 0x000fda000bf06270 */
[----:B------:R-:W-:Y:S05]  /*6d90*/  @P0 BRA `(.L_x_2808) ;  /* 0x0000111000000947 */ /* 0x000fea0003800000 */
[----:B------:R-:W-:Y:S01]  /*6da0*/  LOP3.LUT R14, RZ, R3, RZ, 0x33, !PT ;  /* 0x00000003ff0e7212 */ /* 0x000fe200078e33ff */
[----:B------:R-:W-:Y:S01]  /*6db0*/  BSSY B1, `(.L_x_2815) ;  /* 0x000003e000017945 */ /* 0x000fe20003800000 */
[----:B--2---:R-:W-:-:S04]  /*6dc0*/  MOV R25, UR45 ;  /* 0x0000002d00197c02 */ /* 0x004fc80008000f00 */
[----:B------:R-:W-:-:S04]  /*6dd0*/  IADD3 R25, -R25, UR42, R14 ;  /* 0x0000002a19197c10 */ /* 0x000fc8000fffe10e */
[----:B------:R-:W-:-:S04]  /*6de0*/  LEA.HI R14, R25, 0x1, RZ, 0x1d ;  /* 0x00000001190e7811 */ /* 0x000fc800078fe8ff */
[----:B------:R-:W-:-:S13]  /*6df0*/  LOP3.LUT P0, R14, R14, 0x3, RZ, 0xc0, !PT ;  /* 0x000000030e0e7812 */ /* 0x000fda000780c0ff */
[----:B------:R-:W-:Y:S05]  /*6e00*/  @!P0 BRA `(.L_x_2816) ;  /* 0x0000038000008947 */ /* 0x000fea0003800000 */
[----:B-1----:R-:W-:Y:S01]  /*6e10*/  IMAD.MOV.U32 R18, RZ, RZ, R14 ;  /* 0x000000ffff127224 */ /* 0x002fe200078e000e */
[----:B------:R-:W-:Y:S02]  /*6e20*/  LEA R19, R3, 0x240, 0x2 ;  /* 0x0000024003137811 */ /* 0x000fe400078e10ff */
.L_x_2819:
[----:B------:R-:W-:Y:S01]  /*6e30*/  ISETP.GE.AND P3, PT, R2, c[0x0][0x1d4], PT ;  /* 0x0000750002007a0c */ /* 0x000fe20003f66270 */
[----:B------:R-:W-:Y:S01]  /*6e40*/  BSSY B2, `(.L_x_2817) ;  /* 0x0000031000027945 */ /* 0x000fe20003800000 */
[----:B------:R-:W-:-:S04]  /*6e50*/  IADD3 R18, R18, -0x1, RZ ;  /* 0xffffffff12127810 */ /* 0x000fc80007ffe0ff */
[----:B------:R-:W-:-:S07]  /*6e60*/  ISETP.NE.AND P0, PT, R18, RZ, PT ;  /* 0x000000ff1200720c */ /* 0x000fce0003f05270 */
[----:B------:R-:W-:Y:S05]  /*6e70*/  @!P3 BRA `(.L_x_2818) ;  /* 0x000002d00000b947 */ /* 0x000fea0003800000 */
[----:B------:R-:W-:Y:S01]  /*6e80*/  IABS R17, c[0x0][0x1d4] ;  /* 0x0000750000117a13 */ /* 0x000fe20000000000 */
[----:B------:R-:W-:Y:S01]  /*6e90*/  ULDC UR5, c[0x0][0x1d4] ;  /* 0x0000750000057ab9 */ /* 0x000fe20000000800 */
[----:B------:R-:W-:Y:S01]  /*6ea0*/  IABS R22, R2 ;  /* 0x0000000200167213 */ /* 0x000fe20000000000 */
[----:B------:R-:W-:Y:S01]  /*6eb0*/  UIMAD UR5, UR47, UR5, URZ ;  /* 0x000000052f0572a4 */ /* 0x000fe2000f8e023f */
[----:B------:R-:W0:Y:S01]  /*6ec0*/  I2F.RP R16, R17 ;  /* 0x0000001100107306 */ /* 0x000e220000209400 */
[----:B------:R-:W-:Y:S01]  /*6ed0*/  ISETP.GE.AND P4, PT, R2, RZ, PT ;  /* 0x000000ff0200720c */ /* 0x000fe20003f86270 */
[----:B------:R-:W1:Y:S01]  /*6ee0*/  LDS R24, [R19] ;  /* 0x0000000013187984 */ /* 0x000e620000000800 */
[----:B------:R-:W-:-:S05]  /*6ef0*/  ISETP.NE.AND P5, PT, RZ, c[0x0][0x1d4], PT ;  /* 0x00007500ff007a0c */ /* 0x000fca0003fa5270 */
[----:B0-----:R-:W0:Y:S02]  /*6f00*/  MUFU.RCP R16, R16 ;  /* 0x0000001000107308 */ /* 0x001e240000001000 */
[----:B0-----:R-:W-:-:S06]  /*6f10*/  IADD3 R20, R16, 0xffffffe, RZ ;  /* 0x0ffffffe10147810 */ /* 0x001fcc0007ffe0ff */
[----:B------:R-:W0:Y:S02]  /*6f20*/  F2I.FTZ.U32.TRUNC.NTZ R15, R20 ;  /* 0x00000014000f7305 */ /* 0x000e24000021f000 */
[----:B0-----:R-:W-:-:S05]  /*6f30*/  IADD3 R14, RZ, -R15, RZ ;  /* 0x8000000fff0e7210 */ /* 0x001fca0007ffe0ff */
[----:B------:R-:W-:Y:S02]  /*6f40*/  IMAD R21, R14, R17, RZ ;  /* 0x000000110e157224 */ /* 0x000fe400078e02ff */
[----:B------:R-:W-:-:S04]  /*6f50*/  IMAD.MOV.U32 R14, RZ, RZ, RZ ;  /* 0x000000ffff0e7224 */ /* 0x000fc800078e00ff */
        /* <DEDUP_REMOVED lines=8> */
[----:B------:R-:W-:Y:S01]  /*6fe0*/  @!P3 IMAD.IADD R14, R14, 0x1, -R17 ;  /* 0x000000010e0eb824 */ /* 0x000fe200078e0a11 */
[----:B------:R-:W-:-:S04]  /*6ff0*/  MOV R17, UR5 ;  /* 0x0000000500117c02 */ /* 0x000fc80008000f00 */
[----:B------:R-:W-:-:S05]  /*7000*/  MOV R16, R14 ;  /* 0x0000000e00107202 */ /* 0x000fca0000000f00 */
[----:B------:R-:W-:Y:S01]  /*7010*/  @!P4 IMAD.MOV R16, RZ, RZ, -R16 ;  /* 0x000000ffff10c224 */ /* 0x000fe200078e0a10 */
[----:B------:R-:W-:-:S04]  /*7020*/  @!P5 LOP3.LUT R16, RZ, c[0x0][0x1d4], RZ, 0x33, !PT ;  /* 0x00007500ff10da12 */ /* 0x000fc800078e33ff */
[----:B------:R-:W-:Y:S02]  /*7030*/  SHF.R.S32.HI R14, RZ, 0x1f, R16 ;  /* 0x0000001fff0e7819 */ /* 0x000fe40000011410 */
[----:B------:R-:W-:-:S04]  /*7040*/  IADD3 R15, P3, R16, UR5, RZ ;  /* 0x00000005100f7c10 */ /* 0x000fc8000ff7e0ff */
        /* <DEDUP_REMOVED lines=11> */
[----:B------:R-:W1:Y:S02]  /*7100*/  LDG.E.128 R20, [R16.64] ;  /* 0x0000002410147981 */ /* 0x000e64000c1e1d00 */
[-C--:B-1----:R-:W-:Y:S02]  /*7110*/  FFMA.FTZ R8, R20, R24.reuse, R8 ;  /* 0x0000001814087223 */ /* 0x082fe40000010008 */
[-C--:B------:R-:W-:Y:S02]  /*7120*/  FFMA.FTZ R9, R21, R24.reuse, R9 ;  /* 0x0000001815097223 */ /* 0x080fe40000010009 */
[-C--:B------:R-:W-:Y:S02]  /*7130*/  FFMA.FTZ R10, R22, R24.reuse, R10 ;  /* 0x00000018160a7223 */ /* 0x080fe4000001000a */
[----:B------:R-:W-:Y:S02]  /*7140*/  FFMA.FTZ R11, R23, R24, R11 ;  /* 0x00000018170b7223 */ /* 0x000fe4000001000b */
.L_x_2818:
[----:B------:R-:W-:Y:S05]  /*7150*/  BSYNC B2 ;  /* 0x0000000000027941 */ /* 0x000fea0003800000 */
.L_x_2817:
[----:B------:R-:W-:Y:S02]  /*7160*/  IADD3 R2, R2, 0x8, RZ ;  /* 0x0000000802027810 */ /* 0x000fe40007ffe0ff */
[----:B------:R-:W-:Y:S01]  /*7170*/  IADD3 R19, R19, 0x20, RZ ;  /* 0x0000002013137810 */ /* 0x000fe20007ffe0ff */
[----:B------:R-:W-:Y:S05]  /*7180*/  @P0 BRA `(.L_x_2819) ;  /* 0xfffffca000000947 */ /* 0x000fea000383ffff */
.L_x_2816:
[----:B------:R-:W-:Y:S05]  /*7190*/  BSYNC B1 ;  /* 0x0000000000017941 */ /* 0x000fea0003800000 */
.L_x_2815:
[----:B------:R-:W-:-:S13]  /*71a0*/  ISETP.GE.U32.AND P0, PT, R25, 0x18, PT ;  /* 0x000000181900780c */ /* 0x000fda0003f06070 */
[----:B------:R-:W-:Y:S05]  /*71b0*/  @!P0 BRA `(.L_x_2808) ;  /* 0x00000cf000008947 */ /* 0x000fea0003800000 */
[----:B------:R-:W-:Y:S01]  /*71c0*/  LEA R14, R2, 0x40, 0x2 ;  /* 0x00000040020e7811 */ /* 0x000fe200078e10ff */
[----:B------:R-:W-:-:S04]  /*71d0*/  IMAD.U32 R15, RZ, RZ, UR45 ;  /* 0x0000002dff0f7e24 */ /* 0x000fc8000f8e00ff */
[----:B------:R-:W-:-:S05]  /*71e0*/  IMAD R14, R15, -0x4, R14 ;  /* 0xfffffffc0f0e7824 */ /* 0x000fca00078e020e */
[----:B-1----:R-:W-:Y:S02]  /*71f0*/  IADD3 R18, R14, 0x240, RZ ;  /* 0x000002400e127810 */ /* 0x002fe40007ffe0ff */
.L_x_2828:
[C---:B------:R-:W-:Y:S01]  /*7200*/  ISETP.GE.AND P5, PT, R2.reuse, c[0x0][0x1d4], PT ;  /* 0x0000750002007a0c */ /* 0x040fe20003fa6270 */
[----:B------:R-:W-:Y:S01]  /*7210*/  BSSY B1, `(.L_x_2820) ;  /* 0x0000035000017945 */ /* 0x000fe20003800000 */
[C---:B------:R-:W-:Y:S02]  /*7220*/  IADD3 R24, R2.reuse, 0x8, RZ ;  /* 0x0000000802187810 */ /* 0x040fe40007ffe0ff */
[C---:B------:R-:W-:Y:S02]  /*7230*/  IADD3 R25, R2.reuse, 0x10, RZ ;  /* 0x0000001002197810 */ /* 0x040fe40007ffe0ff */
[----:B------:R-:W-:Y:S02]  /*7240*/  IADD3 R26, R2, 0x18, RZ ;  /* 0x00000018021a7810 */ /* 0x000fe40007ffe0ff */
[----:B------:R-:W-:Y:S02]  /*7250*/  ISETP.GE.AND P0, PT, R24, c[0x0][0x1d4], PT ;  /* 0x0000750018007a0c */ /* 0x000fe40003f06270 */
[----:B------:R-:W-:-:S02]  /*7260*/  ISETP.GE.AND P3, PT, R25, c[0x0][0x1d4], PT ;  /* 0x0000750019007a0c */ /* 0x000fc40003f66270 */
[----:B------:R-:W-:Y:S01]  /*7270*/  ISETP.GE.AND P4, PT, R26, c[0x0][0x1d4], PT ;  /* 0x000075001a007a0c */ /* 0x000fe20003f86270 */
[----:B------:R-:W-:Y:S07]  /*7280*/  @!P5 BRA `(.L_x_2821) ;  /* 0x000002d00000d947 */ /* 0x000fee0003800000 */
[----:B------:R-:W-:Y:S01]  /*7290*/  IABS R17, c[0x0][0x1d4] ;  /* 0x0000750000117a13 */ /* 0x000fe20000000000 */
[----:B------:R-:W-:Y:S01]  /*72a0*/  ULDC UR5, c[0x0][0x1d4] ;  /* 0x0000750000057ab9 */ /* 0x000fe20000000800 */
[----:B------:R-:W-:Y:S01]  /*72b0*/  IABS R20, R2 ;  /* 0x0000000200147213 */ /* 0x000fe20000000000 */
[----:B------:R-:W-:Y:S01]  /*72c0*/  UIMAD UR5, UR47, UR5, URZ ;  /* 0x000000052f0572a4 */ /* 0x000fe2000f8e023f */
[----:B------:R-:W0:Y:S08]  /*72d0*/  I2F.RP R16, R17 ;  /* 0x0000001100107306 */ /* 0x000e300000209400 */
        /* <DEDUP_REMOVED lines=12> */
[----:B------:R-:W-:Y:S02]  /*73a0*/  @!P5 IADD3 R14, R14, -R17, RZ ;  /* 0x800000110e0ed210 */ /* 0x000fe40007ffe0ff */
[----:B------:R-:W-:Y:S02]  /*73b0*/  ISETP.GE.AND P5, PT, R2, RZ, PT ;  /* 0x000000ff0200720c */ /* 0x000fe40003fa6270 */
[----:B------:R-:W-:-:S13]  /*73c0*/  ISETP.GT.U32.AND P6, PT, R17, R14, PT ;  /* 0x0000000e1100720c */ /* 0x000fda0003fc4070 */
[----:B------:R-:W-:Y:S01]  /*73d0*/  @!P6 IMAD.IADD R14, R14, 0x1, -R17 ;  /* 0x000000010e0ee824 */ /* 0x000fe200078e0a11 */
[----:B------:R-:W-:Y:S02]  /*73e0*/  ISETP.NE.AND P6, PT, RZ, c[0x0][0x1d4], PT ;  /* 0x00007500ff007a0c */ /* 0x000fe40003fc5270 */
[----:B------:R-:W-:Y:S02]  /*73f0*/  MOV R17, UR5 ;  /* 0x0000000500117c02 */ /* 0x000fe40008000f00 */
[----:B------:R-:W-:-:S05]  /*7400*/  MOV R16, R14 ;  /* 0x0000000e00107202 */ /* 0x000fca0000000f00 */
[----:B------:R-:W-:-:S04]  /*7410*/  @!P5 IMAD.MOV R16, RZ, RZ, -R16 ;  /* 0x000000ffff10d224 */ /* 0x000fc800078e0a10 */
        /* <DEDUP_REMOVED lines=14> */
[----:B------:R-:W0:Y:S04]  /*7500*/  LDS R19, [R18+-0x40] ;  /* 0xffffc00012137984 */ /* 0x000e280000000800 */
[----:B------:R-:W0:Y:S02]  /*7510*/  LDG.E.128 R20, [R16.64] ;  /* 0x0000002410147981 */ /* 0x000e24000c1e1d00 */
[-C--:B0-----:R-:W-:Y:S02]  /*7520*/  FFMA.FTZ R8, R20, R19.reuse, R8 ;  /* 0x0000001314087223 */ /* 0x081fe40000010008 */
[----:B------:R-:W-:-:S02]  /*7530*/  FFMA.FTZ R9, R21, R19, R9 ;  /* 0x0000001315097223 */ /* 0x000fc40000010009 */
[-C--:B------:R-:W-:Y:S02]  /*7540*/  FFMA.FTZ R10, R22, R19.reuse, R10 ;  /* 0x00000013160a7223 */ /* 0x080fe4000001000a */
[----:B------:R-:W-:Y:S02]  /*7550*/  FFMA.FTZ R11, R23, R19, R11 ;  /* 0x00000013170b7223 */ /* 0x000fe4000001000b */
.L_x_2821:
[----:B------:R-:W-:Y:S05]  /*7560*/  BSYNC B1 ;  /* 0x0000000000017941 */ /* 0x000fea0003800000 */
.L_x_2820:
[----:B------:R-:W-:Y:S01]  /*7570*/  BSSY B1, `(.L_x_2822) ;  /* 0x000002f000017945 */ /* 0x000fe20003800000 */
[----:B------:R-:W-:Y:S05]  /*7580*/  @!P0 BRA `(.L_x_2823) ;  /* 0x000002d000008947 */ /* 0x000fea0003800000 */
[----:B------:R-:W-:Y:S01]  /*7590*/  IABS R17, c[0x0][0x1d4] ;  /* 0x0000750000117a13 */ /* 0x000fe20000000000 */
[----:B------:R-:W-:Y:S01]  /*75a0*/  ULDC UR5, c[0x0][0x1d4] ;  /* 0x0000750000057ab9 */ /* 0x000fe20000000800 */
[----:B------:R-:W-:Y:S01]  /*75b0*/  IABS R20, R24 ;  /* 0x0000001800147213 */ /* 0x000fe20000000000 */
[----:B------:R-:W-:Y:S01]  /*75c0*/  UIMAD UR5, UR47, UR5, URZ ;  /* 0x000000052f0572a4 */ /* 0x000fe2000f8e023f */
        /* <DEDUP_REMOVED lines=17> */
[----:B------:R-:W-:Y:S01]  /*76e0*/  @!P0 IADD3 R14, R14, -R17, RZ ;  /* 0x800000110e0e8210 */ /* 0x000fe20007ffe0ff */
[----:B------:R-:W-:-:S04]  /*76f0*/  IMAD.U32 R17, RZ, RZ, UR5 ;  /* 0x00000005ff117e24 */ /* 0x000fc8000f8e00ff */
[----:B------:R-:W-:-:S05]  /*7700*/  IMAD.MOV.U32 R16, RZ, RZ, R14 ;  /* 0x000000ffff107224 */ /* 0x000fca00078e000e */
[----:B------:R-:W-:Y:S02]  /*7710*/  @!P5 IADD3 R16, -R16, RZ, RZ ;  /* 0x000000ff1010d210 */ /* 0x000fe40007ffe1ff */
        /* <DEDUP_REMOVED lines=20> */
.L_x_2823:
[----:B------:R-:W-:Y:S05]  /*7860*/  BSYNC B1 ;  /* 0x0000000000017941 */ /* 0x000fea0003800000 */
.L_x_2822:
        /* <DEDUP_REMOVED lines=41> */
[----:B------:R-:W0:Y:S04]  /*7b00*/  LDS R19, [R18] ;  /* 0x0000000012137984 */ /* 0x000e280000000800 */
[----:B------:R-:W0:Y:S02]  /*7b10*/  LDG.E.128 R20, [R16.64] ;  /* 0x0000002410147981 */ /* 0x000e24000c1e1d00 */
[-C--:B0-----:R-:W-:Y:S02]  /*7b20*/  FFMA.FTZ R8, R20, R19.reuse, R8 ;  /* 0x0000001314087223 */ /* 0x081fe40000010008 */
[----:B------:R-:W-:-:S02]  /*7b30*/  FFMA.FTZ R9, R21, R19, R9 ;  /* 0x0000001315097223 */ /* 0x000fc40000010009 */
[-C--:B------:R-:W-:Y:S02]  /*7b40*/  FFMA.FTZ R10, R22, R19.reuse, R10 ;  /* 0x00000013160a7223 */ /* 0x080fe4000001000a */
[----:B------:R-:W-:Y:S02]  /*7b50*/  FFMA.FTZ R11, R23, R19, R11 ;  /* 0x00000013170b7223 */ /* 0x000fe4000001000b */
.L_x_2825:
[----:B------:R-:W-:Y:S05]  /*7b60*/  BSYNC B1 ;  /* 0x0000000000017941 */ /* 0x000fea0003800000 */
.L_x_2824:
        /* <DEDUP_REMOVED lines=41> */
[----:B------:R-:W0:Y:S04]  /*7e00*/  LDS R19, [R18+0x20] ;  /* 0x0000200012137984 */ /* 0x000e280000000800 */
[----:B------:R-:W0:Y:S02]  /*7e10*/  LDG.E.128 R20, [R16.64] ;  /* 0x0000002410147981 */ /* 0x000e24000c1e1d00 */
[-C--:B0-----:R-:W-:Y:S02]  /*7e20*/  FFMA.FTZ R8, R20, R19.reuse, R8 ;  /* 0x0000001314087223 */ /* 0x081fe40000010008 */
[----:B------:R-:W-:-:S02]  /*7e30*/  FFMA.FTZ R9, R21, R19, R9 ;  /* 0x0000001315097223 */ /* 0x000fc40000010009 */
[-C--:B------:R-:W-:Y:S02]  /*7e40*/  FFMA.FTZ R10, R22, R19.reuse, R10 ;  /* 0x00000013160a7223 */ /* 0x080fe4000001000a */
[----:B------:R-:W-:Y:S02]  /*7e50*/  FFMA.FTZ R11, R23, R19, R11 ;  /* 0x00000013170b7223 */ /* 0x000fe4000001000b */
.L_x_2827:
[----:B------:R-:W-:Y:S05]  /*7e60*/  BSYNC B1 ;  /* 0x0000000000017941 */ /* 0x000fea0003800000 */
.L_x_2826:
[----:B------:R-:W-:Y:S02]  /*7e70*/  IADD3 R2, R2, 0x20, RZ ;  /* 0x0000002002027810 */ /* 0x000fe40007ffe0ff */
[----:B------:R-:W-:Y:S02]  /*7e80*/  IADD3 R18, R18, 0x80, RZ ;  /* 0x0000008012127810 */ /* 0x000fe40007ffe0ff */
[----:B------:R-:W-:-:S13]  /*7e90*/  ISETP.GE.AND P0, PT, R2, UR42, PT ;  /* 0x0000002a02007c0c */ /* 0x000fda000bf06270 */
[----:B------:R-:W-:Y:S05]  /*7ea0*/  @!P0 BRA `(.L_x_2828) ;  /* 0xfffff35000008947 */ /* 0x000fea000383ffff */
.L_x_2808:
[----:B0-----:R-:W-:Y:S05]  /*7eb0*/  BSYNC B0 ;  /* 0x0000000000007941 */ /* 0x001fea0003800000 */
.L_x_2807:
[----:B------:R-:W0:Y:S01]  /*7ec0*/  S2R R2, SR_TID.X ;  /* 0x0000000000027919 */ /* 0x000e220000002100 */
[----:B------:R-:W-:Y:S01]  /*7ed0*/  BSSY B0, `(.L_x_2829) ;  /* 0x000003e000007945 */ /* 0x000fe20003800000 */
[----:B0-----:R-:W-:-:S04]  /*7ee0*/  IADD3 R2, R2, 0x1f, RZ ;  /* 0x0000001f02027810 */ /* 0x001fc80007ffe0ff */
[----:B------:R-:W-:Y:S01]  /*7ef0*/  ISETP.GT.U32.OR P0, PT, R2, 0x3e, P2 ;  /* 0x0000003e0200780c */ /* 0x000fe20001704470 */
[----:B------:R-:W-:Y:S07]  /*7f00*/  @P1 BRA `(.L_x_2830) ;  /* 0x000003a000001947 */ /* 0x000fee0003800000 */
[----:B------:R-:W-:Y:S01]  /*7f10*/  MOV R2, c[0x0][0x258] ;  /* 0x0000960000027a02 */ /* 0x000fe20000000f00 */
[----:B------:R-:W-:Y:S01]  /*7f20*/  ULDC.64 UR6, c[0x0][0x240] ;  /* 0x0000900000067ab9 */ /* 0x000fe20000000a00 */
[----:B------:R-:W3:Y:S01]  /*7f30*/  LDL.LU R22, [R1+0x34] ;  /* 0x0000340001167983 */ /* 0x000ee20000300800 */
[----:B------:R-:W-:Y:S02]  /*7f40*/  IADD3 R12, R0, UR44, RZ ;  /* 0x0000002c000c7c10 */ /* 0x000fe4000fffe0ff */
[----:B------:R-:W-:Y:S01]  /*7f50*/  ISETP.NE.AND P3, PT, R2, 0x2, PT ;  /* 0x000000020200780c */ /* 0x000fe20003f65270 */
[----:B------:R-:W-:-:S12]  /*7f60*/  UISETP.NE.U32.AND UP0, UPT, URZ, UR6, UPT ;  /* 0x000000063f00728c */ /* 0x000fd8000bf05070 */
[----:B------:R-:W-:-:S04]  /*7f70*/  @!P3 IADD3 R14, P1, R12, c[0x0][0x188], RZ ;  /* 0x000062000c0eba10 */ /* 0x000fc80007f3e0ff */
[----:B------:R-:W-:Y:S01]  /*7f80*/  @!P3 LEA.HI.X.SX32 R15, R12, c[0x0][0x18c], 0x1, P1 ;  /* 0x000063000c0fba11 */ /* 0x000fe200008f0eff */
[----:B------:R-:W-:-:S04]  /*7f90*/  UISETP.NE.AND.EX UP0, UPT, URZ, UR7, UPT, UP0 ;  /* 0x000000073f00728c */ /* 0x000fc8000bf05300 */
[----:B------:R0:W4:Y:S01]  /*7fa0*/  @!P3 LDG.E R2, [R14.64] ;  /* 0x000000240e02b981 */ /* 0x000122000c1e1900 */
[----:B------:R-:W-:Y:S01]  /*7fb0*/  ULDC UR5, c[0x0][0x1d8] ;  /* 0x0000760000057ab9 */ /* 0x000fe20000000800 */
[----:B------:R-:W-:Y:S01]  /*7fc0*/  PLOP3.LUT P4, PT, PT, PT, UP0, 0x80, 0x0 ;  /* 0x000000000000781c */ /* 0x000fe20003f8f008 */
[----:B-1----:R-:W-:Y:S01]  /*7fd0*/  IMAD.MOV.U32 R19, RZ, RZ, 0x4 ;  /* 0x00000004ff137424 */ /* 0x002fe200078e00ff */
[----:B------:R-:W-:Y:S01]  /*7fe0*/  MOV R16, UR38 ;  /* 0x0000002600107c02 */ /* 0x000fe20008000f00 */
[----:B------:R-:W-:Y:S02]  /*7ff0*/  IMAD.U32 R17, RZ, RZ, UR39 ;  /* 0x00000027ff117e24 */ /* 0x000fe4000f8e00ff */
[----:B------:R-:W-:Y:S01]  /*8000*/  @UP0 UIMAD UR5, UR40, UR5, UR48 ;  /* 0x00000005280502a4 */ /* 0x000fe2000f8e0230 */
[----:B------:R-:W-:-:S03]  /*8010*/  @P3 IMAD.WIDE R12, R12, R19, c[0x0][0x188] ;  /* 0x000062000c0c3625 */ /* 0x000fc600078e0213 */
[----:B--2---:R4:W2:Y:S02]  /*8020*/  @!P3 LDG.E R17, [R16.64+0x4] ;  /* 0x000004241011b981 */ /* 0x0048a4000c1e1900 */
[----:B------:R-:W-:Y:S02]  /*8030*/  MOV R21, UR5 ;  /* 0x0000000500157c02 */ /* 0x000fe40008000f00 */
[----:B------:R1:W2:Y:S03]  /*8040*/  @P3 LDG.E.128 R24, [R12.64] ;  /* 0x000000240c183981 */ /* 0x0002a6000c1e1d00 */
[----:B0-----:R-:W-:-:S04]  /*8050*/  @P4 IMAD R14, R21, 0x70, R0 ;  /* 0x00000070150e4824 */ /* 0x001fc800078e0200 */
[----:B------:R-:W-:-:S05]  /*8060*/  @P4 IMAD.WIDE R14, R14, R19, c[0x0][0x238] ;  /* 0x00008e000e0e4625 */ /* 0x000fca00078e0213 */
[----:B------:R0:W2:Y:S01]  /*8070*/  @P4 LDG.E.128 R28, [R14.64] ;  /* 0x000000240e1c4981 */ /* 0x0000a2000c1e1d00 */
[----:B------:R-:W-:Y:S01]  /*8080*/  IMAD.U32 R21, RZ, RZ, UR4 ;  /* 0x00000004ff157e24 */ /* 0x000fe2000f8e00ff */
[----:B------:R-:W-:-:S03]  /*8090*/  UIMAD UR5, UR43, 0x70, URZ ;  /* 0x000000702b0578a4 */ /* 0x000fc6000f8e023f */
[----:B-1----:R-:W-:-:S05]  /*80a0*/  IMAD R12, R21, 0x70, R0 ;  /* 0x00000070150c7824 */ /* 0x002fca00078e0200 */
[----:B------:R-:W-:Y:S02]  /*80b0*/  SHF.R.S32.HI R13, RZ, 0x1f, R12 ;  /* 0x0000001fff0d7819 */ /* 0x000fe4000001140c */
[----:B0-----:R-:W-:Y:S02]  /*80c0*/  IADD3 R14, P1, R12, UR5, RZ ;  /* 0x000000050c0e7c10 */ /* 0x001fe4000ff3e0ff */
[----:B----4-:R-:W-:Y:S02]  /*80d0*/  @!P3 PRMT R16, R2, 0x9910, RZ ;  /* 0x000099100210b816 */ /* 0x010fe400000000ff */
[--C-:B------:R-:W-:Y:S02]  /*80e0*/  @!P3 SHF.R.U32.HI R18, RZ, 0x10, R2.reuse ;  /* 0x00000010ff12b819 */ /* 0x100fe40000011602 */
[----:B------:R-:W-:Y:S02]  /*80f0*/  @!P3 SHF.R.U32.HI R19, RZ, 0x18, R2 ;  /* 0x00000018ff13b819 */ /* 0x000fe40000011602 */
[----:B------:R-:W-:Y:S01]  /*8100*/  @!P3 SHF.R.S32.HI R16, RZ, 0x8, R16 ;  /* 0x00000008ff10b819 */ /* 0x000fe20000011410 */
[----:B------:R3:W2:Y:S08]  /*8110*/  @!P3 I2F.S8 R20, R2 ;  /* 0x000000020014b306 */ /* 0x0006b00000001400 */
[----:B------:R-:W0:Y:S01]  /*8120*/  @!P3 I2F.S8 R18, R18 ;  /* 0x000000120012b306 */ /* 0x000e220000001400 */
[----:B---3--:R1:W3:Y:S07]  /*8130*/  LDS R2, [R22] ;  /* 0x0000000016027984 */ /* 0x0082ee0000000800 */
[----:B------:R-:W4:Y:S08]  /*8140*/  @!P3 I2F.S8 R19, R19 ;  /* 0x000000130013b306 */ /* 0x000f300000001400 */
[----:B------:R-:W4:Y:S01]  /*8150*/  @!P3 I2F.S16 R16, R16 ;  /* 0x000000100010b306 */ /* 0x000f220000101400 */
[----:B-1----:R-:W-:Y:S01]  /*8160*/  MOV R22, UR5 ;  /* 0x0000000500167c02 */ /* 0x002fe20008000f00 */
[----:B--2---:R-:W-:-:S02]  /*8170*/  @!P3 FMUL.FTZ R24, R20, R17 ;  /* 0x000000111418b220 */ /* 0x004fc40000410000 */
[----:B0-----:R-:W-:Y:S01]  /*8180*/  @!P3 FMUL.FTZ R26, R18, R17 ;  /* 0x00000011121ab220 */ /* 0x001fe20000410000 */
[----:B------:R-:W-:Y:S01]  /*8190*/  LEA.HI.X.SX32 R13, R22, R13, 0x1, P1 ;  /* 0x0000000d160d7211 */ /* 0x000fe200008f0eff */
[-C--:B----4-:R-:W-:Y:S01]  /*81a0*/  @!P3 FMUL.FTZ R27, R19, R17.reuse ;  /* 0x00000011131bb220 */ /* 0x090fe20000410000 */
[----:B------:R-:W-:Y:S01]  /*81b0*/  LEA R12, P1, R14, c[0x0][0x1a0], 0x2 ;  /* 0x000068000e0c7a11 */ /* 0x000fe200078210ff */
[----:B-----5:R-:W-:Y:S02]  /*81c0*/  FADD.FTZ R4, R24, R4 ;  /* 0x0000000418047221 */ /* 0x020fe40000010000 */
[----:B------:R-:W-:Y:S02]  /*81d0*/  FADD.FTZ R6, R26, R6 ;  /* 0x000000061a067221 */ /* 0x000fe40000010000 */
[----:B------:R-:W-:Y:S02]  /*81e0*/  @!P3 FMUL.FTZ R25, R16, R17 ;  /* 0x000000111019b220 */ /* 0x000fe40000410000 */
[----:B------:R-:W-:-:S02]  /*81f0*/  FADD.FTZ R7, R27, R7 ;  /* 0x000000071b077221 */ /* 0x000fc40000010000 */
[----:B------:R-:W-:Y:S01]  /*8200*/  FADD.FTZ R5, R25, R5 ;  /* 0x0000000519057221 */ /* 0x000fe20000010000 */
[----:B------:R-:W-:Y:S01]  /*8210*/  LEA.HI.X R13, R14, c[0x0][0x1a4], R13, 0x2, P1 ;  /* 0x000069000e0d7a11 */ /* 0x000fe200008f140d */
[----:B------:R-:W-:Y:S02]  /*8220*/  @P4 FMUL.FTZ R4, R4, R28 ;  /* 0x0000001c04044220 */ /* 0x000fe40000410000 */
[----:B------:R-:W-:Y:S02]  /*8230*/  @P4 FMUL.FTZ R6, R6, R30 ;  /* 0x0000001e06064220 */ /* 0x000fe40000410000 */
[----:B------:R-:W-:Y:S02]  /*8240*/  @P4 FMUL.FTZ R7, R7, R31 ;  /* 0x0000001f07074220 */ /* 0x000fe40000410000 */
[----:B------:R-:W-:-:S05]  /*8250*/  @P4 FMUL.FTZ R5, R5, R29 ;  /* 0x0000001d05054220 */ /* 0x000fca0000410000 */
[----:B------:R0:W-:Y:S01]  /*8260*/  STG.E.128 [R12.64], R4 ;  /* 0x000000040c007986 */ /* 0x0001e2000c101d24 */
[C---:B---3--:R-:W-:Y:S02]  /*8270*/  FFMA.FTZ R8, R2.reuse, R4, R8 ;  /* 0x0000000402087223 */ /* 0x048fe40000010008 */
[C---:B------:R-:W-:Y:S02]  /*8280*/  FFMA.FTZ R10, R2.reuse, R6, R10 ;  /* 0x00000006020a7223 */ /* 0x040fe4000001000a */
[C---:B------:R-:W-:Y:S02]  /*8290*/  FFMA.FTZ R11, R2.reuse, R7, R11 ;  /* 0x00000007020b7223 */ /* 0x040fe4000001000b */
[----:B------:R-:W-:Y:S02]  /*82a0*/  FFMA.FTZ R9, R2, R5, R9 ;  /* 0x0000000502097223 */ /* 0x000fe40000010009 */
.L_x_2830:
[----:B------:R-:W-:Y:S05]  /*82b0*/  BSYNC B0 ;  /* 0x0000000000007941 */ /* 0x000fea0003800000 */
.L_x_2829:
[----:B------:R-:W-:Y:S06]  /*82c0*/  BAR.SYNC.DEFER_BLOCKING 0x0 ;  /* 0x0000000000007b1d */ /* 0x000fec0000010000 */
[----:B------:R-:W-:Y:S05]  /*82d0*/  @P2 BRA `(.L_x_2831) ;  /* 0x0000024000002947 */ /* 0x000fea0003800000 */
[----:B0-----:R-:W0:Y:S01]  /*82e0*/  S2R R12, SR_TID.X ;  /* 0x00000000000c7919 */ /* 0x001e220000002100 */
[----:B------:R-:W-:Y:S01]  /*82f0*/  IMAD R3, R3, 0x70, R0 ;  /* 0x0000007003037824 */ /* 0x000fe200078e0200 */
[----:B------:R-:W-:Y:S01]  /*8300*/  WARPSYNC 0xffffffff ;  /* 0xffffffff00007948 */ /* 0x000fe20003800000 */
[----:B0-----:R-:W-:-:S02]  /*8310*/  LOP3.LUT R2, R12, 0xffffff80, RZ, 0xc0, !PT ;  /* 0xffffff800c027812 */ /* 0x001fc400078ec0ff */
        /* <DEDUP_REMOVED lines=8> */
[----:B-----5:R-:W0:Y:S02]  /*83a0*/  @!P2 LDS.128 R4, [R3.X4+0x240] ;  /* 0x000240000304a984 */ /* 0x020e240000004c00 */
[----:B0-----:R-:W-:Y:S02]  /*83b0*/  @!P2 FADD.FTZ R8, R8, R4 ;  /* 0x000000040808a221 */ /* 0x001fe40000010000 */
[----:B------:R-:W-:Y:S02]  /*83c0*/  @!P2 FADD.FTZ R9, R9, R5 ;  /* 0x000000050909a221 */ /* 0x000fe40000010000 */
[----:B------:R-:W-:Y:S02]  /*83d0*/  @!P2 FADD.FTZ R10, R10, R6 ;  /* 0x000000060a0aa221 */ /* 0x000fe40000010000 */
[----:B------:R-:W-:Y:S01]  /*83e0*/  @!P2 FADD.FTZ R11, R11, R7 ;  /* 0x000000070b0ba221 */ /* 0x000fe20000010000 */
[----:B------:R-:W-:Y:S01]  /*83f0*/  BAR.SYNC.DEFER_BLOCKING 0x0 ;  /* 0x0000000000007b1d */ /* 0x000fe20000010000 */
[----:B------:R-:W-:-:S05]  /*8400*/  ISETP.GT.AND P2, PT, R12, 0x1f, PT ;  /* 0x0000001f0c00780c */ /* 0x000fca0003f44270 */
[----:B------:R-:W-:Y:S04]  /*8410*/  @!P1 STS.128 [R3.X4+-0x140], R8 ;  /* 0xfffec00803009388 */ /* 0x000fe80000004c00 */
        /* <DEDUP_REMOVED lines=16> */
.L_x_2831:
[----:B------:R-:W-:Y:S05]  /*8520*/  @P0 EXIT ;  /* 0x000000000000094d */ /* 0x000fea0003800000 */
[----:B------:R-:W-:Y:S01]  /*8530*/  IMAD.MOV.U32 R2, RZ, RZ, c[0x0][0x258] ;  /* 0x00009600ff027624 */ /* 0x000fe200078e00ff */
[----:B0----5:R-:W-:-:S04]  /*8540*/  MOV R5, UR49 ;  /* 0x0000003100057c02 */ /* 0x021fc80008000f00 */
        /* <DEDUP_REMOVED lines=8> */
[----:B------:R-:W3:Y:S01]  /*85d0*/  LDG.E R2, [R2.64] ;  /* 0x0000002402027981 */ /* 0x000ee2000c1e1900 */
[----:B------:R-:W-:-:S05]  /*85e0*/  MOV R7, UR49 ;  /* 0x0000003100077c02 */ /* 0x000fca0008000f00 */
[----:B------:R-:W-:Y:S02]  /*85f0*/  IMAD R6, R7, 0x70, R0 ;  /* 0x0000007007067824 */ /* 0x000fe400078e0200 */
[C---:B---3--:R-:W-:Y:S02]  /*8600*/  FMUL.FTZ R8, R2.reuse, R8 ;  /* 0x0000000802087220 */ /* 0x048fe40000410000 */
[C---:B------:R-:W-:Y:S02]  /*8610*/  FMUL.FTZ R9, R2.reuse, R9 ;  /* 0x0000000902097220 */ /* 0x040fe40000410000 */
[C---:B------:R-:W-:Y:S02]  /*8620*/  FMUL.FTZ R10, R2.reuse, R10 ;  /* 0x0000000a020a7220 */ /* 0x040fe40000410000 */
[----:B------:R-:W0:Y:S01]  /*8630*/  F2I.S8.NTZ R8, R8 ;  /* 0x0000000800087305 */ /* 0x000e220000202100 */
[----:B------:R-:W-:-:S07]  /*8640*/  FMUL.FTZ R11, R2, R11 ;  /* 0x0000000b020b7220 */ /* 0x000fce0000410000 */
[----:B------:R-:W3:Y:S08]  /*8650*/  F2I.S8.NTZ R9, R9 ;  /* 0x0000000900097305 */ /* 0x000ef00000202100 */
[----:B------:R-:W4:Y:S01]  /*8660*/  F2I.S8.NTZ R10, R10 ;  /* 0x0000000a000a7305 */ /* 0x000f220000202100 */
[----:B0-----:R-:W-:-:S04]  /*8670*/  PRMT R4, R8, 0x8880, RZ ;  /* 0x0000888008047816 */ /* 0x001fc800000000ff */
[----:B------:R-:W-:-:S03]  /*8680*/  PRMT R2, R4, 0x7710, RZ ;  /* 0x0000771004027816 */ /* 0x000fc600000000ff */
[----:B------:R-:W0:Y:S01]  /*8690*/  F2I.S8.NTZ R11, R11 ;  /* 0x0000000b000b7305 */ /* 0x000e220000202100 */
[----:B---3--:R-:W-:Y:S02]  /*86a0*/  PRMT R5, R9, 0x8880, RZ ;  /* 0x0000888009057816 */ /* 0x008fe400000000ff */
[----:B------:R-:W-:Y:S02]  /*86b0*/  LOP3.LUT R2, R2, 0xff, RZ, 0xc0, !PT ;  /* 0x000000ff02027812 */ /* 0x000fe400078ec0ff */
[----:B------:R-:W-:Y:S02]  /*86c0*/  PRMT R3, R5, 0x7710, RZ ;  /* 0x0000771005037816 */ /* 0x000fe400000000ff */
[----:B----4-:R-:W-:Y:S02]  /*86d0*/  PRMT R4, R10, 0x8880, RZ ;  /* 0x000088800a047816 */ /* 0x010fe400000000ff */
[----:B------:R-:W-:Y:S02]  /*86e0*/  PRMT R3, R3, 0x7604, R2 ;  /* 0x0000760403037816 */ /* 0x000fe40000000002 */
[----:B------:R-:W-:-:S02]  /*86f0*/  PRMT R0, R4, 0x7710, RZ ;  /* 0x0000771004007816 */ /* 0x000fc400000000ff */
[----:B------:R-:W-:Y:S02]  /*8700*/  IADD3 R2, P0, R6, c[0x0][0x160], RZ ;  /* 0x0000580006027a10 */ /* 0x000fe40007f1e0ff */
[----:B0-----:R-:W-:-:S04]  /*8710*/  PRMT R5, R11, 0x8880, RZ ;  /* 0x000088800b057816 */ /* 0x001fc800000000ff */
[----:B------:R-:W-:Y:S02]  /*8720*/  PRMT R4, R5, 0x7710, RZ ;  /* 0x0000771005047816 */ /* 0x000fe400000000ff */
[----:B------:R-:W-:Y:S02]  /*8730*/  PRMT R5, R0, 0x7054, R3 ;  /* 0x0000705400057816 */ /* 0x000fe40000000003 */
[----:B------:R-:W-:Y:S02]  /*8740*/  LEA.HI.X.SX32 R3, R6, c[0x0][0x164], 0x1, P0 ;  /* 0x0000590006037a11 */ /* 0x000fe400000f0eff */
[----:B------:R-:W-:-:S05]  /*8750*/  PRMT R5, R4, 0x654, R5 ;  /* 0x0000065404057816 */ /* 0x000fca0000000005 */
[----:B------:R-:W-:Y:S01]  /*8760*/  STG.E [R2.64], R5 ;  /* 0x0000000502007986 */ /* 0x000fe2000c101924 */
[----:B------:R-:W-:Y:S05]  /*8770*/  EXIT ;  /* 0x000000000000794d */ /* 0x000fea0003800000 */
.L_x_2725:
[----:B------:R-:W-:Y:S01]  /*8780*/  HFMA2.MMA R0, -RZ, RZ, 0, 1.847743988037109375e-06 ;  /* 0x0000001fff007435 */ /* 0x000fe200000001ff */
[----:B------:R-:W-:Y:S01]  /*8790*/  IMAD.MOV.U32 R5, RZ, RZ, 0x10 ;  /* 0x00000010ff057424 */ /* 0x000fe200078e00ff */
[----:B0-----:R-:W-:Y:S01]  /*87a0*/  MOV R2, 0x87d0 ;  /* 0x000087d000027802 */ /* 0x001fe20000000f00 */
[----:B------:R-:W-:-:S03]  /*87b0*/  IMAD.MOV.U32 R7, RZ, RZ, -0x1 ;  /* 0xffffffffff077424 */ /* 0x000fc600078e00ff */
[----:B------:R-:W-:Y:S05]  /*87c0*/  CALL.REL.NOINC `($__internal_18_$__cuda_sm70_shflsync_bfly_p) ;  /* 0x000001b000007944 */ /* 0x000fea0003c00000 */
[----:B01----:R-:W-:Y:S05]  /*87d0*/  BRA `(.L_x_2832) ;  /* 0xffff93d000007947 */ /* 0x003fea000383ffff */
.L_x_2726:
[----:B------:R-:W-:Y:S01]  /*87e0*/  HFMA2.MMA R0, -RZ, RZ, 0, 1.847743988037109375e-06 ;  /* 0x0000001fff007435 */ /* 0x000fe200000001ff */
[----:B-1----:R-:W-:Y:S01]  /*87f0*/  MOV R4, R9 ;  /* 0x0000000900047202 */ /* 0x002fe20000000f00 */
[----:B------:R-:W-:Y:S01]  /*8800*/  IMAD.MOV.U32 R5, RZ, RZ, 0x8 ;  /* 0x00000008ff057424 */ /* 0x000fe200078e00ff */
[----:B0-----:R-:W-:Y:S01]  /*8810*/  MOV R2, 0x8840 ;  /* 0x0000884000027802 */ /* 0x001fe20000000f00 */
[----:B------:R-:W-:Y:S02]  /*8820*/  IMAD.MOV.U32 R7, RZ, RZ, -0x1 ;  /* 0xffffffffff077424 */ /* 0x000fe400078e00ff */
[----:B------:R-:W-:Y:S05]  /*8830*/  CALL.REL.NOINC `($__internal_18_$__cuda_sm70_shflsync_bfly_p) ;  /* 0x0000014000007944 */ /* 0x000fea0003c00000 */
[----:B01----:R-:W-:Y:S01]  /*8840*/  FADD.FTZ R4, R9, R0 ;  /* 0x0000000009047221 */ /* 0x003fe20000010000 */
[----:B------:R-:W-:Y:S01]  /*8850*/  MOV R5, 0x4 ;  /* 0x0000000400057802 */ /* 0x000fe20000000f00 */
[----:B------:R-:W-:Y:S01]  /*8860*/  IMAD.MOV.U32 R0, RZ, RZ, 0x1f ;  /* 0x0000001fff007424 */ /* 0x000fe200078e00ff */
[----:B------:R-:W-:-:S02]  /*8870*/  MOV R7, 0xffffffff ;  /* 0xffffffff00077802 */ /* 0x000fc40000000f00 */
[----:B------:R-:W-:Y:S02]  /*8880*/  MOV R2, 0x88a0 ;  /* 0x000088a000027802 */ /* 0x000fe40000000f00 */
[----:B------:R-:W-:Y:S05]  /*8890*/  CALL.REL.NOINC `($__internal_18_$__cuda_sm70_shflsync_bfly_p) ;  /* 0x000000e000007944 */ /* 0x000fea0003c00000 */
[----:B01----:R-:W-:Y:S01]  /*88a0*/  FADD.FTZ R4, R4, R0 ;  /* 0x0000000004047221 */ /* 0x003fe20000010000 */
[----:B------:R-:W-:Y:S01]  /*88b0*/  HFMA2.MMA R0, -RZ, RZ, 0, 1.847743988037109375e-06 ;  /* 0x0000001fff007435 */ /* 0x000fe200000001ff */
[----:B------:R-:W-:Y:S01]  /*88c0*/  IMAD.MOV.U32 R5, RZ, RZ, 0x2 ;  /* 0x00000002ff057424 */ /* 0x000fe200078e00ff */
[----:B------:R-:W-:Y:S01]  /*88d0*/  MOV R2, 0x8900 ;  /* 0x0000890000027802 */ /* 0x000fe20000000f00 */
[----:B------:R-:W-:-:S03]  /*88e0*/  IMAD.MOV.U32 R7, RZ, RZ, -0x1 ;  /* 0xffffffffff077424 */ /* 0x000fc600078e00ff */
[----:B------:R-:W-:Y:S05]  /*88f0*/  CALL.REL.NOINC `($__internal_18_$__cuda_sm70_shflsync_bfly_p) ;  /* 0x0000008000007944 */ /* 0x000fea0003c00000 */
[----:B01----:R-:W-:Y:S01]  /*8900*/  FADD.FTZ R4, R4, R0 ;  /* 0x0000000004047221 */ /* 0x003fe20000010000 */
[----:B------:R-:W-:Y:S01]  /*8910*/  MOV R5, 0x1 ;  /* 0x0000000100057802 */ /* 0x000fe20000000f00 */
[----:B------:R-:W-:Y:S01]  /*8920*/  IMAD.MOV.U32 R0, RZ, RZ, 0x1f ;  /* 0x0000001fff007424 */ /* 0x000fe200078e00ff */
[----:B------:R-:W-:Y:S02]  /*8930*/  MOV R7, 0xffffffff ;  /* 0xffffffff00077802 */ /* 0x000fe40000000f00 */
[----:B------:R-:W-:Y:S02]  /*8940*/  MOV R2, 0x8960 ;  /* 0x0000896000027802 */ /* 0x000fe40000000f00 */
[----:B------:R-:W-:Y:S05]  /*8950*/  CALL.REL.NOINC `($__internal_18_$__cuda_sm70_shflsync_bfly_p) ;  /* 0x0000002000007944 */ /* 0x000fea0003c00000 */
[----:B01----:R-:W-:Y:S01]  /*8960*/  IMAD.MOV.U32 R5, RZ, RZ, R0 ;  /* 0x000000ffff057224 */ /* 0x003fe200078e0000 */
[----:B------:R-:W-:Y:S05]  /*8970*/  BRA `(.L_x_2833) ;  /* 0xffff92c000007947 */ /* 0x000fea000383ffff */
        .weak           $__internal_18_$__cuda_sm70_shflsync_bfly_p
        .type           $__internal_18_$__cuda_sm70_shflsync_bfly_p,@function
        .size           $__internal_18_$__cuda_sm70_shflsync_bfly_p,(.L_x_3269 - $__internal_18_$__cuda_sm70_shflsync_bfly_p)
$__internal_18_$__cuda_sm70_shflsync_bfly_p:
[----:B------:R-:W-:Y:S01]  /*8980*/  HFMA2.MMA R3, -RZ, RZ, 0, 0 ;  /* 0x00000000ff037435 */ /* 0x000fe200000001ff */
[----:B------:R-:W-:Y:S04]  /*8990*/  WARPSYNC R7 ;  /* 0x0000000700007348 */ /* 0x000fe80003800000 */
[----:B------:R0:W1:Y:S01]  /*89a0*/  SHFL.BFLY PT, R0, R4, R5, R0 ;  /* 0x0c00000504007389 */ /* 0x00006200000e0000 */
[----:B------:R-:W-:Y:S05]  /*89b0*/  RET.REL.NODEC R2 `(_ZN4mmha33masked_multihead_attention_kernelIfLi112ELi128ELi1ELi32ELi256ELb0ELb1EEEv26Multihead_attention_paramsIT_XT5_EE) ;  /* 0xffff764002007950 */ /* 0x000fea0003c3ffff */
.L_x_2834:
        /* <DEDUP_REMOVED lines=12> */
.L_x_3269:


//--------------------- .text._ZN4mmha33masked_multihead_attention_kernelIfLi112ELi128ELi2ELi32ELi128ELb0ELb1EEEv26Multihead_attention_paramsIT_XT5_EE --------------------------
	.section	.text._ZN4mmha33masked_multihead_attention_kernelIfLi112ELi128ELi2ELi32ELi128ELb0ELb1EEEv26Multihead_attention_paramsIT_XT5_EE,"ax",@progbits
	.sectioninfo	@"SHI_REGISTERS=167"
	.align	128
        .global         _ZN4mmha33masked_multihead_attention_kernelIfLi112ELi128ELi2ELi32ELi128ELb0ELb1EEEv26Multihead_attention_paramsIT_XT5_EE
        .type           _ZN4mmha33masked_multihead_attention_kernelIfLi112ELi128ELi2ELi32ELi128ELb0ELb1EEEv26Multihead_attention_paramsIT_XT5_EE,@function
        .size           _ZN4mmha33masked_multihead_attention_kernelIfLi112ELi128ELi2ELi32ELi128ELb0ELb1EEEv26Multihead_attention_paramsIT_XT5_EE,(.L_x_3270 - _ZN4mmha33masked_multihead_attention_kernelIfLi112ELi128ELi2ELi32ELi128ELb0ELb1EEEv26Multihead_attention_paramsIT_XT5_EE)
        .other          _ZN4mmha33masked_multihead_attention_kernelIfLi112ELi128ELi2ELi32ELi128ELb0ELb1EEEv26Multihead_attention_paramsIT_XT5_EE,@"STO_CUDA_ENTRY STV_DEFAULT"
_ZN4mmha33masked_multihead_attention_kernelIfLi112ELi128ELi2ELi32ELi128ELb0ELb1EEEv26Multihead_attention_paramsIT_XT5_EE:
.text._ZN4mmha33masked_multihead_attention_kernelIfLi112ELi128ELi2ELi32ELi128ELb0ELb1EEEv26Multihead_attention_paramsIT_XT5_EE:
        /* <DEDUP_REMOVED lines=11> */
.L_x_2835:
        /* <DEDUP_REMOVED lines=31> */
[----:B0-----:R-:W-:Y:S01]  /*02a0*/  HFMA2.MMA R6, -RZ, RZ, 0, 0 ;  /* 0x00000000ff067435 */ /* 0x001fe200000001ff */
[----:B---3--:R-:W-:-:S04]  /*02b0*/  IMAD.MOV R3, RZ, RZ, -R7 ;  /* 0x000000ffff037224 */ /* 0x008fc800078e0a07 */
[----:B------:R-:W-:-:S05]  /*02c0*/  IMAD R3, R3, R8, RZ ;  /* 0x0000000803037224 */ /* 0x000fca00078e02ff */
[----:B------:R-:W-:Y:S01]  /*02d0*/  IMAD.HI.U32 R7, R7, R3, R6 ;  /* 0x0000000307077227 */ /* 0x000fe200078e0006 */
[----:B------:R-:W-:Y:S02]  /*02e0*/  ISETP.NE.U32.AND P1, PT, RZ, c[0x0][0x240], PT ;  /* 0x00009000ff007a0c */ /* 0x000fe40003f25070 */
[----:B------:R-:W-:Y:S01]  /*02f0*/  ISETP.NE.AND P3, PT, RZ, c[0x0][0x1d0], PT ;  /* 0x00007400ff007a0c */ /* 0x000fe20003f65270 */
[----:B------:R-:W0:Y:S01]  /*0300*/  S2R R18, SR_TID.X ;  /* 0x0000000000127919 */ /* 0x000e220000002100 */
[----:B------:R-:W-:-:S03]  /*0310*/  ISETP.NE.AND.EX P1, PT, RZ, c[0x0][0x244], PT, P1 ;  /* 0x00009100ff007a0c */ /* 0x000fc60003f25310 */
[----:B------:R-:W3:Y:S01]  /*0320*/  S2R R19, SR_CTAID.X ;  /* 0x0000000000137919 */ /* 0x000ee20000002500 */
[----:B------:R-:W-:Y:S02]  /*0330*/  @!P4 IMAD.MOV R42, RZ, RZ, -R42 ;  /* 0x000000ffff2ac224 */ /* 0x000fe400078e0a2a */
[----:B------:R-:W-:-:S05]  /*0340*/  IMAD.MOV.U32 R16, RZ, RZ, RZ ;  /* 0x000000ffff107224 */ /* 0x000fca00078e00ff */
[----:B------:R-:W-:Y:S02]  /*0350*/  @!P3 LOP3.LUT R42, RZ, c[0x0][0x1d0], RZ, 0x33, !PT ;  /* 0x00007400ff2aba12 */ /* 0x000fe400078e33ff */
[----:B-1----:R-:W-:-:S04]  /*0360*/  @P1 IMAD.MOV.U32 R5, RZ, RZ, 0x4 ;  /* 0x00000004ff051424 */ /* 0x002fc800078e00ff */
[----:B------:R-:W-:-:S04]  /*0370*/  @P1 IMAD.WIDE R4, R42, R5, c[0x0][0x240] ;  /* 0x000090002a041625 */ /* 0x000fc800078e0205 */
[----:B------:R-:W-:Y:S01]  /*0380*/  IMAD.MOV.U32 R0, RZ, RZ, c[0x0][0x258] ;  /* 0x00009600ff007624 */ /* 0x000fe200078e00ff */
[----:B------:R1:W5:Y:S01]  /*0390*/  @P1 LDG.E R16, [R4.64] ;  /* 0x0000002404101981 */ /* 0x000362000c1e1900 */
[----:B0-----:R-:W-:Y:S01]  /*03a0*/  ISETP.GE.AND P4, PT, R18, 0x1c, PT ;  /* 0x0000001c1200780c */ /* 0x001fe20003f86270 */
[----:B---3--:R-:W-:Y:S01]  /*03b0*/  IMAD R22, R2, c[0x0][0x1d8], R19 ;  /* 0x0000760002167a24 */ /* 0x008fe200078e0213 */
[----:B------:R-:W-:Y:S01]  /*03c0*/  ISETP.NE.AND P3, PT, RZ, c[0x0][0x1c8], PT ;  /* 0x00007200ff007a0c */ /* 0x000fe20003f65270 */
[----:B------:R-:W-:Y:S02]  /*03d0*/  IMAD.MOV.U32 R52, RZ, RZ, 0x1 ;  /* 0x00000001ff347424 */ /* 0x000fe400078e00ff */
[----:B------:R-:W-:Y:S02]  /*03e0*/  IMAD R40, R22, 0x70, RZ ;  /* 0x0000007016287824 */ /* 0x000fe400078e02ff */
[----:B------:R-:W-:Y:S02]  /*03f0*/  IMAD.MOV.U32 R13, RZ, RZ, c[0x0][0x248] ;  /* 0x00009200ff0d7624 */ /* 0x000fe400078e00ff */
[----:B------:R-:W-:Y:S01]  /*0400*/  IMAD.SHL.U32 R27, R18, 0x4, RZ ;  /* 0x00000004121b7824 */ /* 0x000fe200078e00ff */
[----:B------:R-:W-:Y:S01]  /*0410*/  BSSY B0, `(.L_x_2836) ;  /* 0x0000032000007945 */ /* 0x000fe20003800000 */
[----:B------:R-:W-:-:S04]  /*0420*/  IMAD.WIDE.U32 R12, R52, R13, c[0x2][0x0] ;  /* 0x00800000340c7625 */ /* 0x000fc800078e000d */
[----:B------:R-:W-:Y:S01]  /*0430*/  IMAD R31, R52, c[0x0][0x24c], RZ ;  /* 0x00009300341f7a24 */ /* 0x000fe200078e02ff */
[----:B-1----:R-:W-:-:S03]  /*0440*/  @P4 CS2R R4, SRZ ;  /* 0x0000000000044805 */ /* 0x002fc6000001ff00 */
        /* <DEDUP_REMOVED lines=9> */
[----:B------:R-:W-:Y:S01]  /*04e0*/  @!P0 IMAD.IADD R23, R23, 0x1, -R8 ;  /* 0x0000000117178824 */ /* 0x000fe200078e0a08 */
[----:B------:R-:W-:Y:S01]  /*04f0*/  ISETP.NE.AND P0, PT, R0, 0x2, PT ;  /* 0x000000020000780c */ /* 0x000fe20003f05270 */
[----:B------:R-:W-:-:S03]  /*0500*/  IMAD R0, R19, 0x70, RZ ;  /* 0x0000007013007824 */ /* 0x000fc600078e02ff */
[----:B------:R-:W-:Y:S01]  /*0510*/  ISETP.GT.U32.AND P1, PT, R8, R23, PT ;  /* 0x000000170800720c */ /* 0x000fe20003f24070 */
[----:B------:R-:W-:-:S05]  /*0520*/  IMAD R3, R2, c[0x0][0x1c8], R0 ;  /* 0x0000720002037a24 */ /* 0x000fca00078e0200 */
[----:B------:R-:W-:Y:S01]  /*0530*/  SEL R24, R40, R3, !P3 ;  /* 0x0000000328187207 */ /* 0x000fe20005800000 */
[----:B------:R-:W-:Y:S01]  /*0540*/  IMAD.IADD R14, R0, 0x1, R27 ;  /* 0x00000001000e7824 */ /* 0x000fe200078e021b */
[----:B------:R-:W-:Y:S01]  /*0550*/  @P4 CS2R R6, SRZ ;  /* 0x0000000000064805 */ /* 0x000fe2000001ff00 */
[----:B------:R-:W-:-:S04]  /*0560*/  IADD3 R26, R17, -c[0x0][0x1d4], R52 ;  /* 0x80007500111a7a10 */ /* 0x000fc80007ffe034 */
[----:B------:R-:W-:Y:S01]  /*0570*/  @!P1 IMAD.IADD R23, R23, 0x1, -R8 ;  /* 0x0000000117179824 */ /* 0x000fe200078e0a08 */
[----:B------:R-:W-:Y:S01]  /*0580*/  ISETP.NE.AND P1, PT, RZ, c[0x0][0x1d4], PT ;  /* 0x00007500ff007a0c */ /* 0x000fe20003f25270 */
[----:B------:R-:W-:Y:S02]  /*0590*/  IMAD.IADD R0, R27, 0x1, R24 ;  /* 0x000000011b007824 */ /* 0x000fe400078e0218 */
[----:B------:R-:W-:Y:S01]  /*05a0*/  @!P2 IMAD.MOV R23, RZ, RZ, -R23 ;  /* 0x000000ffff17a224 */ /* 0x000fe200078e0a17 */
[----:B------:R-:W-:Y:S05]  /*05b0*/  @P4 BRA `(.L_x_2837) ;  /* 0x0000017000004947 */ /* 0x000fea0003800000 */
[----:B------:R-:W-:-:S05]  /*05c0*/  IMAD.MOV.U32 R3, RZ, RZ, c[0x0][0x258] ;  /* 0x00009600ff037624 */ /* 0x000fca00078e00ff */
[----:B------:R-:W-:-:S13]  /*05d0*/  ISETP.NE.AND P2, PT, R3, 0x2, PT ;  /* 0x000000020300780c */ /* 0x000fda0003f45270 */
[----:B------:R-:W-:-:S04]  /*05e0*/  @!P2 IADD3 R10, P3, R0, c[0x0][0x168], RZ ;  /* 0x00005a00000aaa10 */ /* 0x000fc80007f7e0ff */
[----:B------:R-:W-:-:S05]  /*05f0*/  @!P2 LEA.HI.X.SX32 R11, R0, c[0x0][0x16c], 0x1, P3 ;  /* 0x00005b00000baa11 */ /* 0x000fca00018f0eff */
[----:B------:R-:W2:Y:S01]  /*0600*/  @!P2 LDG.E R10, [R10.64] ;  /* 0x000000240a0aa981 */ /* 0x000ea2000c1e1900 */
[----:B------:R-:W-:Y:S01]  /*0610*/  @P2 MOV R7, 0x4 ;  /* 0x0000000400072802 */ /* 0x000fe20000000f00 */
[----:B------:R-:W-:Y:S02]  /*0620*/  @!P2 IMAD.MOV.U32 R8, RZ, RZ, c[0x0][0x248] ;  /* 0x00009200ff08a624 */ /* 0x000fe400078e00ff */
[----:B------:R-:W-:Y:S02]  /*0630*/  @!P2 IMAD.MOV.U32 R9, RZ, RZ, c[0x0][0x24c] ;  /* 0x00009300ff09a624 */ /* 0x000fe400078e00ff */
[----:B------:R-:W-:-:S03]  /*0640*/  @P2 IMAD.WIDE R6, R0, R7, c[0x0][0x168] ;  /* 0x00005a0000062625 */ /* 0x000fc600078e0207 */
[----:B------:R-:W3:Y:S04]  /*0650*/  @!P2 LDG.E R8, [R8.64] ;  /* 0x000000240808a981 */ /* 0x000ee8000c1e1900 */
[----:B------:R-:W5:Y:S01]  /*0660*/  @P2 LDG.E.128 R4, [R6.64] ;  /* 0x0000002406042981 */ /* 0x000f62000c1e1d00 */
[----:B--2---:R-:W-:Y:S01]  /*0670*/  @!P2 PRMT R3, R10, 0x9910, RZ ;  /* 0x000099100a03a816 */ /* 0x004fe200000000ff */
[----:B------:R-:W3:Y:S01]  /*0680*/  @!P2 I2F.S8 R21, R10 ;  /* 0x0000000a0015a306 */ /* 0x000ee20000001400 */
[--C-:B------:R-:W-:Y:S02]  /*0690*/  @!P2 SHF.R.U32.HI R15, RZ, 0x10, R10.reuse ;  /* 0x00000010ff0fa819 */ /* 0x100fe4000001160a */
[----:B------:R-:W-:Y:S02]  /*06a0*/  @!P2 SHF.R.U32.HI R20, RZ, 0x18, R10 ;  /* 0x00000018ff14a819 */ /* 0x000fe4000001160a */
[----:B------:R-:W-:-:S03]  /*06b0*/  @!P2 SHF.R.S32.HI R3, RZ, 0x8, R3 ;  /* 0x00000008ff03a819 */ /* 0x000fc60000011403 */
[----:B------:R-:W0:Y:S08]  /*06c0*/  @!P2 I2F.S8 R15, R15 ;  /* 0x0000000f000fa306 */ /* 0x000e300000001400 */
[----:B------:R-:W1:Y:S01]  /*06d0*/  @!P2 I2F.S8 R20, R20 ;  /* 0x000000140014a306 */ /* 0x000e620000001400 */
[----:B---3--:R-:W-:-:S07]  /*06e0*/  @!P2 FMUL.FTZ R4, R21, R8 ;  /* 0x000000081504a220 */ /* 0x008fce0000410000 */
[----:B------:R-:W2:Y:S01]  /*06f0*/  @!P2 I2F.S16 R3, R3 ;  /* 0x000000030003a306 */ /* 0x000ea20000101400 */
[-C--:B0-----:R-:W-:Y:S02]  /*0700*/  @!P2 FMUL.FTZ R6, R15, R8.reuse ;  /* 0x000000080f06a220 */ /* 0x081fe40000410000 */
[-C--:B-1----:R-:W-:Y:S02]  /*0710*/  @!P2 FMUL.FTZ R7, R20, R8.reuse ;  /* 0x000000081407a220 */ /* 0x082fe40000410000 */
[----:B--2---:R-:W-:-:S03]  /*0720*/  @!P2 FMUL.FTZ R5, R3, R8 ;  /* 0x000000080305a220 */ /* 0x004fc60000410000 */
.L_x_2837:
[----:B------:R-:W-:Y:S05]  /*0730*/  BSYNC B0 ;  /* 0x0000000000007941 */ /* 0x000fea0003800000 */
.L_x_2836:
[----:B------:R-:W-:Y:S01]  /*0740*/  BSSY B0, `(.L_x_2838) ;  /* 0x000001e000007945 */ /* 0x000fe20003800000 */
[----:B------:R-:W-:Y:S01]  /*0750*/  IMNMX R26, RZ, R26, !PT ;  /* 0x0000001aff1a7217 */ /* 0x000fe20007800200 */
[----:B------:R-:W-:Y:S01]  /*0760*/  IMAD R42, R42, c[0x0][0x1d8], RZ ;  /* 0x000076002a2a7a24 */ /* 0x000fe200078e02ff */
[----:B------:R-:W-:Y:S01]  /*0770*/  @!P1 LOP3.LUT R23, RZ, c[0x0][0x1d4], RZ, 0x33, !PT ;  /* 0x00007500ff179a12 */ /* 0x000fe200078e33ff */
[----:B------:R-:W-:Y:S01]  /*0780*/  IMAD.MOV.U32 R30, RZ, RZ, R12 ;  /* 0x000000ffff1e7224 */ /* 0x000fe200078e000c */
        /* <DEDUP_REMOVED lines=9> */
.L_x_2839:
[C---:B------:R-:W-:Y:S01]  /*0820*/  IADD3 R8, P0, R0.reuse, c[0x0][0x178], RZ ;  /* 0x00005e0000087a10 */ /* 0x040fe20007f1e0ff */
        /* <DEDUP_REMOVED lines=14> */
[----:B---3--:R-:W-:Y:S02]  /*0910*/  FMUL.FTZ R37, R0, R12 ;  /* 0x0000000c00257220 */ /* 0x008fe40000410000 */
.L_x_2840:
[----:B------:R-:W-:Y:S05]  /*0920*/  BSYNC B0 ;  /* 0x0000000000007941 */ /* 0x000fea0003800000 */
.L_x_2838:
[C---:B------:R-:W-:Y:S01]  /*0930*/  ISETP.GT.AND P4, PT, R18.reuse, 0x1b, PT ;  /* 0x0000001b1200780c */ /* 0x040fe20003f84270 */
[----:B------:R-:W-:Y:S01]  /*0940*/  CS2R R32, SRZ ;  /* 0x0000000000207805 */ /* 0x000fe2000001ff00 */
[----:B------:R-:W-:Y:S01]  /*0950*/  ISETP.EQ.U32.AND P2, PT, RZ, c[0x0][0x170], PT ;  /* 0x00005c00ff007a0c */ /* 0x000fe20003f42070 */
[----:B------:R-:W-:Y:S01]  /*0960*/  CS2R R34, SRZ ;  /* 0x0000000000227805 */ /* 0x000fe2000001ff00 */
[----:B------:R-:W-:Y:S02]  /*0970*/  ISETP.EQ.U32.AND P1, PT, RZ, c[0x0][0x180], PT ;  /* 0x00006000ff007a0c */ /* 0x000fe40003f22070 */
[----:B------:R-:W-:-:S02]  /*0980*/  ISETP.GT.AND P3, PT, R18, 0x1f, PT ;  /* 0x0000001f1200780c */ /* 0x000fc40003f64270 */
[----:B------:R-:W-:Y:S02]  /*0990*/  ISETP.EQ.U32.AND P0, PT, RZ, c[0x0][0x240], PT ;  /* 0x00009000ff007a0c */ /* 0x000fe40003f02070 */
[----:B------:R-:W-:Y:S02]  /*09a0*/  ISETP.EQ.OR.EX P2, PT, RZ, c[0x0][0x174], P4, P2 ;  /* 0x00005d00ff007a0c */ /* 0x000fe40002742720 */
[----:B------:R-:W-:Y:S02]  /*09b0*/  ISETP.EQ.OR.EX P1, PT, RZ, c[0x0][0x184], P4, P1 ;  /* 0x00006100ff007a0c */ /* 0x000fe40002722710 */
[----:B------:R-:W-:Y:S02]  /*09c0*/  ISETP.EQ.OR.EX P0, PT, RZ, c[0x0][0x244], P3, P0 ;  /* 0x00009100ff007a0c */ /* 0x000fe40001f02700 */
[----:B------:R-:W-:Y:S02]  /*09d0*/  P2R R0, PR, RZ, 0x10 ;  /* 0x00000010ff007803 */ /* 0x000fe40000000000 */
[----:B------:R-:W-:-:S05]  /*09e0*/  P2R R0, PR, RZ, 0x8 ;  /* 0x00000008ff007803 */ /* 0x000fca0000000000 */
[----:B0-----:R-:W-:Y:S02]  /*09f0*/  @!P2 IMAD.MOV.U32 R9, RZ, RZ, 0x4 ;  /* 0x00000004ff09a424 */ /* 0x001fe400078e00ff */
[----:B------:R-:W-:Y:S02]  /*0a00*/  @!P1 IMAD.MOV.U32 R11, RZ, RZ, 0x4 ;  /* 0x00000004ff0b9424 */ /* 0x000fe400078e00ff */
[----:B-----5:R-:W-:Y:S01]  /*0a10*/  @!P0 IMAD R0, R16, c[0x0][0x1d8], R19 ;  /* 0x0000760010008a24 */ /* 0x020fe200078e0213 */
[----:B------:R-:W-:Y:S01]  /*0a20*/  CS2R R44, SRZ ;  /* 0x00000000002c7805 */ /* 0x000fe2000001ff00 */
[----:B------:R-:W-:Y:S01]  /*0a30*/  @!P2 IMAD.WIDE R8, R14, R9, c[0x0][0x170] ;  /* 0x00005c000e08a625 */ /* 0x000fe200078e0209 */
[----:B------:R-:W-:-:S03]  /*0a40*/  CS2R R46, SRZ ;  /* 0x00000000002e7805 */ /* 0x000fc6000001ff00 */
[----:B------:R-:W-:Y:S01]  /*0a50*/  @!P1 IMAD.WIDE R10, R14, R11, c[0x0][0x180] ;  /* 0x000060000e0a9625 */ /* 0x000fe200078e020b */
[----:B------:R0:W2:Y:S01]  /*0a60*/  @!P2 LDG.E.128 R32, [R8.64] ;  /* 0x000000240820a981 */ /* 0x0000a2000c1e1d00 */
[----:B------:R-:W-:Y:S02]  /*0a70*/  ISETP.NE.U32.AND P2, PT, RZ, c[0x0][0x1f8], PT ;  /* 0x00007e00ff007a0c */ /* 0x000fe40003f45070 */
[----:B------:R-:W-:Y:S01]  /*0a80*/  @!P0 IMAD.MOV.U32 R3, RZ, RZ, 0x4 ;  /* 0x00000004ff038424 */ /* 0x000fe200078e00ff */
[----:B------:R-:W3:Y:S01]  /*0a90*/  @!P1 LDG.E.128 R44, [R10.64] ;  /* 0x000000240a2c9981 */ /* 0x000ee2000c1e1d00 */
[----:B------:R-:W-:Y:S01]  /*0aa0*/  @!P0 IMAD R0, R0, 0x70, R27 ;  /* 0x0000007000008824 */ /* 0x000fe200078e021b */
[----:B------:R-:W-:-:S03]  /*0ab0*/  ISETP.NE.AND.EX P2, PT, RZ, c[0x0][0x1fc], PT, P2 ;  /* 0x00007f00ff007a0c */ /* 0x000fc60003f45320 */
[----:B0-----:R-:W-:-:S05]  /*0ac0*/  @!P0 IMAD.WIDE R8, R0, R3, c[0x0][0x230] ;  /* 0x00008c0000088625 */ /* 0x001fca00078e0203 */
[----:B------:R-:W4:Y:S01]  /*0ad0*/  @!P0 LDG.E.128 R48, [R8.64] ;  /* 0x0000002408308981 */ /* 0x000f22000c1e1d00 */
[----:B------:R-:W0:Y:S04]  /*0ae0*/  LDC.U8 R0, c[0x0][0x1e4] ;  /* 0x00007900ff007b82 */ /* 0x000e280000000000 */
[----:B------:R-:W-:Y:S02]  /*0af0*/  @P2 IMAD.MOV.U32 R13, RZ, RZ, 0x4 ;  /* 0x00000004ff0d2424 */ /* 0x000fe400078e00ff */
[----:B------:R-:W-:Y:S02]  /*0b00*/  IMAD.MOV.U32 R28, RZ, RZ, RZ ;  /* 0x000000ffff1c7224 */ /* 0x000fe400078e00ff */
[----:B------:R-:W-:Y:S01]  /*0b10*/  @P2 IMAD.WIDE R12, R2, R13, c[0x0][0x1f8] ;  /* 0x00007e00020c2625 */ /* 0x000fe200078e020d */
[----:B------:R-:W-:-:S04]  /*0b20*/  ISETP.LT.AND P3, PT, RZ, c[0x0][0x1e0], PT ;  /* 0x00007800ff007a0c */ /* 0x000fc80003f61270 */
[----:B------:R1:W5:Y:S01]  /*0b30*/  @P2 LDG.E R28, [R12.64] ;  /* 0x000000240c1c2981 */ /* 0x000362000c1e1900 */
[----:B0-----:R-:W-:Y:S02]  /*0b40*/  ISETP.NE.AND P2, PT, R0, RZ, PT ;  /* 0x000000ff0000720c */ /* 0x001fe40003f45270 */
[----:B------:R-:W-:Y:S01]  /*0b50*/  ISETP.GE.AND P1, PT, R18, 0x20, PT ;  /* 0x000000201200780c */ /* 0x000fe20003f26270 */
[----:B--2---:R-:W-:Y:S02]  /*0b60*/  FADD.FTZ R32, R32, R4 ;  /* 0x0000000420207221 */ /* 0x004fe40000010000 */
[----:B---3--:R-:W-:Y:S02]  /*0b70*/  FADD.FTZ R36, R44, R36 ;  /* 0x000000242c247221 */ /* 0x008fe40000010000 */
[----:B------:R-:W-:Y:S02]  /*0b80*/  FADD.FTZ R37, R45, R37 ;  /* 0x000000252d257221 */ /* 0x000fe40000010000 */
[----:B------:R-:W-:-:S02]  /*0b90*/  FADD.FTZ R38, R46, R38 ;  /* 0x000000262e267221 */ /* 0x000fc40000010000 */
[----:B------:R-:W-:Y:S02]  /*0ba0*/  FADD.FTZ R39, R47, R39 ;  /* 0x000000272f277221 */ /* 0x000fe40000010000 */
[----:B------:R-:W-:Y:S02]  /*0bb0*/  FADD.FTZ R33, R33, R5 ;  /* 0x0000000521217221 */ /* 0x000fe40000010000 */
[----:B------:R-:W-:Y:S02]  /*0bc0*/  FADD.FTZ R34, R34, R6 ;  /* 0x0000000622227221 */ /* 0x000fe40000010000 */
[----:B------:R-:W-:Y:S02]  /*0bd0*/  FADD.FTZ R35, R35, R7 ;  /* 0x0000000723237221 */ /* 0x000fe40000010000 */
[----:B----4-:R-:W-:Y:S02]  /*0be0*/  @!P0 FMUL.FTZ R36, R36, R48 ;  /* 0x0000003024248220 */ /* 0x010fe40000410000 */
[----:B------:R-:W-:-:S02]  /*0bf0*/  @!P0 FMUL.FTZ R37, R37, R49 ;  /* 0x0000003125258220 */ /* 0x000fc40000410000 */
[----:B------:R-:W-:Y:S02]  /*0c00*/  @!P0 FMUL.FTZ R38, R38, R50 ;  /* 0x0000003226268220 */ /* 0x000fe40000410000 */
[----:B------:R-:W-:Y:S01]  /*0c10*/  @!P0 FMUL.FTZ R39, R39, R51 ;  /* 0x0000003327278220 */ /* 0x000fe20000410000 */
[----:B------:R-:W-:Y:S05]  /*0c20*/  @!P2 BRA P3, `(.L_x_2841) ;  /* 0x000009200000a947 */ /* 0x000fea0001800000 */
[----:B-1----:R-:W-:-:S13]  /*0c30*/  ISETP.GT.OR P0, PT, R52, c[0x0][0x1e0], !P2 ;  /* 0x0000780034007a0c */ /* 0x002fda0005704670 */
[----:B------:R-:W-:Y:S05]  /*0c40*/  @P0 BRA `(.L_x_2842) ;  /* 0x00000bb000000947 */ /* 0x000fea0003800000 */
[----:B------:R-:W-:Y:S01]  /*0c50*/  IMAD.MOV.U32 R0, RZ, RZ, c[0x0][0x1e0] ;  /* 0x00007800ff007624 */ /* 0x000fe200078e00ff */
[----:B------:R-:W-:Y:S02]  /*0c60*/  IABS R8, R27 ;  /* 0x0000001b00087213 */ /* 0x000fe40000000000 */
[----:B------:R-:W-:Y:S02]  /*0c70*/  ISETP.LT.AND P1, PT, R27, c[0x0][0x1e0], !P1 ;  /* 0x000078001b007a0c */ /* 0x000fe40004f21270 */
[----:B------:R-:W-:Y:S02]  /*0c80*/  LEA.HI R0, R0, c[0x0][0x1e0], RZ, 0x1 ;  /* 0x0000780000007a11 */ /* 0x000fe400078f08ff */
[----:B------:R-:W-:Y:S02]  /*0c90*/  P2R R43, PR, RZ, 0x2 ;  /* 0x00000002ff2b7803 */ /* 0x000fe40000000000 */
        /* <DEDUP_REMOVED lines=31> */
[----:B------:R-:W-:Y:S01]  /*0e90*/  IMAD.MOV.U32 R4, RZ, RZ, c[0x4][0xc8] ;  /* 0x01003200ff047624 */ /* 0x000fe200078e00ff */
[----:B------:R-:W-:Y:S01]  /*0ea0*/  MOV R12, 0x1 ;  /* 0x00000001000c7802 */ /* 0x000fe20000000f00 */
[----:B------:R-:W-:Y:S01]  /*0eb0*/  IMAD.MOV.U32 R5, RZ, RZ, c[0x4][0xcc] ;  /* 0x01003300ff057624 */ /* 0x000fe200078e00ff */
        /* <DEDUP_REMOVED lines=14> */
[----:B-1---5:R-:W-:Y:S05]  /*0fa0*/  CALL.ABS.NOINC R14 ;  /* 0x000000000e007343 */ /* 0x022fea0003c00000 */
.L_x_2843:
[----:B------:R-:W-:Y:S01]  /*0fb0*/  IMAD R0, R44, R29, R41 ;  /* 0x0000001d2c007224 */ /* 0x000fe200078e0229 */
[----:B------:R-:W-:Y:S01]  /*0fc0*/  ISETP.NE.AND P6, PT, R43, RZ, PT ;  /* 0x000000ff2b00720c */ /* 0x000fe20003fc5270 */
[----:B------:R-:W-:Y:S01]  /*0fd0*/  IMAD.MOV.U32 R5, RZ, RZ, c[0x0][0x1e0] ;  /* 0x00007800ff057624 */ /* 0x000fe200078e00ff */
[----:B------:R-:W-:Y:S02]  /*0fe0*/  WARPSYNC 0xffffffff ;  /* 0xffffffff00007948 */ /* 0x000fe40003800000 */
        /* <DEDUP_REMOVED lines=17> */
[----:B------:R-:W-:Y:S02]  /*1100*/  BSSY B1, `(.L_x_2846) ;  /* 0x0000036000017945 */ /* 0x000fe40003800000 */
[--C-:B------:R-:W-:Y:S01]  /*1110*/  IMAD R44, R44, 0x4, R21.reuse ;  /* 0x000000042c2c7824 */ /* 0x100fe200078e0215 */
[----:B------:R0:W2:Y:S01]  /*1120*/  LDS R34, [R3.X4+0x224] ;  /* 0x0002240003227984 */ /* 0x0000a20000004800 */
[C---:B------:R-:W-:Y:S02]  /*1130*/  IMAD R25, R5.reuse, 0x4, R21 ;  /* 0x0000000405197824 */ /* 0x040fe400078e0215 */
[----:B------:R-:W-:Y:S01]  /*1140*/  IMAD R20, R5, 0x4, R44 ;  /* 0x0000000405147824 */ /* 0x000fe200078e022c */
[----:B------:R0:W3:Y:S01]  /*1150*/  LDS R33, [R44] ;  /* 0x000000002c217984 */ /* 0x0000e20000000800 */
[----:B------:R-:W-:-:S03]  /*1160*/  IMAD.SHL.U32 R0, R0, 0x2, RZ ;  /* 0x0000000200007824 */ /* 0x000fc600078e00ff */
[----:B------:R0:W4:Y:S02]  /*1170*/  LDS R35, [R44+0x4] ;  /* 0x000004002c237984 */ /* 0x0001240000000800 */
[----:B------:R-:W-:Y:S02]  /*1180*/  LOP3.LUT R8, R0, 0xfffffffc, RZ, 0xc0, !PT ;  /* 0xfffffffc00087812 */ /* 0x000fe400078ec0ff */
[----:B------:R0:W0:Y:S02]  /*1190*/  LDS R36, [R25] ;  /* 0x0000000019247984 */ /* 0x0000240000000800 */
[----:B------:R-:W-:Y:S02]  /*11a0*/  ISETP.GE.AND P0, PT, R8, c[0x0][0x1e0], PT ;  /* 0x0000780008007a0c */ /* 0x000fe40003f06270 */
[----:B------:R0:W0:Y:S04]  /*11b0*/  LDS R38, [R25+0x4] ;  /* 0x0000040019267984 */ /* 0x0000280000000800 */
[----:B------:R0:W0:Y:S04]  /*11c0*/  LDS R37, [R20] ;  /* 0x0000000014257984 */ /* 0x0000280000000800 */
[----:B------:R0:W0:Y:S03]  /*11d0*/  LDS R39, [R20+0x4] ;  /* 0x0000040014277984 */ /* 0x0000260000000800 */
[----:B------:R-:W-:Y:S05]  /*11e0*/  @P0 BRA `(.L_x_2847) ;  /* 0x0000027000000947 */ /* 0x000fea0003800000 */
[----:B0-----:R-:W0:Y:S01]  /*11f0*/  I2F R3, c[0x0][0x1e0] ;  /* 0x0000780000037b06 */ /* 0x001e220000201400 */
[----:B------:R-:W-:-:S02]  /*1200*/  IADD3 R5, R8, 0x2, RZ ;  /* 0x0000000208057810 */ /* 0x000fc40007ffe0ff */
[----:B-----5:R-:W-:-:S05]  /*1210*/  IADD3 R0, -R28, c[0x0][0x1ec], RZ ;  /* 0x00007b001c007a10 */ /* 0x020fca0007ffe1ff */
[----:B------:R-:W-:Y:S08]  /*1220*/  I2F R5, R5 ;  /* 0x0000000500057306 */ /* 0x000ff00000201400 */
[----:B0-----:R-:W0:Y:S08]  /*1230*/  MUFU.RCP R3, R3 ;  /* 0x0000000300037308 */ /* 0x001e300000001000 */
[----:B------:R-:W4:Y:S01]  /*1240*/  I2F R4, R8 ;  /* 0x0000000800047306 */ /* 0x000f220000201400 */
[----:B0-----:R-:W-:-:S07]  /*1250*/  FMUL.FTZ R6, R5, R3 ;  /* 0x0000000305067220 */ /* 0x001fce0000410000 */
[----:B------:R-:W-:Y:S01]  /*1260*/  I2F R0, R0 ;  /* 0x0000000000007306 */ /* 0x000fe20000201400 */
[----:B------:R-:W-:Y:S02]  /*1270*/  FMUL.FTZ R6, R6, 13.28771209716796875 ;  /* 0x41549a7806067820 */ /* 0x000fe40000410000 */
[----:B----4-:R-:W-:-:S05]  /*1280*/  FMUL.FTZ R4, R4, R3 ;  /* 0x0000000304047220 */ /* 0x010fca0000410000 */
[----:B------:R-:W0:Y:S01]  /*1290*/  MUFU.EX2 R9, -R6 ;  /* 0x8000000600097308 */ /* 0x000e220000000800 */
[----:B------:R-:W-:-:S07]  /*12a0*/  FMUL.FTZ R4, R4, 13.28771209716796875 ;  /* 0x41549a7804047820 */ /* 0x000fce0000410000 */
[----:B------:R-:W4:Y:S01]  /*12b0*/  MUFU.EX2 R7, -R4 ;  /* 0x8000000400077308 */ /* 0x000f220000000800 */
[----:B0-----:R-:W-:-:S04]  /*12c0*/  FMUL.FTZ R3, R0, R9 ;  /* 0x0000000900037220 */ /* 0x001fc80000410000 */
[----:B------:R-:W-:Y:S02]  /*12d0*/  FMUL.RZ R13, R3, 0.15915493667125701904 ;  /* 0x3e22f983030d7820 */ /* 0x000fe4000040c000 */
[----:B----4-:R-:W-:Y:S02]  /*12e0*/  FMUL.FTZ R3, R0, R7 ;  /* 0x0000000700037220 */ /* 0x010fe40000410000 */
[----:B------:R-:W-:Y:S02]  /*12f0*/  MUFU.COS R8, R13 ;  /* 0x0000000d00087308 */ /* 0x000fe40000000000 */
[----:B------:R-:W-:-:S06]  /*1300*/  FMUL.RZ R12, R3, 0.15915493667125701904 ;  /* 0x3e22f983030c7820 */ /* 0x000fcc000040c000 */
[----:B------:R-:W0:Y:S08]  /*1310*/  MUFU.SIN R7, R13 ;  /* 0x0000000d00077308 */ /* 0x000e300000000400 */
[----:B------:R-:W4:Y:S08]  /*1320*/  MUFU.SIN R3, R12 ;  /* 0x0000000c00037308 */ /* 0x000f300000000400 */
[----:B------:R-:W3:Y:S01]  /*1330*/  MUFU.COS R0, R12 ;  /* 0x0000000c00007308 */ /* 0x000ee20000000000 */
[----:B0-----:R-:W-:-:S02]  /*1340*/  FMUL.FTZ R5, R35, R7 ;  /* 0x0000000723057220 */ /* 0x001fc40000410000 */
[-C--:B------:R-:W-:Y:S02]  /*1350*/  FMUL.FTZ R11, R39, R7.reuse ;  /* 0x00000007270b7220 */ /* 0x080fe40000410000 */
[C---:B--2---:R-:W-:Y:S02]  /*1360*/  FFMA.FTZ R6, R34.reuse, R8, -R5 ;  /* 0x0000000822067223 */ /* 0x044fe40000010805 */
[----:B------:R-:W-:Y:S02]  /*1370*/  FMUL.FTZ R9, R34, R7 ;  /* 0x0000000722097220 */ /* 0x000fe40000410000 */
[----:B---34-:R-:W-:Y:S02]  /*1380*/  FMUL.FTZ R5, R33, R3 ;  /* 0x0000000321057220 */ /* 0x018fe40000410000 */
[----:B------:R-:W-:Y:S02]  /*1390*/  FMUL.FTZ R10, R38, R7 ;  /* 0x00000007260a7220 */ /* 0x000fe40000410000 */
[----:B------:R-:W-:-:S02]  /*13a0*/  FMUL.FTZ R7, R37, R3 ;  /* 0x0000000325077220 */ /* 0x000fc40000410000 */
[CC--:B-1----:R-:W-:Y:S02]  /*13b0*/  FMUL.FTZ R4, R32.reuse, R3.reuse ;  /* 0x0000000320047220 */ /* 0x0c2fe40000410000 */
        /* <DEDUP_REMOVED lines=10> */
.L_x_2847:
[----:B------:R-:W-:Y:S05]  /*1460*/  BSYNC B1 ;  /* 0x0000000000017941 */ /* 0x000fea0003800000 */
.L_x_2846:
        /* <DEDUP_REMOVED lines=8> */
.L_x_2845:
[----:B------:R-:W-:Y:S05]  /*14f0*/  BSYNC B0 ;  /* 0x0000000000007941 */ /* 0x000fea0003800000 */
.L_x_2844:
[----:B------:R-:W-:Y:S06]  /*1500*/  BAR.SYNC.DEFER_BLOCKING 0x0 ;  /* 0x0000000000007b1d */ /* 0x000fec0000010000 */
[----:B0-----:R0:W1:Y:S04]  /*1510*/  @P6 LDS.128 R32, [R14] ;  /* 0x000000000e206984 */ /* 0x0010680000000c00 */
[----:B------:R0:W2:Y:S04]  /*1520*/  @P6 LDS.128 R36, [R15] ;  /* 0x000000000f246984 */ /* 0x0000a80000000c00 */
[----:B------:R-:W-:Y:S06]  /*1530*/  BAR.SYNC.DEFER_BLOCKING 0x0 ;  /* 0x0000000000007b1d */ /* 0x000fec0000010000 */
[----:B------:R-:W-:Y:S05]  /*1540*/  BRA `(.L_x_2842) ;  /* 0x000002b000007947 */ /* 0x000fea0003800000 */
.L_x_2841:
[----:B-1----:R-:W-:Y:S01]  /*1550*/  ISETP.GE.AND P0, PT, R27, c[0x0][0x1e0], PT ;  /* 0x000078001b007a0c */ /* 0x002fe20003f06270 */
[----:B------:R-:W-:-:S12]  /*1560*/  BSSY B0, `(.L_x_2842) ;  /* 0x0000029000007945 */ /* 0x000fd80003800000 */
[----:B------:R-:W-:Y:S05]  /*1570*/  @P0 BRA `(.L_x_2848) ;  /* 0x0000027000000947 */ /* 0x000fea0003800000 */
[----:B------:R-:W0:Y:S01]  /*1580*/  I2F R7, c[0x0][0x1e0] ;  /* 0x0000780000077b06 */ /* 0x000e220000201400 */
[----:B------:R-:W-:Y:S02]  /*1590*/  IADD3 R3, R27, 0x2, RZ ;  /* 0x000000021b037810 */ /* 0x000fe40007ffe0ff */
[----:B-----5:R-:W-:-:S05]  /*15a0*/  IADD3 R6, -R28, c[0x0][0x1ec], RZ ;  /* 0x00007b001c067a10 */ /* 0x020fca0007ffe1ff */
        /* <DEDUP_REMOVED lines=32> */
[-C--:B------:R-:W-:Y:S02]  /*17b0*/  FFMA.FTZ R33, R33, R3.reuse, R6 ;  /* 0x0000000321217223 */ /* 0x080fe40000010006 */
[----:B------:R-:W-:Y:S02]  /*17c0*/  FFMA.FTZ R37, R37, R3, R4 ;  /* 0x0000000325257223 */ /* 0x000fe40000010004 */
[----:B------:R-:W-:Y:S02]  /*17d0*/  IMAD.MOV.U32 R34, RZ, RZ, R8 ;  /* 0x000000ffff227224 */ /* 0x000fe400078e0008 */
[----:B------:R-:W-:Y:S02]  /*17e0*/  IMAD.MOV.U32 R32, RZ, RZ, R0 ;  /* 0x000000ffff207224 */ /* 0x000fe400078e0000 */
.L_x_2848:
[----:B------:R-:W-:Y:S05]  /*17f0*/  BSYNC B0 ;  /* 0x0000000000007941 */ /* 0x000fea0003800000 */
.L_x_2842:
[----:B0-----:R-:W-:Y:S01]  /*1800*/  ISETP.GT.AND P0, PT, R18, 0x1f, PT ;  /* 0x0000001f1200780c */ /* 0x001fe20003f04270 */
[----:B------:R-:W-:Y:S01]  /*1810*/  BSSY B0, `(.L_x_2849) ;  /* 0x000001b000007945 */ /* 0x000fe20003800000 */
[----:B------:R-:W-:-:S11]  /*1820*/  MOV R4, RZ ;  /* 0x000000ff00047202 */ /* 0x000fd60000000f00 */
[----:B------:R-:W-:Y:S05]  /*1830*/  @P0 BRA `(.L_x_2850) ;  /* 0x0000018000000947 */ /* 0x000fea0003800000 */
[----:B------:R-:W-:Y:S01]  /*1840*/  ISETP.GT.AND P0, PT, R18, 0x1b, PT ;  /* 0x0000001b1200780c */ /* 0x000fe20003f04270 */
[----:B------:R-:W-:Y:S01]  /*1850*/  IMAD.IADD R27, R40, 0x1, R27 ;  /* 0x00000001281b7824 */ /* 0x000fe200078e021b */
[----:B-1----:R0:W-:Y:S11]  /*1860*/  STS.128 [R18.X16+0x20], R32 ;  /* 0x0000202012007388 */ /* 0x0021f6000000cc00 */
[----:B------:R-:W-:-:S02]  /*1870*/  @!P0 IMAD.SHL.U32 R0, R23, 0x4, RZ ;  /* 0x0000000417008824 */ /* 0x000fc400078e00ff */
[----:B------:R-:W-:Y:S02]  /*1880*/  @!P0 IMAD.MOV.U32 R5, RZ, RZ, 0x4 ;  /* 0x00000004ff058424 */ /* 0x000fe400078e00ff */
        /* <DEDUP_REMOVED lines=8> */
[----:B------:R1:W2:Y:S02]  /*1910*/  SHFL.BFLY PT, R29, R0, 0x10, 0x1f ;  /* 0x0e001f00001d7f89 */ /* 0x0002a400000e0000 */
.L_x_2897:
[----:B0-2---:R-:W-:Y:S01]  /*1920*/  FADD.FTZ R5, R0, R29 ;  /* 0x0000001d00057221 */ /* 0x005fe20000010000 */
[----:B------:R-:W-:Y:S05]  /*1930*/  BRA.DIV ~URZ, `(.L_x_2852) ;  /* 0x000051827f007947 */ /* 0x000fea000b800000 */
[----:B-1----:R-:W0:Y:S02]  /*1940*/  SHFL.BFLY PT, R0, R5, 0x8, 0x1f ;  /* 0x0d001f0005007f89 */ /* 0x002e2400000e0000 */
[----:B0-----:R-:W-:-:S05]  /*1950*/  FADD.FTZ R0, R5, R0 ;  /* 0x0000000005007221 */ /* 0x001fca0000010000 */
[----:B------:R-:W0:Y:S02]  /*1960*/  SHFL.BFLY PT, R3, R0, 0x4, 0x1f ;  /* 0x0c801f0000037f89 */ /* 0x000e2400000e0000 */
[----:B0-----:R-:W-:-:S05]  /*1970*/  FADD.FTZ R3, R0, R3 ;  /* 0x0000000300037221 */ /* 0x001fca0000010000 */
[----:B------:R-:W0:Y:S02]  /*1980*/  SHFL.BFLY PT, R4, R3, 0x2, 0x1f ;  /* 0x0c401f0003047f89 */ /* 0x000e2400000e0000 */
[----:B0-----:R-:W-:-:S05]  /*1990*/  FADD.FTZ R4, R3, R4 ;  /* 0x0000000403047221 */ /* 0x001fca0000010000 */
[----:B------:R0:W1:Y:S02]  /*19a0*/  SHFL.BFLY PT, R29, R4, 0x1, 0x1f ;  /* 0x0c201f00041d7f89 */ /* 0x00006400000e0000 */
.L_x_2898:
[----:B01----:R-:W-:Y:S02]  /*19b0*/  FADD.FTZ R4, R29, R4 ;  /* 0x000000041d047221 */ /* 0x003fe40000010000 */
.L_x_2850:
[----:B------:R-:W-:Y:S05]  /*19c0*/  BSYNC B0 ;  /* 0x0000000000007941 */ /* 0x000fea0003800000 */
.L_x_2849:
[----:B------:R-:W-:Y:S01]  /*19d0*/  ISETP.NE.AND P0, PT, R18, RZ, PT ;  /* 0x000000ff1200720c */ /* 0x000fe20003f05270 */
[----:B------:R-:W-:-:S05]  /*19e0*/  IMAD.IADD R6, R17, 0x1, -R26 ;  /* 0x0000000111067824 */ /* 0x000fca00078e0a1a */
[----:B------:R-:W-:-:S07]  /*19f0*/  LEA R0, R6, 0x220, 0x2 ;  /* 0x0000022006007811 */ /* 0x000fce00078e10ff */
[----:B------:R-:W-:Y:S01]  /*1a00*/  @P0 IMAD.MOV.U32 R3, RZ, RZ, -0x800001 ;  /* 0xff7fffffff030424 */ /* 0x000fe200078e00ff */
[----:B------:R-:W-:Y:S05]  /*1a10*/  @P0 BRA `(.L_x_2853) ;  /* 0x000000c000000947 */ /* 0x000fea0003800000 */
[----:B------:R-:W-:Y:S01]  /*1a20*/  ISETP.NE.U32.AND P0, PT, RZ, c[0x0][0x218], PT ;  /* 0x00008600ff007a0c */ /* 0x000fe20003f05070 */
[----:B------:R-:W-:-:S03]  /*1a30*/  FMUL.FTZ R3, R4, c[0x0][0x1f0] ;  /* 0x00007c0004037a20 */ /* 0x000fc60000410000 */
[----:B------:R-:W-:-:S13]  /*1a40*/  ISETP.NE.AND.EX P0, PT, RZ, c[0x0][0x21c], PT, P0 ;  /* 0x00008700ff007a0c */ /* 0x000fda0003f05300 */
[----:B------:R-:W-:Y:S05]  /*1a50*/  @!P0 BRA `(.L_x_2854) ;  /* 0x0000007000008947 */ /* 0x000fea0003800000 */
[----:B-----5:R-:W-:Y:S02]  /*1a60*/  IMAD.IADD R4, R17, 0x1, -R28 ;  /* 0x0000000111047824 */ /* 0x020fe400078e0a1c */
[----:B------:R-:W-:Y:S02]  /*1a70*/  IMAD.MOV.U32 R8, RZ, RZ, 0x4 ;  /* 0x00000004ff087424 */ /* 0x000fe400078e00ff */
[----:B------:R-:W-:-:S04]  /*1a80*/  IMAD R5, R19, c[0x0][0x220], R4 ;  /* 0x0000880013057a24 */ /* 0x000fc800078e0204 */
[----:B------:R-:W-:-:S04]  /*1a90*/  IMAD R5, R5, c[0x0][0x220], R4 ;  /* 0x0000880005057a24 */ /* 0x000fc800078e0204 */
[----:B------:R-:W-:-:S06]  /*1aa0*/  IMAD.WIDE R4, R5, R8, c[0x0][0x218] ;  /* 0x0000860005047625 */ /* 0x000fcc00078e0208 */
[----:B------:R-:W3:Y:S02]  /*1ab0*/  LDG.E R4, [R4.64] ;  /* 0x0000002404047981 */ /* 0x000ee4000c1e1900 */
[----:B---3--:R-:W-:-:S05]  /*1ac0*/  FADD.FTZ R3, R3, R4 ;  /* 0x0000000403037221 */ /* 0x008fca0000010000 */
.L_x_2854:
[----:B------:R0:W-:Y:S02]  /*1ad0*/  STS [R0], R3 ;  /* 0x0000000300007388 */ /* 0x0001e40000000800 */
.L_x_2853:
[----:B------:R-:W-:Y:S02]  /*1ae0*/  WARPSYNC 0xffffffff ;  /* 0xffffffff00007948 */ /* 0x000fe40003800000 */
[----:B------:R-:W-:Y:S01]  /*1af0*/  IADD3 R4, R6, 0xf, RZ ;  /* 0x0000000f06047810 */ /* 0x000fe20007ffe0ff */
[----:B------:R-:W-:Y:S01]  /*1b00*/  BAR.SYNC.DEFER_BLOCKING 0x0 ;  /* 0x0000000000007b1d */ /* 0x000fe20000010000 */
[----:B------:R-:W-:Y:S02]  /*1b10*/  LEA.HI R7, R18, R18, RZ, 0x1 ;  /* 0x0000001212077211 */ /* 0x000fe400078f08ff */
[----:B------:R-:W-:Y:S02]  /*1b20*/  SHF.R.S32.HI R5, RZ, 0x1f, R4 ;  /* 0x0000001fff057819 */ /* 0x000fe40000011404 */
[----:B------:R-:W-:Y:S01]  /*1b30*/  LEA.HI.SX32 R156, R7, R26, 0x1f ;  /* 0x0000001a079c7211 */ /* 0x000fe200078ffaff */
[----:B------:R-:W-:Y:S01]  /*1b40*/  BSSY B0, `(.L_x_2855) ;  /* 0x0000279000007945 */ /* 0x000fe20003800000 */
[----:B------:R-:W-:-:S04]  /*1b50*/  LEA.HI R5, R5, R4, RZ, 0x4 ;  /* 0x0000000405057211 */ /* 0x000fc800078f20ff */
[----:B------:R-:W-:-:S05]  /*1b60*/  LOP3.LUT R5, R5, 0xfffffff0, RZ, 0xc0, !PT ;  /* 0xfffffff005057812 */ /* 0x000fca00078ec0ff */
[----:B------:R-:W-:Y:S02]  /*1b70*/  IMAD.IADD R4, R26, 0x1, R5 ;  /* 0x000000011a047824 */ /* 0x000fe400078e0205 */
[----:B------:R-:W-:-:S03]  /*1b80*/  IMAD R5, R42, c[0x0][0x1d0], R19 ;  /* 0x000074002a057a24 */ /* 0x000fc600078e0213 */
[----:B------:R-:W-:Y:S01]  /*1b90*/  ISETP.GE.AND P0, PT, R156, R4, PT ;  /* 0x000000049c00720c */ /* 0x000fe20003f06270 */
[----:B------:R-:W-:-:S12]  /*1ba0*/  IMAD R5, R5, 0x70, RZ ;  /* 0x0000007005057824 */ /* 0x000fd800078e02ff */
[----:B------:R-:W-:Y:S05]  /*1bb0*/  @P0 BRA `(.L_x_2856) ;  /* 0x0000271000000947 */ /* 0x000fea0003800000 */
[----:B------:R-:W-:Y:S02]  /*1bc0*/  LOP3.LUT R7, R7, 0x7ffffffe, RZ, 0xc0, !PT ;  /* 0x7ffffffe07077812 */ /* 0x000fe400078ec0ff */
[----:B------:R-:W-:-:S03]  /*1bd0*/  MOV R25, c[0x0][0x1e8] ;  /* 0x00007a0000197a02 */ /* 0x000fc60000000f00 */
[----:B------:R-:W-:Y:S01]  /*1be0*/  IMAD.IADD R8, R18, 0x1, -R7 ;  /* 0x0000000112087824 */ /* 0x000fe200078e0a07 */
[----:B------:R-:W-:Y:S01]  /*1bf0*/  IADD3 R25, R25, c[0x0][0x210], RZ ;  /* 0x0000840019197a10 */ /* 0x000fe20007ffe0ff */
[----:B------:R-:W-:Y:S02]  /*1c00*/  IMAD.MOV.U32 R7, RZ, RZ, c[0x0][0x1d4] ;  /* 0x00007500ff077624 */ /* 0x000fe400078e00ff */
[----:B------:R-:W-:Y:S01]  /*1c10*/  IMAD.SHL.U32 R6, R8, 0x2, RZ ;  /* 0x0000000208067824 */ /* 0x000fe200078e00ff */
[----:B------:R3:W4:Y:S01]  /*1c20*/  LDS.64 R10, [R8.X8+0x20] ;  /* 0x00002000080a7984 */ /* 0x0007220000008a00 */
[----:B------:R-:W-:Y:S02]  /*1c30*/  IMAD R7, R7, 0x70, RZ ;  /* 0x0000007007077824 */ /* 0x000fe400078e02ff */
[----:B------:R-:W-:Y:S01]  /*1c40*/  IMAD R6, R5, c[0x0][0x1d4], R6 ;  /* 0x0000750005067a24 */ /* 0x000fe200078e0206 */
[----:B------:R3:W0:Y:S04]  /*1c50*/  LDS.64 R12, [R8.X8+0x30] ;  /* 0x00003000080c7984 */ /* 0x0006280000008a00 */
[----:B------:R3:W2:Y:S01]  /*1c60*/  LDS.64 R14, [R8.X8+0x40] ;  /* 0x00004000080e7984 */ /* 0x0006a20000008a00 */
[----:B------:R-:W-:-:S03]  /*1c70*/  SHF.R.S32.HI R27, RZ, 0x1f, R6 ;  /* 0x0000001fff1b7819 */ /* 0x000fc60000011406 */
[----:B------:R3:W1:Y:S04]  /*1c80*/  LDS.64 R20, [R8.X8+0x50] ;  /* 0x0000500008147984 */ /* 0x0006680000008a00 */
[----:B-1----:R3:W1:Y:S04]  /*1c90*/  LDS.64 R32, [R8.X8+0x60] ;  /* 0x0000600008207984 */ /* 0x0026680000008a00 */
        /* <DEDUP_REMOVED lines=26> */
[----:B-12-4-:R3:W0:Y:S02]  /*1e40*/  LDS.64 R86, [R8.X8+0x210] ;  /* 0x0002100008567984 */ /* 0x0166240000008a00 */
.L_x_2860:
[----:B------:R-:W-:Y:S01]  /*1e50*/  IABS R152, c[0x0][0x1d4] ;  /* 0x0000750000987a13 */ /* 0x000fe20000000000 */
[----:B------:R-:W-:Y:S01]  /*1e60*/  IMAD.MOV.U32 R148, RZ, RZ, RZ ;  /* 0x000000ffff947224 */ /* 0x000fe200078e00ff */
[----:B------:R-:W-:Y:S01]  /*1e70*/  ISETP.GE.AND P1, PT, R156, RZ, PT ;  /* 0x000000ff9c00720c */ /* 0x000fe20003f26270 */
[----:B------:R-:W-:Y:S01]  /*1e80*/  IMAD R157, R2, c[0x0][0x1d4], RZ ;  /* 0x00007500029d7a24 */ /* 0x000fe200078e02ff */
[----:B------:R-:W1:Y:S08]  /*1e90*/  I2F.RP R153, R152 ;  /* 0x0000009800997306 */ /* 0x000e700000209400 */
[----:B-1----:R-:W1:Y:S02]  /*1ea0*/  MUFU.RCP R153, R153 ;  /* 0x0000009900997308 */ /* 0x002e640000001000 */
[----:B-1----:R-:W-:-:S06]  /*1eb0*/  IADD3 R149, R153, 0xffffffe, RZ ;  /* 0x0ffffffe99957810 */ /* 0x002fcc0007ffe0ff */
[----:B------:R-:W1:Y:S02]  /*1ec0*/  F2I.FTZ.U32.TRUNC.NTZ R149, R149 ;  /* 0x0000009500957305 */ /* 0x000e64000021f000 */
[----:B-1----:R-:W-:-:S04]  /*1ed0*/  IMAD.MOV R29, RZ, RZ, -R149 ;  /* 0x000000ffff1d7224 */ /* 0x002fc800078e0a95 */
        /* <DEDUP_REMOVED lines=12> */
[----:B------:R-:W-:Y:S02]  /*1fa0*/  @!P0 LOP3.LUT R29, RZ, c[0x0][0x1d4], RZ, 0x33, !PT ;  /* 0x00007500ff1d8a12 */ /* 0x000fe400078e33ff */
[----:B------:R-:W-:Y:S02]  /*1fb0*/  ISETP.GE.AND P0, PT, R156, R17, PT ;  /* 0x000000119c00720c */ /* 0x000fe40003f06270 */
[C---:B------:R-:W-:Y:S02]  /*1fc0*/  IADD3 R153, R29.reuse, c[0x0][0x1d4], RZ ;  /* 0x000075001d997a10 */ /* 0x040fe40007ffe0ff */
[----:B------:R-:W-:Y:S02]  /*1fd0*/  SHF.R.S32.HI R148, RZ, 0x1f, R29 ;  /* 0x0000001fff947819 */ /* 0x000fe4000001141d */
[----:B------:R-:W-:Y:S01]  /*1fe0*/  IADD3 R149, P2, R29, R157, RZ ;  /* 0x0000009d1d957210 */ /* 0x000fe20007f5e0ff */
[----:B------:R-:W-:-:S03]  /*1ff0*/  IMAD.SHL.U32 R158, R153, 0x4, RZ ;  /* 0x00000004999e7824 */ /* 0x000fc600078e00ff */
[----:B------:R-:W-:Y:S02]  /*2000*/  LEA.HI.X.SX32 R152, R157, R148, 0x1, P2 ;  /* 0x000000949d987211 */ /* 0x000fe400010f0eff */
[----:B------:R-:W-:Y:S02]  /*2010*/  ISETP.GE.OR P1, PT, R158, R7, P0 ;  /* 0x000000079e00720c */ /* 0x000fe40000726670 */
[----:B------:R-:W-:-:S04]  /*2020*/  LEA R148, P2, R149, c[0x0][0x1a8], 0x2 ;  /* 0x00006a0095947a11 */ /* 0x000fc800078410ff */
[----:B------:R-:W-:-:S07]  /*2030*/  LEA.HI.X R149, R149, c[0x0][0x1ac], R152, 0x2, P2 ;  /* 0x00006b0095957a11 */ /* 0x000fce00010f1498 */
[----:B------:R-:W2:Y:S01]  /*2040*/  @!P1 LDG.E R152, [R148.64] ;  /* 0x0000002494989981 */ /* 0x000ea2000c1e1900 */
[----:B------:R-:W-:-:S05]  /*2050*/  IADD3 R153, R153, c[0x0][0x1d4], RZ ;  /* 0x0000750099997a10 */ /* 0x000fca0007ffe0ff */
[----:B------:R-:W-:-:S05]  /*2060*/  IMAD.SHL.U32 R164, R153, 0x4, RZ ;  /* 0x0000000499a47824 */ /* 0x000fca00078e00ff */
[----:B------:R-:W-:Y:S02]  /*2070*/  ISETP.GE.OR P3, PT, R164, R7, P0 ;  /* 0x00000007a400720c */ /* 0x000fe40000766670 */
[----:B------:R-:W-:-:S05]  /*2080*/  IADD3 R160, R153, c[0x0][0x1d4], RZ ;  /* 0x0000750099a07a10 */ /* 0x000fca0007ffe0ff */
[----:B------:R-:W-:-:S06]  /*2090*/  IMAD.SHL.U32 R160, R160, 0x4, RZ ;  /* 0x00000004a0a07824 */ /* 0x000fcc00078e00ff */
[----:B------:R-:W4:Y:S01]  /*20a0*/  @!P3 LDG.E R154, [R148.64] ;  /* 0x00000024949ab981 */ /* 0x000f22000c1e1900 */
[----:B------:R-:W-:Y:S02]  /*20b0*/  ISETP.GE.OR P4, PT, R160, R7, P0 ;  /* 0x00000007a000720c */ /* 0x000fe40000786670 */
[----:B------:R-:W-:-:S04]  /*20c0*/  ISETP.GE.AND P2, PT, R156, R17, PT ;  /* 0x000000119c00720c */ /* 0x000fc80003f46270 */
[----:B------:R-:W-:Y:S02]  /*20d0*/  FSEL R89, R89, RZ, P2 ;  /* 0x000000ff59597208 */ /* 0x000fe40001000000 */
[----:B------:R-:W-:-:S05]  /*20e0*/  FSEL R88, R88, RZ, P2 ;  /* 0x000000ff58587208 */ /* 0x000fca0001000000 */
[----:B---3--:R-:W3:Y:S01]  /*20f0*/  @!P4 LDG.E R163, [R148.64] ;  /* 0x0000002494a3c981 */ /* 0x008ee2000c1e1900 */
[----:B--2---:R-:W-:-:S04]  /*2100*/  @!P1 IMAD R152, R152, c[0x0][0x1d8], RZ ;  /* 0x0000760098989a24 */ /* 0x004fc800078e02ff */
[----:B------:R-:W-:-:S04]  /*2110*/  @!P1 IMAD R155, R152, 0x70, RZ ;  /* 0x00000070989b9824 */ /* 0x000fc800078e02ff */
[----:B------:R-:W-:-:S05]  /*2120*/  @!P1 IMAD R152, R155, c[0x0][0x1d4], R158 ;  /* 0x000075009b989a24 */ /* 0x000fca00078e029e */
[----:B------:R-:W-:-:S04]  /*2130*/  @!P1 IADD3 R153, P5, R6, R152, RZ ;  /* 0x0000009806999210 */ /* 0x000fc80007fbe0ff */
[----:B------:R-:W-:Y:S02]  /*2140*/  @!P1 LEA.HI.X.SX32 R158, R152, R27, 0x1, P5 ;  /* 0x0000001b989e9211 */ /* 0x000fe400028f0eff */
[----:B------:R-:W-:-:S04]  /*2150*/  @!P1 LEA R152, P5, R153, c[0x0][0x198], 0x2 ;  /* 0x0000660099989a11 */ /* 0x000fc800078a10ff */
[----:B------:R-:W-:Y:S01]  /*2160*/  @!P1 LEA.HI.X R153, R153, c[0x0][0x19c], R158, 0x2, P5 ;  /* 0x0000670099999a11 */ /* 0x000fe200028f149e */
[----:B------:R-:W-:-:S04]  /*2170*/  IMAD.MOV.U32 R158, RZ, RZ, c[0x0][0x1d4] ;  /* 0x00007500ff9e7624 */ /* 0x000fc800078e00ff */
[----:B------:R-:W-:Y:S01]  /*2180*/  IMAD R159, R158, 0x4, R29 ;  /* 0x000000049e9f7824 */ /* 0x000fe200078e021d */
[----:B------:R1:W2:Y:S04]  /*2190*/  @!P1 LDG.E.64 R88, [R152.64] ;  /* 0x0000002498589981 */ /* 0x0002a8000c1e1b00 */
[----:B------:R-:W-:-:S04]  /*21a0*/  SHF.L.U32 R162, R159, 0x2, RZ ;  /* 0x000000029fa27819 */ /* 0x000fc800000006ff */
[----:B------:R-:W-:-:S13]  /*21b0*/  ISETP.GE.OR P1, PT, R162, R7, P0 ;  /* 0x00000007a200720c */ /* 0x000fda0000726670 */
[----:B------:R-:W2:Y:S01]  /*21c0*/  @!P1 LDG.E R161, [R148.64] ;  /* 0x0000002494a19981 */ /* 0x000ea2000c1e1900 */
[----:B----4-:R-:W-:-:S04]  /*21d0*/  @!P3 IMAD R154, R154, c[0x0][0x1d8], RZ ;  /* 0x000076009a9aba24 */ /* 0x010fc800078e02ff */
[----:B------:R-:W-:-:S04]  /*21e0*/  @!P3 IMAD R155, R154, 0x70, RZ ;  /* 0x000000709a9bb824 */ /* 0x000fc800078e02ff */
[----:B------:R-:W-:Y:S02]  /*21f0*/  @!P3 IMAD R164, R155, c[0x0][0x1d4], R164 ;  /* 0x000075009ba4ba24 */ /* 0x000fe400078e02a4 */
[----:B---3--:R-:W-:-:S03]  /*2200*/  @!P4 IMAD R163, R163, c[0x0][0x1d8], RZ ;  /* 0x00007600a3a3ca24 */ /* 0x008fc600078e02ff */
[----:B------:R-:W-:Y:S01]  /*2210*/  @!P3 IADD3 R155, P5, R6, R164, RZ ;  /* 0x000000a4069bb210 */ /* 0x000fe20007fbe0ff */
[----:B------:R-:W-:-:S03]  /*2220*/  @!P4 IMAD R163, R163, 0x70, RZ ;  /* 0x00000070a3a3c824 */ /* 0x000fc600078e02ff */
[----:B------:R-:W-:Y:S02]  /*2230*/  @!P3 LEA.HI.X.SX32 R164, R164, R27, 0x1, P5 ;  /* 0x0000001ba4a4b211 */ /* 0x000fe400028f0eff */
[----:B------:R-:W-:Y:S02]  /*2240*/  @!P3 LEA R154, P5, R155, c[0x0][0x198], 0x2 ;  /* 0x000066009b9aba11 */ /* 0x000fe400078a10ff */
[----:B------:R-:W-:Y:S02]  /*2250*/  FSEL R91, R91, RZ, P2 ;  /* 0x000000ff5b5b7208 */ /* 0x000fe40001000000 */
[----:B------:R-:W-:Y:S01]  /*2260*/  FSEL R90, R90, RZ, P2 ;  /* 0x000000ff5a5a7208 */ /* 0x000fe20001000000 */
[----:B------:R-:W-:Y:S01]  /*2270*/  @!P4 IMAD R160, R163, c[0x0][0x1d4], R160 ;  /* 0x00007500a3a0ca24 */ /* 0x000fe200078e02a0 */
[----:B------:R-:W-:Y:S02]  /*2280*/  @!P3 LEA.HI.X R155, R155, c[0x0][0x19c], R164, 0x2, P5 ;  /* 0x000067009b9bba11 */ /* 0x000fe400028f14a4 */
[----:B------:R-:W-:-:S03]  /*2290*/  IADD3 R159, R159, c[0x0][0x1d4], RZ ;  /* 0x000075009f9f7a10 */ /* 0x000fc60007ffe0ff */
[----:B------:R3:W4:Y:S01]  /*22a0*/  @!P3 LDG.E.64 R90, [R154.64] ;  /* 0x000000249a5ab981 */ /* 0x000722000c1e1b00 */
[----:B-1----:R-:W-:-:S04]  /*22b0*/  @!P4 IADD3 R153, P3, R6, R160, RZ ;  /* 0x000000a00699c210 */ /* 0x002fc80007f7e0ff */
[----:B------:R-:W-:Y:S02]  /*22c0*/  @!P4 LEA.HI.X.SX32 R160, R160, R27, 0x1, P3 ;  /* 0x0000001ba0a0c211 */ /* 0x000fe400018f0eff */
[----:B------:R-:W-:Y:S02]  /*22d0*/  @!P4 LEA R152, P3, R153, c[0x0][0x198], 0x2 ;  /* 0x000066009998ca11 */ /* 0x000fe400078610ff */
[----:B---3--:R-:W-:Y:S02]  /*22e0*/  IADD3 R154, R159, c[0x0][0x1d4], RZ ;  /* 0x000075009f9a7a10 */ /* 0x008fe40007ffe0ff */
[----:B------:R-:W-:Y:S02]  /*22f0*/  FSEL R93, R93, RZ, P2 ;  /* 0x000000ff5d5d7208 */ /* 0x000fe40001000000 */
[----:B------:R-:W-:Y:S01]  /*2300*/  FSEL R92, R92, RZ, P2 ;  /* 0x000000ff5c5c7208 */ /* 0x000fe20001000000 */
[----:B------:R-:W-:Y:S01]  /*2310*/  IMAD.SHL.U32 R154, R154, 0x4, RZ ;  /* 0x000000049a9a7824 */ /* 0x000fe200078e00ff */
[----:B------:R-:W-:Y:S01]  /*2320*/  @!P4 LEA.HI.X R153, R153, c[0x0][0x19c], R160, 0x2, P3 ;  /* 0x000067009999ca11 */ /* 0x000fe200018f14a0 */
[----:B------:R-:W-:-:S04]  /*2330*/  IMAD.SHL.U32 R160, R159, 0x4, RZ ;  /* 0x000000049fa07824 */ /* 0x000fc800078e00ff */
[----:B------:R1:W3:Y:S01]  /*2340*/  @!P4 LDG.E.64 R92, [R152.64] ;  /* 0x00000024985cc981 */ /* 0x0002e2000c1e1b00 */
[-C--:B------:R-:W-:Y:S02]  /*2350*/  ISETP.GE.OR P4, PT, R154, R7.reuse, P0 ;  /* 0x000000079a00720c */ /* 0x080fe40000786670 */
[----:B------:R-:W-:-:S11]  /*2360*/  ISETP.GE.OR P3, PT, R160, R7, P0 ;  /* 0x00000007a000720c */ /* 0x000fd60000766670 */
[----:B------:R-:W3:Y:S01]  /*2370*/  @!P4 LDG.E R159, [R148.64] ;  /* 0x00000024949fc981 */ /* 0x000ee2000c1e1900 */
[----:B--2---:R-:W-:-:S04]  /*2380*/  @!P1 IMAD R161, R161, c[0x0][0x1d8], RZ ;  /* 0x00007600a1a19a24 */ /* 0x004fc800078e02ff */
[----:B------:R-:W-:-:S04]  /*2390*/  @!P1 IMAD R161, R161, 0x70, RZ ;  /* 0x00000070a1a19824 */ /* 0x000fc800078e02ff */
[----:B------:R-:W-:-:S05]  /*23a0*/  @!P1 IMAD R162, R161, c[0x0][0x1d4], R162 ;  /* 0x00007500a1a29a24 */ /* 0x000fca00078e02a2 */
[----:B------:R-:W-:-:S04]  /*23b0*/  @!P1 IADD3 R155, P5, R6, R162, RZ ;  /* 0x000000a2069b9210 */ /* 0x000fc80007fbe0ff */
[----:B------:R-:W-:Y:S02]  /*23c0*/  @!P1 LEA.HI.X.SX32 R162, R162, R27, 0x1, P5 ;  /* 0x0000001ba2a29211 */ /* 0x000fe400028f0eff */
[----:B-1----:R-:W-:-:S04]  /*23d0*/  @!P1 LEA R152, P5, R155, c[0x0][0x198], 0x2 ;  /* 0x000066009b989a11 */ /* 0x002fc800078a10ff */
[----:B------:R-:W-:Y:S02]  /*23e0*/  @!P1 LEA.HI.X R153, R155, c[0x0][0x19c], R162, 0x2, P5 ;  /* 0x000067009b999a11 */ /* 0x000fe400028f14a2 */
[----:B------:R-:W2:Y:S01]  /*23f0*/  @!P3 LDG.E R155, [R148.64] ;  /* 0x00000024949bb981 */ /* 0x000ea2000c1e1900 */
[----:B------:R-:W-:Y:S02]  /*2400*/  FSEL R95, R95, RZ, P2 ;  /* 0x000000ff5f5f7208 */ /* 0x000fe40001000000 */
[----:B------:R-:W-:-:S06]  /*2410*/  FSEL R94, R94, RZ, P2 ;  /* 0x000000ff5e5e7208 */ /* 0x000fcc0001000000 */
[----:B------:R1:W4:Y:S01]  /*2420*/  @!P1 LDG.E.64 R94, [R152.64] ;  /* 0x00000024985e9981 */ /* 0x000322000c1e1b00 */
[----:B---3--:R-:W-:-:S04]  /*2430*/  @!P4 IMAD R159, R159, c[0x0][0x1d8], RZ ;  /* 0x000076009f9fca24 */ /* 0x008fc800078e02ff */
[----:B------:R-:W-:-:S04]  /*2440*/  @!P4 IMAD R159, R159, 0x70, RZ ;  /* 0x000000709f9fc824 */ /* 0x000fc800078e02ff */
[----:B------:R-:W-:Y:S02]  /*2450*/  @!P4 IMAD R161, R159, c[0x0][0x1d4], R154 ;  /* 0x000075009fa1ca24 */ /* 0x000fe400078e029a */
[----:B------:R-:W-:Y:S02]  /*2460*/  IMAD R159, R158, 0x7, R29 ;  /* 0x000000079e9f7824 */ /* 0x000fe400078e021d */
[----:B--2---:R-:W-:-:S04]  /*2470*/  @!P3 IMAD R155, R155, c[0x0][0x1d8], RZ ;  /* 0x000076009b9bba24 */ /* 0x004fc800078e02ff */
[----:B------:R-:W-:-:S04]  /*2480*/  @!P3 IMAD R155, R155, 0x70, RZ ;  /* 0x000000709b9bb824 */ /* 0x000fc800078e02ff */
[----:B------:R-:W-:Y:S02]  /*2490*/  @!P3 IMAD R155, R155, c[0x0][0x1d4], R160 ;  /* 0x000075009b9bba24 */ /* 0x000fe400078e02a0 */
[----:B------:R-:W-:-:S05]  /*24a0*/  IMAD.SHL.U32 R160, R159, 0x4, RZ ;  /* 0x000000049fa07824 */ /* 0x000fca00078e00ff */
[----:B------:R-:W-:-:S13]  /*24b0*/  ISETP.GE.OR P1, PT, R160, R7, P0 ;  /* 0x00000007a000720c */ /* 0x000fda0000726670 */
[----:B------:R-:W2:Y:S01]  /*24c0*/  @!P1 LDG.E R163, [R148.64] ;  /* 0x0000002494a39981 */ /* 0x000ea2000c1e1900 */
[----:B------:R-:W-:-:S04]  /*24d0*/  @!P3 IADD3 R162, P5, R6, R155, RZ ;  /* 0x0000009b06a2b210 */ /* 0x000fc80007fbe0ff */
[----:B------:R-:W-:Y:S02]  /*24e0*/  @!P3 LEA.HI.X.SX32 R155, R155, R27, 0x1, P5 ;  /* 0x0000001b9b9bb211 */ /* 0x000fe400028f0eff */
[----:B------:R-:W-:Y:S02]  /*24f0*/  @!P3 LEA R154, P5, R162, c[0x0][0x198], 0x2 ;  /* 0x00006600a29aba11 */ /* 0x000fe400078a10ff */
[----:B------:R-:W-:Y:S02]  /*2500*/  FSEL R97, R97, RZ, P2 ;  /* 0x000000ff61617208 */ /* 0x000fe40001000000 */
[----:B------:R-:W-:Y:S02]  /*2510*/  FSEL R96, R96, RZ, P2 ;  /* 0x000000ff60607208 */ /* 0x000fe40001000000 */
        /* <DEDUP_REMOVED lines=10> */
[----:B------:R-:W-:-:S05]  /*25c0*/  @!P4 LEA.HI.X R153, R153, c[0x0][0x19c], R162, 0x2, P3 ;  /* 0x000067009999ca11 */ /* 0x000fca00018f14a2 */
[----:B------:R1:W3:Y:S01]  /*25d0*/  @!P4 LDG.E.64 R98, [R152.64] ;  /* 0x000000249862c981 */ /* 0x0002e2000c1e1b00 */
[----:B------:R-:W-:Y:S01]  /*25e0*/  ISETP.GE.OR P4, PT, R154, R7, P0 ;  /* 0x000000079a00720c */ /* 0x000fe20000786670 */
[----:B--2---:R-:W-:-:S04]  /*25f0*/  @!P1 IMAD R163, R163, c[0x0][0x1d8], RZ ;  /* 0x00007600a3a39a24 */ /* 0x004fc800078e02ff */
[----:B------:R-:W-:-:S04]  /*2600*/  @!P1 IMAD R163, R163, 0x70, RZ ;  /* 0x00000070a3a39824 */ /* 0x000fc800078e02ff */
[----:B------:R-:W-:Y:S02]  /*2610*/  @!P1 IMAD R155, R163, c[0x0][0x1d4], R160 ;  /* 0x00007500a39b9a24 */ /* 0x000fe400078e02a0 */
[----:B------:R-:W-:-:S03]  /*2620*/  IMAD.SHL.U32 R160, R159, 0x4, RZ ;  /* 0x000000049fa07824 */ /* 0x000fc600078e00ff */
[----:B------:R-:W-:Y:S02]  /*2630*/  @!P1 IADD3 R159, P5, R6, R155, RZ ;  /* 0x0000009b069f9210 */ /* 0x000fe40007fbe0ff */
[----:B------:R-:W-:Y:S02]  /*2640*/  ISETP.GE.OR P3, PT, R160, R7, P0 ;  /* 0x00000007a000720c */ /* 0x000fe40000766670 */
[----:B------:R-:W-:Y:S02]  /*2650*/  @!P1 LEA.HI.X.SX32 R162, R155, R27, 0x1, P5 ;  /* 0x0000001b9ba29211 */ /* 0x000fe400028f0eff */
[----:B-1----:R-:W-:-:S04]  /*2660*/  @!P1 LEA R152, P5, R159, c[0x0][0x198], 0x2 ;  /* 0x000066009f989a11 */ /* 0x002fc800078a10ff */
[----:B------:R-:W-:Y:S02]  /*2670*/  @!P1 LEA.HI.X R153, R159, c[0x0][0x19c], R162, 0x2, P5 ;  /* 0x000067009f999a11 */ /* 0x000fe400028f14a2 */
[----:B------:R-:W2:Y:S04]  /*2680*/  @!P4 LDG.E R159, [R148.64] ;  /* 0x00000024949fc981 */ /* 0x000ea8000c1e1900 */
[----:B------:R-:W3:Y:S01]  /*2690*/  @!P3 LDG.E R155, [R148.64] ;  /* 0x00000024949bb981 */ /* 0x000ee2000c1e1900 */
[----:B------:R-:W-:Y:S02]  /*26a0*/  FSEL R101, R101, RZ, P2 ;  /* 0x000000ff65657208 */ /* 0x000fe40001000000 */
[----:B------:R-:W-:-:S06]  /*26b0*/  FSEL R100, R100, RZ, P2 ;  /* 0x000000ff64647208 */ /* 0x000fcc0001000000 */
[----:B------:R1:W4:Y:S01]  /*26c0*/  @!P1 LDG.E.64 R100, [R152.64] ;  /* 0x0000002498649981 */ /* 0x000322000c1e1b00 */
[----:B--2---:R-:W-:Y:S02]  /*26d0*/  @!P4 IMAD R159, R159, c[0x0][0x1d8], RZ ;  /* 0x000076009f9fca24 */ /* 0x004fe400078e02ff */
[----:B---3--:R-:W-:Y:S02]  /*26e0*/  @!P3 IMAD R155, R155, c[0x0][0x1d8], RZ ;  /* 0x000076009b9bba24 */ /* 0x008fe400078e02ff */
[----:B------:R-:W-:Y:S02]  /*26f0*/  @!P4 IMAD R159, R159, 0x70, RZ ;  /* 0x000000709f9fc824 */ /* 0x000fe400078e02ff */
[----:B------:R-:W-:Y:S02]  /*2700*/  @!P3 IMAD R155, R155, 0x70, RZ ;  /* 0x000000709b9bb824 */ /* 0x000fe400078e02ff */
[----:B------:R-:W-:Y:S02]  /*2710*/  @!P4 IMAD R161, R159, c[0x0][0x1d4], R154 ;  /* 0x000075009fa1ca24 */ /* 0x000fe400078e029a */
[----:B------:R-:W-:-:S02]  /*2720*/  IMAD R159, R158, 0xa, R29 ;  /* 0x0000000a9e9f7824 */ /* 0x000fc400078e021d */
        /* <DEDUP_REMOVED lines=78> */
[----:B--2---:R-:W-:-:S04]  /*2c10*/  @!P4 IMAD R159, R159, c[0x0][0x1d8], RZ ;  /* 0x000076009f9fca24 */ /* 0x004fc800078e02ff */
[----:B------:R-:W-:Y:S02]  /*2c20*/  @!P4 IMAD R159, R159, 0x70, RZ ;  /* 0x000000709f9fc824 */ /* 0x000fe400078e02ff */
[----:B---3--:R-:W-:Y:S02]  /*2c30*/  @!P3 IMAD R155, R155, c[0x0][0x1d8], RZ ;  /* 0x000076009b9bba24 */ /* 0x008fe400078e02ff */
[----:B------:R-:W-:Y:S01]  /*2c40*/  @!P4 IMAD R161, R159, c[0x0][0x1d4], R154 ;  /* 0x000075009fa1ca24 */ /* 0x000fe200078e029a */
[----:B------:R-:W-:Y:S01]  /*2c50*/  LEA R159, R158, R29, 0x4 ;  /* 0x0000001d9e9f7211 */ /* 0x000fe200078e20ff */
        /* <DEDUP_REMOVED lines=52> */
[----:B------:R-:W-:-:S05]  /*2fa0*/  @!P3 LEA.HI.X R155, R162, c[0x0][0x19c], R155, 0x2, P5 ;  /* 0x00006700a29bba11 */ /* 0x000fca00028f149b */
[----:B------:R3:W4:Y:S01]  /*2fb0*/  @!P3 LDG.E.64 R120, [R154.64] ;  /* 0x000000249a78b981 */ /* 0x000722000c1e1b00 */
[----:B-1----:R-:W-:Y:S02]  /*2fc0*/  @!P4 IADD3 R153, P3, R6, R161, RZ ;  /* 0x000000a10699c210 */ /* 0x002fe40007f7e0ff */
[----:B------:R-:W-:Y:S02]  /*2fd0*/  IADD3 R159, R159, c[0x0][0x1d4], RZ ;  /* 0x000075009f9f7a10 */ /* 0x000fe40007ffe0ff */
[----:B------:R-:W-:Y:S02]  /*2fe0*/  @!P4 LEA.HI.X.SX32 R162, R161, R27, 0x1, P3 ;  /* 0x0000001ba1a2c211 */ /* 0x000fe400018f0eff */
[----:B------:R-:W-:Y:S02]  /*2ff0*/  @!P4 LEA R152, P3, R153, c[0x0][0x198], 0x2 ;  /* 0x000066009998ca11 */ /* 0x000fe400078610ff */
[----:B------:R-:W-:Y:S02]  /*3000*/  FSEL R123, R123, RZ, P2 ;  /* 0x000000ff7b7b7208 */ /* 0x000fe40001000000 */
[----:B------:R-:W-:Y:S01]  /*3010*/  FSEL R122, R122, RZ, P2 ;  /* 0x000000ff7a7a7208 */ /* 0x000fe20001000000 */
[----:B---3--:R-:W-:Y:S01]  /*3020*/  IMAD.SHL.U32 R154, R159, 0x4, RZ ;  /* 0x000000049f9a7824 */ /* 0x008fe200078e00ff */
[----:B------:R-:W-:-:S05]  /*3030*/  @!P4 LEA.HI.X R153, R153, c[0x0][0x19c], R162, 0x2, P3 ;  /* 0x000067009999ca11 */ /* 0x000fca00018f14a2 */
[----:B------:R1:W3:Y:S01]  /*3040*/  @!P4 LDG.E.64 R122, [R152.64] ;  /* 0x00000024987ac981 */ /* 0x0002e2000c1e1b00 */
[----:B------:R-:W-:Y:S01]  /*3050*/  ISETP.GE.OR P4, PT, R154, R7, P0 ;  /* 0x000000079a00720c */ /* 0x000fe20000786670 */
[----:B--2---:R-:W-:-:S04]  /*3060*/  @!P1 IMAD R163, R163, c[0x0][0x1d8], RZ ;  /* 0x00007600a3a39a24 */ /* 0x004fc800078e02ff */
[----:B------:R-:W-:-:S04]  /*3070*/  @!P1 IMAD R163, R163, 0x70, RZ ;  /* 0x00000070a3a39824 */ /* 0x000fc800078e02ff */
[----:B------:R-:W-:Y:S01]  /*3080*/  @!P1 IMAD R155, R163, c[0x0][0x1d4], R160 ;  /* 0x00007500a39b9a24 */ /* 0x000fe200078e02a0 */
[----:B------:R-:W-:-:S05]  /*3090*/  IADD3 R160, R159, c[0x0][0x1d4], RZ ;  /* 0x000075009fa07a10 */ /* 0x000fca0007ffe0ff */
[----:B------:R-:W-:Y:S01]  /*30a0*/  IMAD.SHL.U32 R160, R160, 0x4, RZ ;  /* 0x00000004a0a07824 */ /* 0x000fe200078e00ff */
[----:B------:R-:W-:-:S04]  /*30b0*/  @!P1 IADD3 R159, P5, R6, R155, RZ ;  /* 0x0000009b069f9210 */ /* 0x000fc80007fbe0ff */
[----:B------:R-:W-:Y:S02]  /*30c0*/  ISETP.GE.OR P3, PT, R160, R7, P0 ;  /* 0x00000007a000720c */ /* 0x000fe40000766670 */
[----:B------:R-:W-:Y:S02]  /*30d0*/  @!P1 LEA.HI.X.SX32 R162, R155, R27, 0x1, P5 ;  /* 0x0000001b9ba29211 */ /* 0x000fe400028f0eff */
[----:B------:R-:W2:Y:S01]  /*30e0*/  @!P4 LDG.E R155, [R148.64] ;  /* 0x00000024949bc981 */ /* 0x000ea2000c1e1900 */
[----:B-1----:R-:W-:-:S04]  /*30f0*/  @!P1 LEA R152, P5, R159, c[0x0][0x198], 0x2 ;  /* 0x000066009f989a11 */ /* 0x002fc800078a10ff */
[----:B------:R-:W-:-:S04]  /*3100*/  @!P1 LEA.HI.X R153, R159, c[0x0][0x19c], R162, 0x2, P5 ;  /* 0x000067009f999a11 */ /* 0x000fc800028f14a2 */
[----:B------:R-:W3:Y:S01]  /*3110*/  @!P3 LDG.E R159, [R148.64] ;  /* 0x00000024949fb981 */ /* 0x000ee2000c1e1900 */
[----:B------:R-:W-:Y:S02]  /*3120*/  FSEL R125, R125, RZ, P2 ;  /* 0x000000ff7d7d7208 */ /* 0x000fe40001000000 */
[----:B------:R-:W-:-:S06]  /*3130*/  FSEL R124, R124, RZ, P2 ;  /* 0x000000ff7c7c7208 */ /* 0x000fcc0001000000 */
[----:B------:R1:W4:Y:S01]  /*3140*/  @!P1 LDG.E.64 R124, [R152.64] ;  /* 0x00000024987c9981 */ /* 0x000322000c1e1b00 */
[----:B------:R-:W-:Y:S02]  /*3150*/  FSEL R127, R127, RZ, P2 ;  /* 0x000000ff7f7f7208 */ /* 0x000fe40001000000 */
[----:B------:R-:W-:Y:S01]  /*3160*/  FSEL R126, R126, RZ, P2 ;  /* 0x000000ff7e7e7208 */ /* 0x000fe20001000000 */
        /* <DEDUP_REMOVED lines=8> */
[----:B------:R-:W-:Y:S01]  /*31f0*/  @!P4 LEA R154, P1, R155, c[0x0][0x198], 0x2 ;  /* 0x000066009b9aca11 */ /* 0x000fe200078210ff */
[----:B------:R-:W-:-:S03]  /*3200*/  IMAD R159, R158, 0x16, R29 ;  /* 0x000000169e9f7824 */ /* 0x000fc600078e021d */
[----:B------:R-:W-:Y:S02]  /*3210*/  @!P4 LEA.HI.X R155, R155, c[0x0][0x19c], R162, 0x2, P1 ;  /* 0x000067009b9bca11 */ /* 0x000fe400008f14a2 */
[----:B-1----:R-:W-:-:S03]  /*3220*/  @!P3 IADD3 R153, P1, R6, R160, RZ ;  /* 0x000000a00699b210 */ /* 0x002fc60007f3e0ff */
[----:B------:R1:W2:Y:S01]  /*3230*/  @!P4 LDG.E.64 R126, [R154.64] ;  /* 0x000000249a7ec981 */ /* 0x0002a2000c1e1b00 */
[----:B------:R-:W-:Y:S01]  /*3240*/  @!P3 LEA.HI.X.SX32 R162, R160, R27, 0x1, P1 ;  /* 0x0000001ba0a2b211 */ /* 0x000fe200008f0eff */
[----:B------:R-:W-:Y:S01]  /*3250*/  IMAD.SHL.U32 R160, R159, 0x4, RZ ;  /* 0x000000049fa07824 */ /* 0x000fe200078e00ff */
[----:B------:R-:W-:Y:S02]  /*3260*/  @!P3 LEA R152, P1, R153, c[0x0][0x198], 0x2 ;  /* 0x000066009998ba11 */ /* 0x000fe400078210ff */
[----:B------:R-:W-:Y:S02]  /*3270*/  IADD3 R159, R159, c[0x0][0x1d4], RZ ;  /* 0x000075009f9f7a10 */ /* 0x000fe40007ffe0ff */
[----:B------:R-:W-:Y:S02]  /*3280*/  ISETP.GE.OR P4, PT, R160, R7, P0 ;  /* 0x00000007a000720c */ /* 0x000fe40000786670 */
[----:B------:R-:W-:Y:S01]  /*3290*/  @!P3 LEA.HI.X R153, R153, c[0x0][0x19c], R162, 0x2, P1 ;  /* 0x000067009999ba11 */ /* 0x000fe200008f14a2 */
[----:B------:R-:W-:-:S05]  /*32a0*/  IMAD.SHL.U32 R162, R159, 0x4, RZ ;  /* 0x000000049fa27824 */ /* 0x000fca00078e00ff */
[----:B------:R-:W-:-:S05]  /*32b0*/  ISETP.GE.OR P1, PT, R162, R7, P0 ;  /* 0x00000007a200720c */ /* 0x000fca0000726670 */
[----:B-1----:R-:W3:Y:S08]  /*32c0*/  @!P4 LDG.E R154, [R148.64] ;  /* 0x00000024949ac981 */ /* 0x002ef0000c1e1900 */
[----:B------:R-:W2:Y:S01]  /*32d0*/  @!P1 LDG.E R161, [R148.64] ;  /* 0x0000002494a19981 */ /* 0x000ea2000c1e1900 */
[----:B------:R-:W-:Y:S02]  /*32e0*/  FSEL R129, R129, RZ, P2 ;  /* 0x000000ff81817208 */ /* 0x000fe40001000000 */
[----:B------:R-:W-:-:S06]  /*32f0*/  FSEL R128, R128, RZ, P2 ;  /* 0x000000ff80807208 */ /* 0x000fcc0001000000 */
[----:B------:R1:W4:Y:S01]  /*3300*/  @!P3 LDG.E.64 R128, [R152.64] ;  /* 0x000000249880b981 */ /* 0x000322000c1e1b00 */
[----:B------:R-:W-:Y:S02]  /*3310*/  IADD3 R159, R159, c[0x0][0x1d4], RZ ;  /* 0x000075009f9f7a10 */ /* 0x000fe40007ffe0ff */
[----:B------:R-:W-:Y:S02]  /*3320*/  FSEL R131, R131, RZ, P2 ;  /* 0x000000ff83837208 */ /* 0x000fe40001000000 */
[----:B------:R-:W-:Y:S01]  /*3330*/  FSEL R130, R130, RZ, P2 ;  /* 0x000000ff82827208 */ /* 0x000fe20001000000 */
[----:B---3--:R-:W-:-:S04]  /*3340*/  @!P4 IMAD R154, R154, c[0x0][0x1d8], RZ ;  /* 0x000076009a9aca24 */ /* 0x008fc800078e02ff */
[----:B------:R-:W-:-:S04]  /*3350*/  @!P4 IMAD R155, R154, 0x70, RZ ;  /* 0x000000709a9bc824 */ /* 0x000fc800078e02ff */
[----:B------:R-:W-:Y:S02]  /*3360*/  @!P4 IMAD R160, R155, c[0x0][0x1d4], R160 ;  /* 0x000075009ba0ca24 */ /* 0x000fe400078e02a0 */
[----:B--2---:R-:W-:-:S03]  /*3370*/  @!P1 IMAD R161, R161, c[0x0][0x1d8], RZ ;  /* 0x00007600a1a19a24 */ /* 0x004fc600078e02ff */
[----:B------:R-:W-:Y:S01]  /*3380*/  @!P4 IADD3 R155, P3, R6, R160, RZ ;  /* 0x000000a0069bc210 */ /* 0x000fe20007f7e0ff */
[----:B------:R-:W-:-:S03]  /*3390*/  @!P1 IMAD R161, R161, 0x70, RZ ;  /* 0x00000070a1a19824 */ /* 0x000fc600078e02ff */
[----:B------:R-:W-:Y:S01]  /*33a0*/  @!P4 LEA.HI.X.SX32 R160, R160, R27, 0x1, P3 ;  /* 0x0000001ba0a0c211 */ /* 0x000fe200018f0eff */
[----:B------:R-:W-:Y:S01]  /*33b0*/  @!P1 IMAD R162, R161, c[0x0][0x1d4], R162 ;  /* 0x00007500a1a29a24 */ /* 0x000fe200078e02a2 */
[----:B------:R-:W-:-:S04]  /*33c0*/  @!P4 LEA R154, P3, R155, c[0x0][0x198], 0x2 ;  /* 0x000066009b9aca11 */ /* 0x000fc800078610ff */
[----:B------:R-:W-:Y:S02]  /*33d0*/  @!P4 LEA.HI.X R155, R155, c[0x0][0x19c], R160, 0x2, P3 ;  /* 0x000067009b9bca11 */ /* 0x000fe400018f14a0 */
[----:B-1----:R-:W-:-:S03]  /*33e0*/  @!P1 IADD3 R153, P3, R6, R162, RZ ;  /* 0x000000a206999210 */ /* 0x002fc60007f7e0ff */
[----:B------:R1:W2:Y:S01]  /*33f0*/  @!P4 LDG.E.64 R130, [R154.64] ;  /* 0x000000249a82c981 */ /* 0x0002a2000c1e1b00 */
[----:B------:R-:W-:Y:S02]  /*3400*/  @!P1 LEA.HI.X.SX32 R162, R162, R27, 0x1, P3 ;  /* 0x0000001ba2a29211 */ /* 0x000fe400018f0eff */
[----:B------:R-:W-:-:S04]  /*3410*/  @!P1 LEA R152, P3, R153, c[0x0][0x198], 0x2 ;  /* 0x0000660099989a11 */ /* 0x000fc800078610ff */
[----:B------:R-:W-:Y:S01]  /*3420*/  @!P1 LEA.HI.X R153, R153, c[0x0][0x19c], R162, 0x2, P3 ;  /* 0x0000670099999a11 */ /* 0x000fe200018f14a2 */
[----:B------:R-:W-:Y:S02]  /*3430*/  IMAD.SHL.U32 R162, R159, 0x4, RZ ;  /* 0x000000049fa27824 */ /* 0x000fe400078e00ff */
[----:B------:R-:W-:-:S03]  /*3440*/  IMAD R159, R158, 0x19, R29 ;  /* 0x000000199e9f7824 */ /* 0x000fc600078e021d */
[----:B------:R-:W-:Y:S01]  /*3450*/  ISETP.GE.OR P5, PT, R162, R7, P0 ;  /* 0x00000007a200720c */ /* 0x000fe200007a6670 */
[----:B------:R-:W-:-:S05]  /*3460*/  IMAD.SHL.U32 R160, R159, 0x4, RZ ;  /* 0x000000049fa07824 */ /* 0x000fca00078e00ff */
[----:B------:R-:W-:-:S07]  /*3470*/  ISETP.GE.OR P4, PT, R160, R7, P0 ;  /* 0x00000007a000720c */ /* 0x000fce0000786670 */
[----:B-1----:R-:W3:Y:S06]  /*3480*/  @!P5 LDG.E R154, [R148.64] ;  /* 0x00000024949ad981 */ /* 0x002eec000c1e1900 */
[----:B------:R-:W2:Y:S01]  /*3490*/  @!P4 LDG.E R161, [R148.64] ;  /* 0x0000002494a1c981 */ /* 0x000ea2000c1e1900 */
[----:B------:R-:W-:Y:S01]  /*34a0*/  IADD3 R159, R159, c[0x0][0x1d4], RZ ;  /* 0x000075009f9f7a10 */ /* 0x000fe20007ffe0ff */
[----:B---3--:R-:W-:-:S04]  /*34b0*/  @!P5 IMAD R154, R154, c[0x0][0x1d8], RZ ;  /* 0x000076009a9ada24 */ /* 0x008fc800078e02ff */
[----:B------:R-:W-:Y:S02]  /*34c0*/  @!P5 IMAD R155, R154, 0x70, RZ ;  /* 0x000000709a9bd824 */ /* 0x000fe400078e02ff */
[----:B--2---:R-:W-:Y:S02]  /*34d0*/  @!P4 IMAD R161, R161, c[0x0][0x1d8], RZ ;  /* 0x00007600a1a1ca24 */ /* 0x004fe400078e02ff */
[----:B------:R-:W-:Y:S02]  /*34e0*/  @!P5 IMAD R154, R155, c[0x0][0x1d4], R162 ;  /* 0x000075009b9ada24 */ /* 0x000fe400078e02a2 */
[----:B------:R-:W-:-:S04]  /*34f0*/  @!P4 IMAD R155, R161, 0x70, RZ ;  /* 0x00000070a19bc824 */ /* 0x000fc800078e02ff */
[----:B------:R-:W-:Y:S02]  /*3500*/  @!P4 IMAD R155, R155, c[0x0][0x1d4], R160 ;  /* 0x000075009b9bca24 */ /* 0x000fe400078e02a0 */
[----:B------:R-:W-:-:S05]  /*3510*/  IMAD.SHL.U32 R160, R159, 0x4, RZ ;  /* 0x000000049fa07824 */ /* 0x000fca00078e00ff */
[----:B------:R-:W-:-:S13]  /*3520*/  ISETP.GE.OR P3, PT, R160, R7, P0 ;  /* 0x00000007a000720c */ /* 0x000fda0000766670 */
[----:B------:R-:W2:Y:S01]  /*3530*/  @!P3 LDG.E R163, [R148.64] ;  /* 0x0000002494a3b981 */ /* 0x000ea2000c1e1900 */
[----:B------:R-:W-:Y:S02]  /*3540*/  FSEL R133, R133, RZ, P2 ;  /* 0x000000ff85857208 */ /* 0x000fe40001000000 */
[----:B------:R-:W-:-:S06]  /*3550*/  FSEL R132, R132, RZ, P2 ;  /* 0x000000ff84847208 */ /* 0x000fcc0001000000 */
[----:B------:R1:W3:Y:S02]  /*3560*/  @!P1 LDG.E.64 R132, [R152.64] ;  /* 0x0000002498849981 */ /* 0x0002e4000c1e1b00 */
[----:B-1----:R-:W-:-:S04]  /*3570*/  @!P5 IADD3 R153, P1, R6, R154, RZ ;  /* 0x0000009a0699d210 */ /* 0x002fc80007f3e0ff */
[----:B------:R-:W-:Y:S02]  /*3580*/  @!P5 LEA.HI.X.SX32 R154, R154, R27, 0x1, P1 ;  /* 0x0000001b9a9ad211 */ /* 0x000fe400008f0eff */
[----:B------:R-:W-:-:S04]  /*3590*/  @!P5 LEA R152, P1, R153, c[0x0][0x198], 0x2 ;  /* 0x000066009998da11 */ /* 0x000fc800078210ff */
[----:B------:R-:W-:Y:S02]  /*35a0*/  @!P5 LEA.HI.X R153, R153, c[0x0][0x19c], R154, 0x2, P1 ;  /* 0x000067009999da11 */ /* 0x000fe400008f149a */
[----:B------:R-:W-:-:S04]  /*35b0*/  @!P4 IADD3 R161, P1, R6, R155, RZ ;  /* 0x0000009b06a1c210 */ /* 0x000fc80007f3e0ff */
[----:B------:R-:W-:Y:S02]  /*35c0*/  @!P4 LEA.HI.X.SX32 R162, R155, R27, 0x1, P1 ;  /* 0x0000001b9ba2c211 */ /* 0x000fe400008f0eff */
[----:B------:R-:W-:Y:S02]  /*35d0*/  @!P4 LEA R154, P1, R161, c[0x0][0x198], 0x2 ;  /* 0x00006600a19aca11 */ /* 0x000fe400078210ff */
[----:B------:R-:W-:Y:S02]  /*35e0*/  FSEL R9, R9, RZ, P2 ;  /* 0x000000ff09097208 */ /* 0x000fe40001000000 */
[----:B------:R-:W-:Y:S02]  /*35f0*/  FSEL R8, R8, RZ, P2 ;  /* 0x000000ff08087208 */ /* 0x000fe40001000000 */
[----:B------:R-:W-:Y:S02]  /*3600*/  @!P4 LEA.HI.X R155, R161, c[0x0][0x19c], R162, 0x2, P1 ;  /* 0x00006700a19bca11 */ /* 0x000fe400008f14a2 */
[----:B------:R-:W-:-:S02]  /*3610*/  IADD3 R162, R159, c[0x0][0x1d4], RZ ;  /* 0x000075009fa27a10 */ /* 0x000fc40007ffe0ff */
[----:B------:R-:W-:Y:S01]  /*3620*/  FSEL R151, R151, RZ, P2 ;  /* 0x000000ff97977208 */ /* 0x000fe20001000000 */
[----:B------:R1:W3:Y:S01]  /*3630*/  @!P5 LDG.E.64 R8, [R152.64] ;  /* 0x000000249808d981 */ /* 0x0002e2000c1e1b00 */
[----:B------:R-:W-:Y:S02]  /*3640*/  FSEL R150, R150, RZ, P2 ;  /* 0x000000ff96967208 */ /* 0x000fe40001000000 */
[----:B------:R-:W-:-:S04]  /*3650*/  SHF.L.U32 R162, R162, 0x2, RZ ;  /* 0x00000002a2a27819 */ /* 0x000fc800000006ff */
[----:B------:R0:W3:Y:S01]  /*3660*/  @!P4 LDG.E.64 R150, [R154.64] ;  /* 0x000000249a96c981 */ /* 0x0000e2000c1e1b00 */
[----:B------:R-:W-:-:S13]  /*3670*/  ISETP.GE.OR P4, PT, R162, R7, P0 ;  /* 0x00000007a200720c */ /* 0x000fda0000786670 */
[----:B0-----:R-:W3:Y:S01]  /*3680*/  @!P4 LDG.E R155, [R148.64] ;  /* 0x00000024949bc981 */ /* 0x001ee2000c1e1900 */
[----:B--2---:R-:W-:-:S04]  /*3690*/  @!P3 IMAD R163, R163, c[0x0][0x1d8], RZ ;  /* 0x00007600a3a3ba24 */ /* 0x004fc800078e02ff */
[----:B------:R-:W-:-:S04]  /*36a0*/  @!P3 IMAD R163, R163, 0x70, RZ ;  /* 0x00000070a3a3b824 */ /* 0x000fc800078e02ff */
[----:B-1----:R-:W-:Y:S02]  /*36b0*/  @!P3 IMAD R152, R163, c[0x0][0x1d4], R160 ;  /* 0x00007500a398ba24 */ /* 0x002fe400078e02a0 */
        /* <DEDUP_REMOVED lines=10> */
[----:B---3--:R-:W-:-:S04]  /*3760*/  @!P4 IMAD R155, R155, c[0x0][0x1d8], RZ ;  /* 0x000076009b9bca24 */ /* 0x008fc800078e02ff */
[----:B------:R-:W-:Y:S02]  /*3770*/  @!P4 IMAD R159, R155, 0x70, RZ ;  /* 0x000000709b9fc824 */ /* 0x000fe400078e02ff */
[----:B--2---:R-:W-:-:S04]  /*3780*/  @!P1 IMAD R154, R154, c[0x0][0x1d8], RZ ;  /* 0x000076009a9a9a24 */ /* 0x004fc800078e02ff */
[----:B------:R-:W-:Y:S02]  /*3790*/  @!P1 IMAD R155, R154, 0x70, RZ ;  /* 0x000000709a9b9824 */ /* 0x000fe400078e02ff */
[----:B------:R-:W-:Y:S02]  /*37a0*/  @!P4 IMAD R154, R159, c[0x0][0x1d4], R162 ;  /* 0x000075009f9aca24 */ /* 0x000fe400078e02a2 */
[----:B------:R-:W-:-:S04]  /*37b0*/  IMAD R159, R158, 0x1c, R29 ;  /* 0x0000001c9e9f7824 */ /* 0x000fc800078e021d */
[----:B------:R-:W-:-:S05]  /*37c0*/  IMAD.SHL.U32 R162, R159, 0x4, RZ ;  /* 0x000000049fa27824 */ /* 0x000fca00078e00ff */
[----:B------:R-:W-:-:S13]  /*37d0*/  ISETP.GE.OR P3, PT, R162, R7, P0 ;  /* 0x00000007a200720c */ /* 0x000fda0000766670 */
[----:B------:R-:W2:Y:S01]  /*37e0*/  @!P3 LDG.E R161, [R148.64] ;  /* 0x0000002494a1b981 */ /* 0x000ea2000c1e1900 */
[----:B------:R-:W-:Y:S01]  /*37f0*/  @!P1 IMAD R155, R155, c[0x0][0x1d4], R160 ;  /* 0x000075009b9b9a24 */ /* 0x000fe200078e02a0 */
[----:B------:R-:W-:-:S04]  /*3800*/  @!P4 IADD3 R160, P5, R6, R154, RZ ;  /* 0x0000009a06a0c210 */ /* 0x000fc80007fbe0ff */
[----:B0-----:R-:W-:Y:S02]  /*3810*/  @!P4 LEA.HI.X.SX32 R153, R154, R27, 0x1, P5 ;  /* 0x0000001b9a99c211 */ /* 0x001fe400028f0eff */
[----:B------:R-:W-:Y:S02]  /*3820*/  @!P4 LEA R152, P5, R160, c[0x0][0x198], 0x2 ;  /* 0x00006600a098ca11 */ /* 0x000fe400078a10ff */
[----:B------:R-:W-:Y:S02]  /*3830*/  FSEL R141, R141, RZ, P2 ;  /* 0x000000ff8d8d7208 */ /* 0x000fe40001000000 */
[----:B------:R-:W-:Y:S02]  /*3840*/  FSEL R140, R140, RZ, P2 ;  /* 0x000000ff8c8c7208 */ /* 0x000fe40001000000 */
[----:B------:R-:W-:-:S05]  /*3850*/  @!P4 LEA.HI.X R153, R160, c[0x0][0x19c], R153, 0x2, P5 ;  /* 0x00006700a099ca11 */ /* 0x000fca00028f1499 */
[----:B------:R0:W3:Y:S01]  /*3860*/  @!P4 LDG.E.64 R140, [R152.64] ;  /* 0x00000024988cc981 */ /* 0x0000e2000c1e1b00 */
[----:B------:R-:W-:-:S04]  /*3870*/  @!P1 IADD3 R160, P4, R6, R155, RZ ;  /* 0x0000009b06a09210 */ /* 0x000fc80007f9e0ff */
[----:B------:R-:W-:Y:S02]  /*3880*/  @!P1 LEA.HI.X.SX32 R155, R155, R27, 0x1, P4 ;  /* 0x0000001b9b9b9211 */ /* 0x000fe400020f0eff */
[----:B------:R-:W-:Y:S02]  /*3890*/  @!P1 LEA R154, P4, R160, c[0x0][0x198], 0x2 ;  /* 0x00006600a09a9a11 */ /* 0x000fe400078810ff */
[----:B------:R-:W-:Y:S02]  /*38a0*/  FSEL R145, R145, RZ, P2 ;  /* 0x000000ff91917208 */ /* 0x000fe40001000000 */
[----:B------:R-:W-:Y:S02]  /*38b0*/  FSEL R144, R144, RZ, P2 ;  /* 0x000000ff90907208 */ /* 0x000fe40001000000 */
[----:B------:R-:W-:Y:S02]  /*38c0*/  @!P1 LEA.HI.X R155, R160, c[0x0][0x19c], R155, 0x2, P4 ;  /* 0x00006700a09b9a11 */ /* 0x000fe400020f149b */
[----:B------:R-:W-:-:S03]  /*38d0*/  IADD3 R159, R159, c[0x0][0x1d4], RZ ;  /* 0x000075009f9f7a10 */ /* 0x000fc60007ffe0ff */
[----:B------:R1:W3:Y:S01]  /*38e0*/  @!P1 LDG.E.64 R144, [R154.64] ;  /* 0x000000249a909981 */ /* 0x0002e2000c1e1b00 */
[----:B------:R-:W-:Y:S01]  /*38f0*/  ISETP.NE.U32.AND P1, PT, RZ, c[0x0][0x200], PT ;  /* 0x00008000ff007a0c */ /* 0x000fe20003f25070 */
[----:B------:R-:W-:-:S03]  /*3900*/  IMAD.SHL.U32 R160, R159, 0x4, RZ ;  /* 0x000000049fa07824 */ /* 0x000fc600078e00ff */
[----:B------:R-:W-:Y:S02]  /*3910*/  ISETP.NE.AND.EX P1, PT, RZ, c[0x0][0x204], PT, P1 ;  /* 0x00008100ff007a0c */ /* 0x000fe40003f25310 */
[----:B------:R-:W-:Y:S01]  /*3920*/  ISETP.GE.OR P4, PT, R160, R7, P0 ;  /* 0x00000007a000720c */ /* 0x000fe20000786670 */
[----:B------:R-:W-:-:S10]  /*3930*/  IMAD R164, R158, 0x1f, R29 ;  /* 0x0000001f9ea47824 */ /* 0x000fd400078e021d */
[--C-:B------:R-:W-:Y:S02]  /*3940*/  @P1 SHF.R.S32.HI R158, RZ, 0x1f, R157.reuse ;  /* 0x0000001fff9e1819 */ /* 0x100fe4000001149d */
[----:B-1----:R-:W-:Y:S01]  /*3950*/  @P1 IADD3 R154, P5, P6, R156, c[0x0][0x200], R157 ;  /* 0x000080009c9a1a10 */ /* 0x002fe20007ebe09d */
[----:B------:R-:W3:Y:S01]  /*3960*/  @!P4 LDG.E R29, [R148.64] ;  /* 0x00000024941dc981 */ /* 0x000ee2000c1e1900 */
[----:B0-----:R-:W-:-:S04]  /*3970*/  @P1 SHF.R.S32.HI R153, RZ, 0x1f, R156 ;  /* 0x0000001fff991819 */ /* 0x001fc8000001149c */
[----:B------:R-:W-:Y:S01]  /*3980*/  @P1 IADD3.X R155, R153, c[0x0][0x204], R158, P5, P6 ;  /* 0x00008100999b1a10 */ /* 0x000fe20002fec49e */
[----:B------:R-:W-:-:S04]  /*3990*/  IMAD.SHL.U32 R164, R164, 0x4, RZ ;  /* 0x00000004a4a47824 */ /* 0x000fc800078e00ff */
[----:B------:R-:W4:Y:S01]  /*39a0*/  @P1 LDG.E.U8 R154, [R154.64] ;  /* 0x000000249a9a1981 */ /* 0x000f22000c1e1100 */
        /* <DEDUP_REMOVED lines=8> */
[----:B------:R-:W-:-:S04]  /*3a30*/  @!P3 LEA R152, P6, R153, c[0x0][0x198], 0x2 ;  /* 0x000066009998ba11 */ /* 0x000fc800078c10ff */
[----:B------:R-:W-:Y:S02]  /*3a40*/  @!P3 LEA.HI.X R153, R153, c[0x0][0x19c], R158, 0x2, P6 ;  /* 0x000067009999ba11 */ /* 0x000fe400030f149e */
[----:B------:R-:W-:-:S03]  /*3a50*/  ISETP.GE.OR P6, PT, R164, R7, P0 ;  /* 0x00000007a400720c */ /* 0x000fc600007c6670 */
[----:B------:R-:W2:Y:S10]  /*3a60*/  @!P5 LDG.E R157, [R148.64] ;  /* 0x00000024949dd981 */ /* 0x000eb4000c1e1900 */
[----:B------:R-:W2:Y:S01]  /*3a70*/  @!P6 LDG.E R161, [R148.64] ;  /* 0x0000002494a1e981 */ /* 0x000ea2000c1e1900 */
[----:B------:R-:W-:-:S02]  /*3a80*/  FSEL R139, R139, RZ, P2 ;  /* 0x000000ff8b8b7208 */ /* 0x000fc40001000000 */
[----:B------:R-:W-:-:S06]  /*3a90*/  FSEL R138, R138, RZ, P2 ;  /* 0x000000ff8a8a7208 */ /* 0x000fcc0001000000 */
[----:B------:R0:W2:Y:S01]  /*3aa0*/  @!P3 LDG.E.64 R138, [R152.64] ;  /* 0x00000024988ab981 */ /* 0x0000a2000c1e1b00 */
[----:B---3--:R-:W-:-:S04]  /*3ab0*/  @!P4 IMAD R29, R29, c[0x0][0x1d8], RZ ;  /* 0x000076001d1dca24 */ /* 0x008fc800078e02ff */
[----:B------:R-:W-:-:S04]  /*3ac0*/  @!P4 IMAD R29, R29, 0x70, RZ ;  /* 0x000000701d1dc824 */ /* 0x000fc800078e02ff */
[----:B------:R-:W-:-:S05]  /*3ad0*/  @!P4 IMAD R160, R29, c[0x0][0x1d4], R160 ;  /* 0x000075001da0ca24 */ /* 0x000fca00078e02a0 */
[----:B------:R-:W-:-:S04]  /*3ae0*/  @!P4 IADD3 R29, P3, R6, R160, RZ ;  /* 0x000000a0061dc210 */ /* 0x000fc80007f7e0ff */
[----:B------:R-:W-:Y:S02]  /*3af0*/  @!P4 LEA.HI.X.SX32 R160, R160, R27, 0x1, P3 ;  /* 0x0000001ba0a0c211 */ /* 0x000fe400018f0eff */
[----:B------:R-:W-:-:S04]  /*3b00*/  @!P4 LEA R158, P3, R29, c[0x0][0x198], 0x2 ;  /* 0x000066001d9eca11 */ /* 0x000fc800078610ff */
[----:B------:R-:W-:Y:S02]  /*3b10*/  @!P4 LEA.HI.X R159, R29, c[0x0][0x19c], R160, 0x2, P3 ;  /* 0x000067001d9fca11 */ /* 0x000fe400018f14a0 */
[----:B------:R-:W-:Y:S02]  /*3b20*/  FSEL R137, R137, RZ, P2 ;  /* 0x000000ff89897208 */ /* 0x000fe40001000000 */
[----:B------:R-:W-:Y:S02]  /*3b30*/  FSEL R136, R136, RZ, P2 ;  /* 0x000000ff88887208 */ /* 0x000fe40001000000 */
[----:B------:R-:W-:Y:S02]  /*3b40*/  FSEL R143, R143, RZ, P2 ;  /* 0x000000ff8f8f7208 */ /* 0x000fe40001000000 */
[----:B------:R-:W-:Y:S02]  /*3b50*/  FSEL R142, R142, RZ, P2 ;  /* 0x000000ff8e8e7208 */ /* 0x000fe40001000000 */
[----:B------:R-:W3:Y:S01]  /*3b60*/  @!P4 LDG.E.64 R136, [R158.64] ;  /* 0x000000249e88c981 */ /* 0x000ee2000c1e1b00 */
[----:B------:R-:W-:-:S02]  /*3b70*/  FSEL R147, R147, RZ, P2 ;  /* 0x000000ff93937208 */ /* 0x000fc40001000000 */
[----:B------:R-:W-:Y:S02]  /*3b80*/  FSEL R146, R146, RZ, P2 ;  /* 0x000000ff92927208 */ /* 0x000fe40001000000 */
[----:B----4-:R-:W-:Y:S01]  /*3b90*/  ISETP.NE.AND P1, PT, R154, RZ, P1 ;  /* 0x000000ff9a00720c */ /* 0x010fe20000f25270 */
[----:B------:R-:W-:-:S04]  /*3ba0*/  FMUL.FTZ R154, R13, R89 ;  /* 0x000000590d9a7220 */ /* 0x000fc80000410000 */
[----:B------:R-:W-:-:S04]  /*3bb0*/  FFMA.FTZ R154, R11, R145, R154 ;  /* 0x000000910b9a7223 */ /* 0x000fc8000001009a */
[----:B------:R-:W-:Y:S02]  /*3bc0*/  FFMA.FTZ R154, R15, R91, R154 ;  /* 0x0000005b0f9a7223 */ /* 0x000fe4000001009a */
[----:B--2---:R-:W-:-:S04]  /*3bd0*/  @!P5 IMAD R157, R157, c[0x0][0x1d8], RZ ;  /* 0x000076009d9dda24 */ /* 0x004fc800078e02ff */
[----:B------:R-:W-:-:S04]  /*3be0*/  @!P5 IMAD R157, R157, 0x70, RZ ;  /* 0x000000709d9dd824 */ /* 0x000fc800078e02ff */
[----:B------:R-:W-:Y:S02]  /*3bf0*/  @!P5 IMAD R162, R157, c[0x0][0x1d4], R162 ;  /* 0x000075009da2da24 */ /* 0x000fe400078e02a2 */
[----:B------:R-:W-:-:S03]  /*3c00*/  @!P6 IMAD R161, R161, c[0x0][0x1d8], RZ ;  /* 0x00007600a1a1ea24 */ /* 0x000fc600078e02ff */
[----:B------:R-:W-:Y:S01]  /*3c10*/  @!P5 IADD3 R29, P3, R6, R162, RZ ;  /* 0x000000a2061dd210 */ /* 0x000fe20007f7e0ff */
[----:B------:R-:W-:-:S03]  /*3c20*/  @!P6 IMAD R161, R161, 0x70, RZ ;  /* 0x00000070a1a1e824 */ /* 0x000fc600078e02ff */
[----:B------:R-:W-:Y:S01]  /*3c30*/  @!P5 LEA.HI.X.SX32 R162, R162, R27, 0x1, P3 ;  /* 0x0000001ba2a2d211 */ /* 0x000fe200018f0eff */
[----:B------:R-:W-:Y:S01]  /*3c40*/  @!P6 IMAD R164, R161, c[0x0][0x1d4], R164 ;  /* 0x00007500a1a4ea24 */ /* 0x000fe200078e02a4 */
[----:B0-----:R-:W-:-:S04]  /*3c50*/  @!P5 LEA R152, P3, R29, c[0x0][0x198], 0x2 ;  /* 0x000066001d98da11 */ /* 0x001fc800078610ff */
[----:B------:R-:W-:Y:S02]  /*3c60*/  @!P5 LEA.HI.X R153, R29, c[0x0][0x19c], R162, 0x2, P3 ;  /* 0x000067001d99da11 */ /* 0x000fe400018f14a2 */
[----:B------:R-:W-:-:S03]  /*3c70*/  @!P6 IADD3 R29, P3, R6, R164, RZ ;  /* 0x000000a4061de210 */ /* 0x000fc60007f7e0ff */
[----:B------:R-:W2:Y:S01]  /*3c80*/  @!P5 LDG.E.64 R142, [R152.64] ;  /* 0x00000024988ed981 */ /* 0x000ea2000c1e1b00 */
[----:B------:R-:W-:Y:S02]  /*3c90*/  @!P6 LEA.HI.X.SX32 R164, R164, R27, 0x1, P3 ;  /* 0x0000001ba4a4e211 */ /* 0x000fe400018f0eff */
[----:B------:R-:W-:-:S04]  /*3ca0*/  @!P6 LEA R148, P3, R29, c[0x0][0x198], 0x2 ;  /* 0x000066001d94ea11 */ /* 0x000fc800078610ff */
[----:B------:R-:W-:-:S05]  /*3cb0*/  @!P6 LEA.HI.X R149, R29, c[0x0][0x19c], R164, 0x2, P3 ;  /* 0x000067001d95ea11 */ /* 0x000fca00018f14a4 */
[----:B------:R-:W4:Y:S01]  /*3cc0*/  @!P6 LDG.E.64 R146, [R148.64] ;  /* 0x000000249492e981 */ /* 0x000f22000c1e1b00 */
[----:B------:R-:W-:-:S04]  /*3cd0*/  FMUL.FTZ R29, R12, R88 ;  /* 0x000000580c1d7220 */ /* 0x000fc80000410000 */
[----:B------:R-:W-:-:S04]  /*3ce0*/  FFMA.FTZ R29, R10, R144, R29 ;  /* 0x000000900a1d7223 */ /* 0x000fc8000001001d */
        /* <DEDUP_REMOVED lines=53> */
[----:B---3--:R-:W-:-:S02]  /*4040*/  FFMA.FTZ R154, R83, R137, R154 ;  /* 0x00000089539a7223 */ /* 0x008fc4000001009a */
[----:B------:R-:W-:Y:S01]  /*4050*/  FFMA.FTZ R29, R82, R136, R29 ;  /* 0x00000088521d7223 */ /* 0x000fe2000001001d */
[----:B------:R-:W-:-:S03]  /*4060*/  LOP3.LUT R155, R18, 0x1, RZ, 0xc0, !PT ;  /* 0x00000001129b7812 */ /* 0x000fc600078ec0ff */
[----:B--2---:R-:W-:Y:S02]  /*4070*/  FFMA.FTZ R29, R84, R142, R29 ;  /* 0x0000008e541d7223 */ /* 0x004fe4000001001d */
[----:B------:R-:W-:Y:S02]  /*4080*/  FFMA.FTZ R154, R85, R143, R154 ;  /* 0x0000008f559a7223 */ /* 0x000fe4000001009a */
[----:B----4-:R-:W-:Y:S02]  /*4090*/  FFMA.FTZ R29, R86, R146, R29 ;  /* 0x00000092561d7223 */ /* 0x010fe4000001001d */
[----:B------:R-:W-:-:S04]  /*40a0*/  FFMA.FTZ R154, R87, R147, R154 ;  /* 0x00000093579a7223 */ /* 0x000fc8000001009a */
[----:B------:R-:W-:Y:S01]  /*40b0*/  FADD.FTZ R158, R29, R154 ;  /* 0x0000009a1d9e7221 */ /* 0x000fe20000010000 */
[----:B------:R-:W-:Y:S05]  /*40c0*/  BRA.DIV ~URZ, `(.L_x_2857) ;  /* 0x00002bb27f007947 */ /* 0x000fea000b800000 */
[----:B------:R0:W1:Y:S02]  /*40d0*/  SHFL.BFLY PT, R29, R158, 0x1, 0x1f ;  /* 0x0c201f009e1d7f89 */ /* 0x00006400000e0000 */
.L_x_2899:
        /* <DEDUP_REMOVED lines=14> */
[----:B------:R-:W2:Y:S04]  /*41c0*/  @P2 LDG.E R153, [R152.64] ;  /* 0x0000002498992981 */ /* 0x000ea8000c1e1900 */
[----:B------:R-:W3:Y:S01]  /*41d0*/  @P0 LDG.E R148, [R148.64] ;  /* 0x0000002494940981 */ /* 0x000ee2000c1e1900 */
[----:B------:R-:W-:-:S04]  /*41e0*/  @P0 ISETP.GE.AND P3, PT, R156, R25, PT ;  /* 0x000000199c00020c */ /* 0x000fc80003f66270 */
[----:B-----5:R-:W-:-:S04]  /*41f0*/  @P0 SEL R154, R28, RZ, !P3 ;  /* 0x000000ff1c9a0207 */ /* 0x020fc80005800000 */
[----:B------:R-:W-:Y:S01]  /*4200*/  @P0 IADD3 R155, R154, R156, -R17 ;  /* 0x0000009c9a9b0210 */ /* 0x000fe20007ffe811 */
[----:B------:R-:W-:Y:S02]  /*4210*/  FMUL.FTZ R154, R29, c[0x0][0x1f0] ;  /* 0x00007c001d9a7a20 */ /* 0x000fe40000410000 */
[----:B------:R-:W-:-:S03]  /*4220*/  IMAD.IADD R29, R156, 0x1, -R26 ;  /* 0x000000019c1d7824 */ /* 0x000fc600078e0a1a */
[----:B------:R-:W3:Y:S01]  /*4230*/  @P0 I2F R155, R155 ;  /* 0x0000009b009b0306 */ /* 0x000ee20000201400 */
[----:B--2---:R-:W-:-:S04]  /*4240*/  @P2 FADD.FTZ R154, R154, R153 ;  /* 0x000000999a9a2221 */ /* 0x004fc80000010000 */
[----:B---3--:R-:W-:-:S05]  /*4250*/  @P0 FFMA.FTZ R154, R155, R148, R154 ;  /* 0x000000949b9a0223 */ /* 0x008fca000001009a */
[----:B------:R1:W-:Y:S01]  /*4260*/  STS [R29.X4+0x220], R154 ;  /* 0x0002209a1d007388 */ /* 0x0003e20000004800 */
[----:B------:R-:W-:-:S03]  /*4270*/  @!P1 FMNMX.FTZ R3, R3, R154, !PT ;  /* 0x0000009a03039209 */ /* 0x000fc60007810000 */
.L_x_2859:
[----:B------:R-:W-:Y:S05]  /*4280*/  BSYNC B1 ;  /* 0x0000000000017941 */ /* 0x000fea0003800000 */
.L_x_2858:
[----:B------:R-:W-:-:S04]  /*4290*/  IADD3 R156, R156, 0x40, RZ ;  /* 0x000000409c9c7810 */ /* 0x000fc80007ffe0ff */
[----:B------:R-:W-:-:S13]  /*42a0*/  ISETP.GE.AND P0, PT, R156, R4, PT ;  /* 0x000000049c00720c */ /* 0x000fda0003f06270 */
[----:B01---5:R-:W-:Y:S01]  /*42b0*/  @P0 CALL.REL.NOINC `(.L_x_2856) ;  /* 0x0000001000000944 */ /* 0x023fe20003c00000 */
[----:B------:R-:W-:Y:S05]  /*42c0*/  BRA `(.L_x_2860) ;  /* 0xffffdb8000007947 */ /* 0x000fea000383ffff */
.L_x_2856:
[----:B------:R-:W-:Y:S05]  /*42d0*/  BSYNC B0 ;  /* 0x0000000000007941 */ /* 0x000fea0003800000 */
.L_x_2855:
[----:B------:R-:W-:Y:S05]  /*42e0*/  BRA.DIV ~URZ, `(.L_x_2861) ;  /* 0x00002a027f007947 */ /* 0x000fea000b800000 */
[----:B------:R3:W4:Y:S02]  /*42f0*/  SHFL.BFLY PT, R29, R3, 0x10, 0x1f ;  /* 0x0e001f00031d7f89 */ /* 0x00072400000e0000 */
.L_x_2900:
[----:B----4-:R-:W-:Y:S01]  /*4300*/  FMNMX.FTZ R6, R29, R3, !PT ;  /* 0x000000031d067209 */ /* 0x010fe20007810000 */
[----:B------:R-:W-:Y:S05]  /*4310*/  BRA.DIV ~URZ, `(.L_x_2862) ;  /* 0x00002a427f007947 */ /* 0x000fea000b800000 */
[----:B0--3--:R-:W0:Y:S02]  /*4320*/  SHFL.BFLY PT, R3, R6, 0x8, 0x1f ;  /* 0x0d001f0006037f89 */ /* 0x009e2400000e0000 */
[----:B0-----:R-:W-:-:S05]  /*4330*/  FMNMX.FTZ R3, R6, R3, !PT ;  /* 0x0000000306037209 */ /* 0x001fca0007810000 */
[----:B------:R-:W0:Y:S02]  /*4340*/  SHFL.BFLY PT, R4, R3, 0x4, 0x1f ;  /* 0x0c801f0003047f89 */ /* 0x000e2400000e0000 */
[----:B0-----:R-:W-:-:S05]  /*4350*/  FMNMX.FTZ R4, R3, R4, !PT ;  /* 0x0000000403047209 */ /* 0x001fca0007810000 */
[----:B------:R0:W3:Y:S02]  /*4360*/  SHFL.BFLY PT, R29, R4, 0x2, 0x1f ;  /* 0x0c401f00041d7f89 */ /* 0x0000e400000e0000 */
.L_x_2901:
[----:B------:R-:W-:Y:S01]  /*4370*/  SHF.R.S32.HI R3, RZ, 0x1f, R18 ;  /* 0x0000001fff037819 */ /* 0x000fe20000011412 */
[----:B------:R-:W-:Y:S01]  /*4380*/  WARPSYNC 0xffffffff ;  /* 0xffffffff00007948 */ /* 0x000fe20003800000 */
[----:B---3--:R-:W-:Y:S02]  /*4390*/  FMNMX.FTZ R29, R29, R4, !PT ;  /* 0x000000041d1d7209 */ /* 0x008fe40007810000 */
[----:B------:R-:W-:-:S04]  /*43a0*/  LEA.HI R3, R3, R18, RZ, 0x5 ;  /* 0x0000001203037211 */ /* 0x000fc800078f28ff */
[----:B------:R-:W-:-:S05]  /*43b0*/  LOP3.LUT R7, R3, 0xffffffe0, RZ, 0xc0, !PT ;  /* 0xffffffe003077812 */ /* 0x000fca00078ec0ff */
[----:B------:R-:W-:-:S05]  /*43c0*/  IMAD.IADD R10, R18, 0x1, -R7 ;  /* 0x00000001120a7824 */ /* 0x000fca00078e0a07 */
[----:B------:R-:W-:-:S13]  /*43d0*/  ISETP.NE.AND P0, PT, R10, RZ, PT ;  /* 0x000000ff0a00720c */ /* 0x000fda0003f05270 */
[----:B0-----:R-:W-:-:S05]  /*43e0*/  @!P0 SHF.R.S32.HI R4, RZ, 0x5, R3 ;  /* 0x00000005ff048819 */ /* 0x001fca0000011403 */
[----:B------:R0:W-:Y:S02]  /*43f0*/  @!P0 STS [R4.X4], R29 ;  /* 0x0000001d04008388 */ /* 0x0001e40000004800 */
[----:B------:R-:W-:Y:S01]  /*4400*/  BAR.SYNC.DEFER_BLOCKING 0x0 ;  /* 0x0000000000007b1d */ /* 0x000fe20000010000 */
[----:B------:R-:W-:Y:S01]  /*4410*/  ISETP.GT.AND P0, PT, R10, 0x3, PT ;  /* 0x000000030a00780c */ /* 0x000fe20003f04270 */
[----:B0-----:R-:W-:Y:S01]  /*4420*/  IMAD.MOV.U32 R4, RZ, RZ, -0x800001 ;  /* 0xff7fffffff047424 */ /* 0x001fe200078e00ff */
[----:B------:R-:W-:Y:S01]  /*4430*/  HFMA2.MMA R8, -RZ, RZ, 0, 0 ;  /* 0x00000000ff087435 */ /* 0x000fe200000001ff */
[----:B------:R-:W-:Y:S02]  /*4440*/  IMAD.IADD R11, R26, 0x1, R18 ;  /* 0x000000011a0b7824 */ /* 0x000fe400078e0212 */
[----:B------:R-:W-:Y:S03]  /*4450*/  BSSY B0, `(.L_x_2863) ;  /* 0x0000024000007945 */ /* 0x000fe60003800000 */
[----:B------:R-:W-:-:S05]  /*4460*/  ISETP.GT.AND P1, PT, R11, R17, PT ;  /* 0x000000110b00720c */ /* 0x000fca0003f24270 */
[----:B------:R-:W0:Y:S04]  /*4470*/  @!P0 LDS R4, [R10.X4] ;  /* 0x000000000a048984 */ /* 0x000e280000004800 */
[----:B0-----:R-:W0:Y:S02]  /*4480*/  SHFL.BFLY PT, R7, R4, 0x2, 0x1f ;  /* 0x0c401f0004077f89 */ /* 0x001e2400000e0000 */
[----:B0-----:R-:W-:-:S05]  /*4490*/  FMNMX.FTZ R7, R7, R4, !PT ;  /* 0x0000000407077209 */ /* 0x001fca0007810000 */
[----:B------:R-:W0:Y:S02]  /*44a0*/  SHFL.BFLY PT, R6, R7, 0x1, 0x1f ;  /* 0x0c201f0007067f89 */ /* 0x000e2400000e0000 */
[----:B0-----:R-:W-:-:S05]  /*44b0*/  FMNMX.FTZ R6, R7, R6, !PT ;  /* 0x0000000607067209 */ /* 0x001fca0007810000 */
[----:B------:R0:W3:Y:S01]  /*44c0*/  SHFL.IDX PT, R13, R6, RZ, 0x1f ;  /* 0x00001fff060d7589 */ /* 0x0000e200000e0000 */
[----:B------:R-:W-:Y:S05]  /*44d0*/  @P1 BRA `(.L_x_2864) ;  /* 0x000001b000001947 */ /* 0x000fea0003800000 */
[----:B------:R-:W-:Y:S01]  /*44e0*/  ISETP.NE.U32.AND P0, PT, RZ, c[0x0][0x200], PT ;  /* 0x00008000ff007a0c */ /* 0x000fe20003f05070 */
[----:B------:R-:W-:Y:S02]  /*44f0*/  IMAD.MOV.U32 R8, RZ, RZ, RZ ;  /* 0x000000ffff087224 */ /* 0x000fe400078e00ff */
[----:B------:R-:W-:Y:S01]  /*4500*/  IMAD.MOV.U32 R4, RZ, RZ, R11 ;  /* 0x000000ffff047224 */ /* 0x000fe200078e000b */
[----:B------:R-:W-:-:S07]  /*4510*/  ISETP.NE.AND.EX P0, PT, RZ, c[0x0][0x204], PT, P0 ;  /* 0x00008100ff007a0c */ /* 0x000fce0003f05300 */
.L_x_2868:
        /* <DEDUP_REMOVED lines=13> */
.L_x_2866:
[----:B------:R-:W0:Y:S02]  /*45f0*/  LDS R6, [R12] ;  /* 0x000000000c067984 */ /* 0x000e240000000800 */
[----:B0--3--:R-:W-:-:S04]  /*4600*/  FADD.FTZ R6, -R13, R6 ;  /* 0x000000060d067221 */ /* 0x009fc80000010100 */
[----:B------:R-:W-:-:S04]  /*4610*/  FMUL.FTZ R6, R6, 1.4426950216293334961 ;  /* 0x3fb8aa3b06067820 */ /* 0x000fc80000410000 */
[----:B------:R0:W3:Y:S03]  /*4620*/  MUFU.EX2 R9, R6 ;  /* 0x0000000600097308 */ /* 0x0000e60000000800 */
.L_x_2867:
[----:B------:R-:W-:Y:S05]  /*4630*/  BSYNC B1 ;  /* 0x0000000000017941 */ /* 0x000fea0003800000 */
.L_x_2865:
[----:B---3--:R3:W-:Y:S01]  /*4640*/  STS [R12], R9 ;  /* 0x000000090c007388 */ /* 0x0087e20000000800 */
[----:B------:R-:W-:Y:S01]  /*4650*/  IADD3 R4, R4, 0x80, RZ ;  /* 0x0000008004047810 */ /* 0x000fe20007ffe0ff */
[----:B------:R-:W-:-:S03]  /*4660*/  FADD.FTZ R8, R9, R8 ;  /* 0x0000000809087221 */ /* 0x000fc60000010000 */
[----:B------:R-:W-:-:S13]  /*4670*/  ISETP.GT.AND P2, PT, R4, R17, PT ;  /* 0x000000110400720c */ /* 0x000fda0003f44270 */
[----:B---3--:R-:W-:Y:S05]  /*4680*/  @!P2 BRA `(.L_x_2868) ;  /* 0xfffffe900000a947 */ /* 0x008fea000383ffff */
.L_x_2864:
[----:B------:R-:W-:Y:S05]  /*4690*/  BSYNC B0 ;  /* 0x0000000000007941 */ /* 0x000fea0003800000 */
.L_x_2863:
[----:B------:R-:W4:Y:S01]  /*46a0*/  SHFL.BFLY PT, R7, R8, 0x10, 0x1f ;  /* 0x0e001f0008077f89 */ /* 0x000f2200000e0000 */
[----:B------:R-:W-:-:S04]  /*46b0*/  LOP3.LUT P0, R12, R18, 0x1f, RZ, 0xc0, !PT ;  /* 0x0000001f120c7812 */ /* 0x000fc8000780c0ff */
[----:B------:R-:W-:Y:S01]  /*46c0*/  ISETP.GT.U32.AND P2, PT, R12, 0x3, PT ;  /* 0x000000030c00780c */ /* 0x000fe20003f44070 */
[----:B----4-:R-:W-:-:S08]  /*46d0*/  FADD.FTZ R7, R7, R8 ;  /* 0x0000000807077221 */ /* 0x010fd00000010000 */
[----:B------:R-:W-:Y:S01]  /*46e0*/  @!P0 SHF.R.U32.HI R8, RZ, 0x3, R18 ;  /* 0x00000003ff088819 */ /* 0x000fe20000011612 */
[----:B------:R-:W4:Y:S03]  /*46f0*/  SHFL.BFLY PT, R4, R7, 0x8, 0x1f ;  /* 0x0d001f0007047f89 */ /* 0x000f2600000e0000 */
[----:B------:R-:W-:Y:S01]  /*4700*/  @!P0 LOP3.LUT R8, R8, 0x1ffffffc, RZ, 0xc0, !PT ;  /* 0x1ffffffc08088812 */ /* 0x000fe200078ec0ff */
[----:B----4-:R-:W-:-:S05]  /*4710*/  FADD.FTZ R4, R7, R4 ;  /* 0x0000000407047221 */ /* 0x010fca0000010000 */
[----:B------:R-:W4:Y:S02]  /*4720*/  SHFL.BFLY PT, R9, R4, 0x4, 0x1f ;  /* 0x0c801f0004097f89 */ /* 0x000f2400000e0000 */
[----:B----4-:R-:W-:-:S05]  /*4730*/  FADD.FTZ R9, R4, R9 ;  /* 0x0000000904097221 */ /* 0x010fca0000010000 */
[----:B0-----:R-:W0:Y:S02]  /*4740*/  SHFL.BFLY PT, R6, R9, 0x2, 0x1f ;  /* 0x0c401f0009067f89 */ /* 0x001e2400000e0000 */
[----:B0-----:R-:W-:-:S05]  /*4750*/  FADD.FTZ R6, R9, R6 ;  /* 0x0000000609067221 */ /* 0x001fca0000010000 */
[----:B---3--:R-:W0:Y:S02]  /*4760*/  SHFL.BFLY PT, R13, R6, 0x1, 0x1f ;  /* 0x0c201f00060d7f89 */ /* 0x008e2400000e0000 */
        /* <DEDUP_REMOVED lines=8> */
[----:B------:R0:W3:Y:S01]  /*47f0*/  SHFL.IDX PT, R14, R7, RZ, 0x1f ;  /* 0x00001fff070e7589 */ /* 0x0000e200000e0000 */
[----:B------:R-:W-:Y:S05]  /*4800*/  @P1 BRA.U `(.L_x_2869) ;  /* 0x000001a100001947 */ /* 0x000fea0003800000 */
[----:B------:R-:W4:Y:S01]  /*4810*/  LDC.U8 R4, c[0x0][0x26c] ;  /* 0x00009b00ff047b82 */ /* 0x000f220000000000 */
[----:B------:R-:W-:Y:S01]  /*4820*/  BSSY B0, `(.L_x_2869) ;  /* 0x0000018000007945 */ /* 0x000fe20003800000 */
[----:B----4-:R-:W-:-:S13]  /*4830*/  ISETP.NE.AND P0, PT, R4, RZ, PT ;  /* 0x000000ff0400720c */ /* 0x010fda0003f05270 */
[----:B0-----:R-:W-:-:S04]  /*4840*/  @P0 IMAD.MOV.U32 R7, RZ, RZ, c[0x0][0x268] ;  /* 0x00009a00ff070624 */ /* 0x001fc800078e00ff */
[----:B------:R-:W-:Y:S02]  /*4850*/  @P0 IMAD R4, R22, R7, c[0x0][0x1ec] ;  /* 0x00007b0016040624 */ /* 0x000fe400078e0207 */
[----:B------:R-:W-:Y:S02]  /*4860*/  CS2R R6, SRZ ;  /* 0x0000000000067805 */ /* 0x000fe4000001ff00 */
[----:B------:R-:W-:-:S04]  /*4870*/  @P0 IMAD R9, R4, c[0x0][0x1d4], RZ ;  /* 0x0000750004090a24 */ /* 0x000fc800078e02ff */
[--C-:B------:R-:W-:Y:S01]  /*4880*/  @P0 IMAD.MOV.U32 R6, RZ, RZ, R9.reuse ;  /* 0x000000ffff060224 */ /* 0x100fe200078e0009 */
[----:B------:R-:W-:Y:S01]  /*4890*/  @P0 SHF.R.S32.HI R7, RZ, 0x1f, R9 ;  /* 0x0000001fff070819 */ /* 0x000fe20000011409 */
[----:B------:R-:W-:Y:S05]  /*48a0*/  @P1 BRA `(.L_x_2870) ;  /* 0x000000f000001947 */ /* 0x000fea0003800000 */
[----:B---3--:R-:W-:-:S04]  /*48b0*/  FADD.FTZ R4, R14, 9.9999999747524270788e-07 ;  /* 0x358637bd0e047421 */ /* 0x008fc80000010000 */
[----:B------:R0:W3:Y:S03]  /*48c0*/  MUFU.RCP R14, R4 ;  /* 0x00000004000e7308 */ /* 0x0000e60000001000 */
.L_x_2871:
[C---:B0-----:R-:W-:Y:S01]  /*48d0*/  IMAD.IADD R4, R11.reuse, 0x1, -R26 ;  /* 0x000000010b047824 */ /* 0x041fe200078e0a1a */
[----:B------:R-:W-:-:S04]  /*48e0*/  @P0 IADD3 R12, P1, R11, R6, RZ ;  /* 0x000000060b0c0210 */ /* 0x000fc80007f3e0ff */
[----:B------:R-:W0:Y:S01]  /*48f0*/  LDS R9, [R4.X4+0x220] ;  /* 0x0002200004097984 */ /* 0x000e220000004800 */
[C---:B------:R-:W-:Y:S02]  /*4900*/  @P0 LEA.HI.X.SX32 R13, R11.reuse, R7, 0x1, P1 ;  /* 0x000000070b0d0211 */ /* 0x040fe400008f0eff */
[----:B------:R-:W-:Y:S02]  /*4910*/  @P0 LEA R8, P1, R12, c[0x0][0x260], 0x2 ;  /* 0x000098000c080a11 */ /* 0x000fe400078210ff */
[----:B------:R-:W-:Y:S02]  /*4920*/  LEA R15, R4, 0x220, 0x2 ;  /* 0x00000220040f7811 */ /* 0x000fe400078e10ff */
[----:B------:R-:W-:Y:S01]  /*4930*/  IADD3 R11, R11, 0x80, RZ ;  /* 0x000000800b0b7810 */ /* 0x000fe20007ffe0ff */
[----:B0--3--:R-:W-:Y:S01]  /*4940*/  FMUL.FTZ R20, R9, R14 ;  /* 0x0000000e09147220 */ /* 0x009fe20000410000 */
[----:B------:R-:W-:Y:S02]  /*4950*/  @P0 LEA.HI.X R9, R12, c[0x0][0x264], R13, 0x2, P1 ;  /* 0x000099000c090a11 */ /* 0x000fe400008f140d */
[----:B------:R-:W-:-:S02]  /*4960*/  ISETP.GT.AND P1, PT, R11, R17, PT ;  /* 0x000000110b00720c */ /* 0x000fc40003f24270 */
[----:B------:R0:W-:Y:S04]  /*4970*/  STS [R15], R20 ;  /* 0x000000140f007388 */ /* 0x0001e80000000800 */
[----:B------:R0:W-:Y:S07]  /*4980*/  @P0 STG.E [R8.64], R20 ;  /* 0x0000001408000986 */ /* 0x0001ee000c101924 */
[----:B------:R-:W-:Y:S05]  /*4990*/  @!P1 BRA `(.L_x_2871) ;  /* 0xffffff3000009947 */ /* 0x000fea000383ffff */
.L_x_2870:
[----:B------:R-:W-:Y:S05]  /*49a0*/  BSYNC B0 ;  /* 0x0000000000007941 */ /* 0x000fea0003800000 */
.L_x_2869:
[----:B------:R-:W-:Y:S01]  /*49b0*/  SHF.R.S32.HI R4, RZ, 0x1f, R17 ;  /* 0x0000001fff047819 */ /* 0x000fe20000011411 */
[----:B0--3--:R-:W-:Y:S01]  /*49c0*/  CS2R R14, SRZ ;  /* 0x00000000000e7805 */ /* 0x009fe2000001ff00 */
[----:B------:R-:W-:Y:S01]  /*49d0*/  SHF.R.S32.HI R21, RZ, 0x5, R3 ;  /* 0x00000005ff157819 */ /* 0x000fe20000011403 */
[----:B------:R-:W-:Y:S01]  /*49e0*/  IMAD.SHL.U32 R3, R10, 0x4, RZ ;  /* 0x000000040a037824 */ /* 0x000fe200078e00ff */
[----:B------:R-:W-:Y:S01]  /*49f0*/  LEA.HI R4, R4, R17, RZ, 0x2 ;  /* 0x0000001104047211 */ /* 0x000fe200078f10ff */
[----:B------:R-:W-:Y:S01]  /*4a00*/  CS2R R12, SRZ ;  /* 0x00000000000c7805 */ /* 0x000fe2000001ff00 */
[----:B------:R-:W-:-:S02]  /*4a10*/  ISETP.GT.AND P1, PT, R10, 0x1b, PT ;  /* 0x0000001b0a00780c */ /* 0x000fc40003f24270 */
[----:B------:R-:W-:Y:S02]  /*4a20*/  LOP3.LUT R4, R4, 0xfffffffc, RZ, 0xc0, !PT ;  /* 0xfffffffc04047812 */ /* 0x000fe400078ec0ff */
[----:B------:R-:W-:-:S03]  /*4a30*/  ISETP.EQ.U32.AND P0, PT, RZ, c[0x0][0x190], PT ;  /* 0x00006400ff007a0c */ /* 0x000fc60003f02070 */
[----:B------:R-:W-:-:S05]  /*4a40*/  IMAD.IADD R4, R17, 0x1, -R4 ;  /* 0x0000000111047824 */ /* 0x000fca00078e0a04 */
[----:B------:R-:W-:-:S04]  /*4a50*/  ISETP.NE.OR P2, PT, R21, R4, P1 ;  /* 0x000000041500720c */ /* 0x000fc80000f45670 */
[----:B------:R-:W-:Y:S01]  /*4a60*/  ISETP.EQ.OR.EX P0, PT, RZ, c[0x0][0x194], P2, P0 ;  /* 0x00006500ff007a0c */ /* 0x000fe20001702700 */
[----:B------:R-:W-:-:S12]  /*4a70*/  BSSY B0, `(.L_x_2872) ;  /* 0x0000188000007945 */ /* 0x000fd80003800000 */
[----:B------:R-:W-:Y:S02]  /*4a80*/  @!P0 IMAD.MOV.U32 R7, RZ, RZ, 0x4 ;  /* 0x00000004ff078424 */ /* 0x000fe400078e00ff */
[----:B------:R-:W-:-:S04]  /*4a90*/  @!P0 IMAD R6, R19, 0x70, R3 ;  /* 0x0000007013068824 */ /* 0x000fc800078e0203 */
[----:B------:R-:W-:Y:S01]  /*4aa0*/  @!P0 IMAD.WIDE R6, R6, R7, c[0x0][0x190] ;  /* 0x0000640006068625 */ /* 0x000fe200078e0207 */
[----:B------:R-:W-:-:S04]  /*4ab0*/  CS2R R10, SRZ ;  /* 0x00000000000a7805 */ /* 0x000fc8000001ff00 */
[----:B------:R0:W5:Y:S01]  /*4ac0*/  @!P0 LDG.E.128 R12, [R6.64] ;  /* 0x00000024060c8981 */ /* 0x000162000c1e1d00 */
[----:B------:R-:W-:Y:S01]  /*4ad0*/  IMAD R20, R22, c[0x0][0x1d4], RZ ;  /* 0x0000750016147a24 */ /* 0x000fe200078e02ff */
[----:B------:R-:W-:Y:S02]  /*4ae0*/  CS2R R8, SRZ ;  /* 0x0000000000087805 */ /* 0x000fe4000001ff00 */
[----:B------:R-:W-:Y:S06]  /*4af0*/  BAR.SYNC.DEFER_BLOCKING 0x0 ;  /* 0x0000000000007b1d */ /* 0x000fec0000010000 */
[----:B------:R-:W-:Y:S05]  /*4b00*/  @P1 BRA `(.L_x_2873) ;  /* 0x000017e000001947 */ /* 0x000fea0003800000 */
[----:B0----5:R-:W-:Y:S01]  /*4b10*/  IMAD.IADD R28, R26, 0x1, R21 ;  /* 0x000000011a1c7824 */ /* 0x021fe200078e0215 */
[----:B------:R-:W-:Y:S01]  /*4b20*/  IMNMX R54, R17, c[0x0][0x1d4], PT ;  /* 0x0000750011367a17 */ /* 0x000fe20003800200 */
[----:B------:R-:W-:Y:S01]  /*4b30*/  IMAD R25, R5, c[0x0][0x1d4], R3 ;  /* 0x0000750005197a24 */ /* 0x000fe200078e0203 */
[----:B------:R-:W-:Y:S01]  /*4b40*/  BSSY B1, `(.L_x_2874) ;  /* 0x0000077000017945 */ /* 0x000fe20003800000 */
[----:B------:R-:W-:Y:S01]  /*4b50*/  CS2R R10, SRZ ;  /* 0x00000000000a7805 */ /* 0x000fe2000001ff00 */
[----:B------:R-:W-:Y:S01]  /*4b60*/  ISETP.GE.AND P0, PT, R28, R54, PT ;  /* 0x000000361c00720c */ /* 0x000fe20003f06270 */
[----:B------:R-:W-:Y:S01]  /*4b70*/  CS2R R8, SRZ ;  /* 0x0000000000087805 */ /* 0x000fe2000001ff00 */
[----:B------:R-:W-:-:S11]  /*4b80*/  SHF.R.S32.HI R27, RZ, 0x1f, R25 ;  /* 0x0000001fff1b7819 */ /* 0x000fd60000011419 */
[----:B------:R-:W-:Y:S05]  /*4b90*/  @P0 BRA `(.L_x_2875) ;  /* 0x0000071000000947 */ /* 0x000fea0003800000 */
[----:B------:R-:W-:Y:S01]  /*4ba0*/  IADD3 R4, -R26, -0x2, -R21 ;  /* 0xfffffffe1a047810 */ /* 0x000fe20007ffe915 */
[----:B------:R-:W-:Y:S01]  /*4bb0*/  BSSY B2, `(.L_x_2876) ;  /* 0x0000026000027945 */ /* 0x000fe20003800000 */
[----:B------:R-:W-:Y:S01]  /*4bc0*/  LOP3.LUT R5, RZ, R54, RZ, 0x33, !PT ;  /* 0x00000036ff057212 */ /* 0x000fe200078e33ff */
[----:B------:R-:W-:Y:S01]  /*4bd0*/  IMAD.MOV.U32 R47, RZ, RZ, R28 ;  /* 0x000000ffff2f7224 */ /* 0x000fe200078e001c */
[----:B------:R-:W-:Y:S01]  /*4be0*/  CS2R R8, SRZ ;  /* 0x0000000000087805 */ /* 0x000fe2000001ff00 */
[----:B------:R-:W-:Y:S01]  /*4bf0*/  CS2R R10, SRZ ;  /* 0x00000000000a7805 */ /* 0x000fe2000001ff00 */
[----:B------:R-:W-:-:S04]  /*4c00*/  IADD3 R5, R4, -R5, RZ ;  /* 0x8000000504057210 */ /* 0x000fc80007ffe0ff */
[C---:B------:R-:W-:Y:S02]  /*4c10*/  LEA.HI R4, R5.reuse, 0x1, RZ, 0x1e ;  /* 0x0000000105047811 */ /* 0x040fe400078ff0ff */
[----:B------:R-:W-:Y:S02]  /*4c20*/  ISETP.GE.U32.AND P0, PT, R5, 0xc, PT ;  /* 0x0000000c0500780c */ /* 0x000fe40003f06070 */
[----:B------:R-:W-:-:S13]  /*4c30*/  LOP3.LUT P3, R4, R4, 0x3, RZ, 0xc0, !PT ;  /* 0x0000000304047812 */ /* 0x000fda000786c0ff */
[----:B------:R-:W-:Y:S05]  /*4c40*/  @!P3 BRA `(.L_x_2877) ;  /* 0x000001c00000b947 */ /* 0x000fea0003800000 */
[----:B------:R-:W-:Y:S02]  /*4c50*/  IMAD.MOV.U32 R29, RZ, RZ, R4 ;  /* 0x000000ffff1d7224 */ /* 0x000fe400078e0004 */
[----:B--2---:R-:W-:Y:S02]  /*4c60*/  IMAD R37, R2, c[0x0][0x1d4], RZ ;  /* 0x0000750002257a24 */ /* 0x004fe400078e02ff */
[----:B------:R-:W-:Y:S02]  /*4c70*/  IMAD.MOV.U32 R47, RZ, RZ, R28 ;  /* 0x000000ffff2f7224 */ /* 0x000fe400078e001c */
[----:B------:R-:W-:-:S03]  /*4c80*/  IMAD.MOV.U32 R8, RZ, RZ, RZ ;  /* 0x000000ffff087224 */ /* 0x000fc600078e00ff */
.L_x_2878:
[----:B------:R-:W-:Y:S02]  /*4c90*/  SHF.R.S32.HI R4, RZ, 0x1f, R47 ;  /* 0x0000001fff047819 */ /* 0x000fe4000001142f */
[----:B------:R-:W-:-:S04]  /*4ca0*/  IADD3 R5, P3, R37, R47, RZ ;  /* 0x0000002f25057210 */ /* 0x000fc80007f7e0ff */
[----:B------:R-:W-:Y:S02]  /*4cb0*/  LEA.HI.X.SX32 R6, R37, R4, 0x1, P3 ;  /* 0x0000000425067211 */ /* 0x000fe400018f0eff */
[----:B------:R-:W-:-:S04]  /*4cc0*/  LEA R4, P3, R5, c[0x0][0x1a8], 0x2 ;  /* 0x00006a0005047a11 */ /* 0x000fc800078610ff */
[----:B------:R-:W-:-:S05]  /*4cd0*/  LEA.HI.X R5, R5, c[0x0][0x1ac], R6, 0x2, P3 ;  /* 0x00006b0005057a11 */ /* 0x000fca00018f1406 */
[----:B------:R-:W2:Y:S01]  /*4ce0*/  LDG.E R4, [R4.64] ;  /* 0x0000002404047981 */ /* 0x000ea2000c1e1900 */
[----:B------:R-:W-:-:S06]  /*4cf0*/  IMAD.IADD R36, R47, 0x1, -R26 ;  /* 0x000000012f247824 */ /* 0x000fcc00078e0a1a */
[----:B------:R-:W0:Y:S01]  /*4d00*/  LDS R36, [R36.X4+0x220] ;  /* 0x0002200024247984 */ /* 0x000e220000004800 */
[----:B--2---:R-:W-:-:S04]  /*4d10*/  IMAD R6, R4, c[0x0][0x1d8], RZ ;  /* 0x0000760004067a24 */ /* 0x004fc800078e02ff */
[----:B------:R-:W-:-:S04]  /*4d20*/  IMAD R6, R6, c[0x0][0x1d4], R47 ;  /* 0x0000750006067a24 */ /* 0x000fc800078e022f */
[----:B------:R-:W-:-:S05]  /*4d30*/  IMAD R6, R6, 0x70, RZ ;  /* 0x0000007006067824 */ /* 0x000fca00078e02ff */
[----:B------:R-:W-:-:S04]  /*4d40*/  IADD3 R7, P3, R25, R6, RZ ;  /* 0x0000000619077210 */ /* 0x000fc80007f7e0ff */
[----:B-1----:R-:W-:Y:S02]  /*4d50*/  LEA.HI.X.SX32 R32, R6, R27, 0x1, P3 ;  /* 0x0000001b06207211 */ /* 0x002fe400018f0eff */
[----:B------:R-:W-:-:S04]  /*4d60*/  LEA R6, P3, R7, c[0x0][0x1a0], 0x2 ;  /* 0x0000680007067a11 */ /* 0x000fc800078610ff */
[----:B------:R-:W-:-:S05]  /*4d70*/  LEA.HI.X R7, R7, c[0x0][0x1a4], R32, 0x2, P3 ;  /* 0x0000690007077a11 */ /* 0x000fca00018f1420 */
[----:B------:R-:W0:Y:S01]  /*4d80*/  LDG.E.128 R32, [R6.64] ;  /* 0x0000002406207981 */ /* 0x000e22000c1e1d00 */
[----:B------:R-:W-:Y:S02]  /*4d90*/  IADD3 R29, R29, -0x1, RZ ;  /* 0xffffffff1d1d7810 */ /* 0x000fe40007ffe0ff */
[----:B------:R-:W-:Y:S02]  /*4da0*/  IADD3 R47, R47, 0x4, RZ ;  /* 0x000000042f2f7810 */ /* 0x000fe40007ffe0ff */
[----:B------:R-:W-:Y:S01]  /*4db0*/  ISETP.NE.AND P3, PT, R29, RZ, PT ;  /* 0x000000ff1d00720c */ /* 0x000fe20003f65270 */
[-C--:B0-----:R-:W-:Y:S02]  /*4dc0*/  FFMA.FTZ R8, R32, R36.reuse, R8 ;  /* 0x0000002420087223 */ /* 0x081fe40000010008 */
[-C--:B------:R-:W-:Y:S02]  /*4dd0*/  FFMA.FTZ R9, R33, R36.reuse, R9 ;  /* 0x0000002421097223 */ /* 0x080fe40000010009 */
[----:B------:R-:W-:-:S02]  /*4de0*/  FFMA.FTZ R10, R34, R36, R10 ;  /* 0x00000024220a7223 */ /* 0x000fc4000001000a */
[----:B------:R-:W-:-:S06]  /*4df0*/  FFMA.FTZ R11, R35, R36, R11 ;  /* 0x00000024230b7223 */ /* 0x000fcc000001000b */
[----:B------:R-:W-:Y:S05]  /*4e00*/  @P3 BRA `(.L_x_2878) ;  /* 0xfffffe8000003947 */ /* 0x000fea000383ffff */
.L_x_2877:
[----:B------:R-:W-:Y:S05]  /*4e10*/  BSYNC B2 ;  /* 0x0000000000027941 */ /* 0x000fea0003800000 */
.L_x_2876:
[----:B------:R-:W-:Y:S05]  /*4e20*/  @!P0 BRA `(.L_x_2875) ;  /* 0x0000048000008947 */ /* 0x000fea0003800000 */
[----:B------:R-:W-:Y:S01]  /*4e30*/  IMAD R6, R2, c[0x0][0x1d4], RZ ;  /* 0x0000750002067a24 */ /* 0x000fe200078e02ff */
[C---:B------:R-:W-:Y:S01]  /*4e40*/  LEA R5, R47.reuse, 0x20, 0x2 ;  /* 0x000000202f057811 */ /* 0x040fe200078e10ff */
[----:B------:R-:W-:Y:S01]  /*4e50*/  IMAD.MOV.U32 R7, RZ, RZ, c[0x0][0x1d4] ;  /* 0x00007500ff077624 */ /* 0x000fe200078e00ff */
[----:B------:R-:W-:Y:S01]  /*4e60*/  SHF.R.S32.HI R4, RZ, 0x1f, R47 ;  /* 0x0000001fff047819 */ /* 0x000fe2000001142f */
[----:B------:R-:W-:Y:S01]  /*4e70*/  IMAD R46, R47, 0x70, RZ ;  /* 0x000000702f2e7824 */ /* 0x000fe200078e02ff */
[----:B------:R-:W-:Y:S01]  /*4e80*/  IADD3 R53, P0, R6, R47, RZ ;  /* 0x0000002f06357210 */ /* 0x000fe20007f1e0ff */
[----:B------:R-:W-:-:S03]  /*4e90*/  IMAD R5, R26, -0x4, R5 ;  /* 0xfffffffc1a057824 */ /* 0x000fc600078e0205 */
[----:B------:R-:W-:Y:S01]  /*4ea0*/  LEA.HI.X.SX32 R6, R6, R4, 0x1, P0 ;  /* 0x0000000406067211 */ /* 0x000fe200000f0eff */
[----:B------:R-:W-:Y:S01]  /*4eb0*/  IMAD R4, R7, c[0x0][0x1d8], RZ ;  /* 0x0000760007047a24 */ /* 0x000fe200078e02ff */
[----:B------:R-:W-:Y:S02]  /*4ec0*/  LEA R44, P0, R53, c[0x0][0x1a8], 0x2 ;  /* 0x00006a00352c7a11 */ /* 0x000fe400078010ff */
[----:B------:R-:W-:Y:S01]  /*4ed0*/  IADD3 R48, R5, 0x220, RZ ;  /* 0x0000022005307810 */ /* 0x000fe20007ffe0ff */
[----:B------:R-:W-:Y:S01]  /*4ee0*/  IMAD R29, R4, 0x70, RZ ;  /* 0x00000070041d7824 */ /* 0x000fe200078e02ff */
[----:B------:R-:W-:-:S05]  /*4ef0*/  LEA.HI.X R53, R53, c[0x0][0x1ac], R6, 0x2, P0 ;  /* 0x00006b0035357a11 */ /* 0x000fca00000f1406 */
.L_x_2879:
[----:B------:R-:W-:Y:S01]  /*4f00*/  IMAD.MOV.U32 R45, RZ, RZ, R53 ;  /* 0x000000ffff2d7224 */ /* 0x000fe200078e0035 */
[----:B------:R-:W0:Y:S04]  /*4f10*/  LDS R49, [R48+-0x20] ;  /* 0xffffe00030317984 */ /* 0x000e280000000800 */
[----:B------:R-:W3:Y:S04]  /*4f20*/  LDG.E R4, [R44.64] ;  /* 0x000000242c047981 */ /* 0x000ee8000c1e1900 */
[----:B------:R-:W4:Y:S04]  /*4f30*/  LDG.E R5, [R44.64+0x10] ;  /* 0x000010242c057981 */ /* 0x000f28000c1e1900 */
[----:B------:R-:W5:Y:S04]  /*4f40*/  LDG.E R6, [R44.64+0x20] ;  /* 0x000020242c067981 */ /* 0x000f68000c1e1900 */
[----:B-12---:R-:W2:Y:S04]  /*4f50*/  LDG.E R32, [R44.64+0x30] ;  /* 0x000030242c207981 */ /* 0x006ea8000c1e1900 */
[----:B------:R-:W1:Y:S04]  /*4f60*/  LDS R50, [R48+-0x10] ;  /* 0xfffff00030327984 */ /* 0x000e680000000800 */
[----:B------:R-:W0:Y:S04]  /*4f70*/  LDS R51, [R48] ;  /* 0x0000000030337984 */ /* 0x000e280000000800 */
[----:B------:R0:W0:Y:S01]  /*4f80*/  LDS R52, [R48+0x10] ;  /* 0x0000100030347984 */ /* 0x0000220000000800 */
[----:B---3--:R-:W-:-:S02]  /*4f90*/  IMAD R4, R29, R4, R46 ;  /* 0x000000041d047224 */ /* 0x008fc400078e022e */
[----:B----4-:R-:W-:-:S03]  /*4fa0*/  IMAD R5, R29, R5, R46 ;  /* 0x000000051d057224 */ /* 0x010fc600078e022e */
[----:B------:R-:W-:Y:S01]  /*4fb0*/  IADD3 R33, P0, R25, R4, RZ ;  /* 0x0000000419217210 */ /* 0x000fe20007f1e0ff */
[--C-:B-----5:R-:W-:Y:S01]  /*4fc0*/  IMAD R7, R29, R6, R46.reuse ;  /* 0x000000061d077224 */ /* 0x120fe200078e022e */
[----:B------:R-:W-:Y:S02]  /*4fd0*/  IADD3 R6, R5, 0x1c0, RZ ;  /* 0x000001c005067810 */ /* 0x000fe40007ffe0ff */
[----:B------:R-:W-:Y:S01]  /*4fe0*/  LEA.HI.X.SX32 R34, R4, R27, 0x1, P0 ;  /* 0x0000001b04227211 */ /* 0x000fe200000f0eff */
[----:B--2---:R-:W-:Y:S01]  /*4ff0*/  IMAD R32, R29, R32, R46 ;  /* 0x000000201d207224 */ /* 0x004fe200078e022e */
[----:B------:R-:W-:Y:S02]  /*5000*/  LEA R40, P0, R33, c[0x0][0x1a0], 0x2 ;  /* 0x0000680021287a11 */ /* 0x000fe400078010ff */
[----:B------:R-:W-:Y:S02]  /*5010*/  IADD3 R4, R7, 0x380, RZ ;  /* 0x0000038007047810 */ /* 0x000fe40007ffe0ff */
[----:B------:R-:W-:-:S02]  /*5020*/  IADD3 R7, P3, R25, R6, RZ ;  /* 0x0000000619077210 */ /* 0x000fc40007f7e0ff */
[----:B------:R-:W-:Y:S02]  /*5030*/  LEA.HI.X R41, R33, c[0x0][0x1a4], R34, 0x2, P0 ;  /* 0x0000690021297a11 */ /* 0x000fe400000f1422 */
[----:B------:R-:W-:Y:S02]  /*5040*/  IADD3 R5, P4, R25, R4, RZ ;  /* 0x0000000419057210 */ /* 0x000fe40007f9e0ff */
[-C--:B------:R-:W-:Y:S02]  /*5050*/  LEA.HI.X.SX32 R6, R6, R27.reuse, 0x1, P3 ;  /* 0x0000001b06067211 */ /* 0x080fe400018f0eff */
[----:B------:R-:W-:Y:S01]  /*5060*/  LEA R36, P0, R7, c[0x0][0x1a0], 0x2 ;  /* 0x0000680007247a11 */ /* 0x000fe200078010ff */
[----:B------:R-:W2:Y:S01]  /*5070*/  LDG.E.128 R40, [R40.64] ;  /* 0x0000002428287981 */ /* 0x000ea2000c1e1d00 */
[----:B------:R-:W-:Y:S02]  /*5080*/  IADD3 R32, R32, 0x540, RZ ;  /* 0x0000054020207810 */ /* 0x000fe40007ffe0ff */
[----:B------:R-:W-:-:S02]  /*5090*/  LEA.HI.X.SX32 R34, R4, R27, 0x1, P4 ;  /* 0x0000001b04227211 */ /* 0x000fc400020f0eff */
[----:B------:R-:W-:Y:S02]  /*50a0*/  LEA.HI.X R37, R7, c[0x0][0x1a4], R6, 0x2, P0 ;  /* 0x0000690007257a11 */ /* 0x000fe400000f1406 */
[----:B------:R-:W-:Y:S02]  /*50b0*/  LEA R4, P3, R5, c[0x0][0x1a0], 0x2 ;  /* 0x0000680005047a11 */ /* 0x000fe400078610ff */
[----:B------:R-:W-:Y:S02]  /*50c0*/  IADD3 R6, P0, R25, R32, RZ ;  /* 0x0000002019067210 */ /* 0x000fe40007f1e0ff */
[----:B------:R-:W-:Y:S01]  /*50d0*/  LEA.HI.X R5, R5, c[0x0][0x1a4], R34, 0x2, P3 ;  /* 0x0000690005057a11 */ /* 0x000fe200018f1422 */
[----:B------:R-:W1:Y:S01]  /*50e0*/  LDG.E.128 R36, [R36.64] ;  /* 0x0000002424247981 */ /* 0x000e62000c1e1d00 */
[----:B------:R-:W-:Y:S02]  /*50f0*/  LEA.HI.X.SX32 R7, R32, R27, 0x1, P0 ;  /* 0x0000001b20077211 */ /* 0x000fe400000f0eff */
[----:B------:R-:W-:-:S04]  /*5100*/  LEA R32, P0, R6, c[0x0][0x1a0], 0x2 ;  /* 0x0000680006207a11 */ /* 0x000fc800078010ff */
[----:B------:R-:W-:Y:S02]  /*5110*/  LEA.HI.X R33, R6, c[0x0][0x1a4], R7, 0x2, P0 ;  /* 0x0000690006217a11 */ /* 0x000fe400000f1407 */
[----:B------:R-:W3:Y:S04]  /*5120*/  LDG.E.128 R4, [R4.64] ;  /* 0x0000002404047981 */ /* 0x000ee8000c1e1d00 */
[----:B------:R-:W4:Y:S01]  /*5130*/  LDG.E.128 R32, [R32.64] ;  /* 0x0000002420207981 */ /* 0x000f22000c1e1d00 */
[----:B------:R-:W-:Y:S02]  /*5140*/  IADD3 R44, P0, R44, 0x40, RZ ;  /* 0x000000402c2c7810 */ /* 0x000fe40007f1e0ff */
[----:B------:R-:W-:-:S03]  /*5150*/  IADD3 R47, R47, 0x10, RZ ;  /* 0x000000102f2f7810 */ /* 0x000fc60007ffe0ff */
[----:B------:R-:W-:Y:S01]  /*5160*/  IMAD.X R53, RZ, RZ, R45, P0 ;  /* 0x000000ffff357224 */ /* 0x000fe200000e062d */
[----:B------:R-:W-:Y:S02]  /*5170*/  ISETP.GE.AND P0, PT, R47, R54, PT ;  /* 0x000000362f00720c */ /* 0x000fe40003f06270 */
[----:B0-----:R-:W-:Y:S02]  /*5180*/  IADD3 R48, R48, 0x40, RZ ;  /* 0x0000004030307810 */ /* 0x001fe40007ffe0ff */
[----:B------:R-:W-:Y:S01]  /*5190*/  IADD3 R46, R46, 0x700, RZ ;  /* 0x000007002e2e7810 */ /* 0x000fe20007ffe0ff */
[-C--:B--2---:R-:W-:Y:S02]  /*51a0*/  FFMA.FTZ R45, R40, R49.reuse, R8 ;  /* 0x00000031282d7223 */ /* 0x084fe40000010008 */
[-C--:B------:R-:W-:Y:S02]  /*51b0*/  FFMA.FTZ R8, R41, R49.reuse, R9 ;  /* 0x0000003129087223 */ /* 0x080fe40000010009 */
[----:B------:R-:W-:-:S02]  /*51c0*/  FFMA.FTZ R9, R42, R49, R10 ;  /* 0x000000312a097223 */ /* 0x000fc4000001000a */
[----:B------:R-:W-:Y:S02]  /*51d0*/  FFMA.FTZ R10, R43, R49, R11 ;  /* 0x000000312b0a7223 */ /* 0x000fe4000001000b */
[-C--:B-1----:R-:W-:Y:S02]  /*51e0*/  FFMA.FTZ R45, R36, R50.reuse, R45 ;  /* 0x00000032242d7223 */ /* 0x082fe4000001002d */
[-C--:B------:R-:W-:Y:S02]  /*51f0*/  FFMA.FTZ R8, R37, R50.reuse, R8 ;  /* 0x0000003225087223 */ /* 0x080fe40000010008 */
[-C--:B------:R-:W-:Y:S02]  /*5200*/  FFMA.FTZ R9, R38, R50.reuse, R9 ;  /* 0x0000003226097223 */ /* 0x080fe40000010009 */
[----:B------:R-:W-:Y:S02]  /*5210*/  FFMA.FTZ R10, R39, R50, R10 ;  /* 0x00000032270a7223 */ /* 0x000fe4000001000a */
[----:B---3--:R-:W-:-:S02]  /*5220*/  FFMA.FTZ R45, R4, R51, R45 ;  /* 0x00000033042d7223 */ /* 0x008fc4000001002d */
[-C--:B------:R-:W-:Y:S02]  /*5230*/  FFMA.FTZ R4, R5, R51.reuse, R8 ;  /* 0x0000003305047223 */ /* 0x080fe40000010008 */
[-C--:B------:R-:W-:Y:S02]  /*5240*/  FFMA.FTZ R5, R6, R51.reuse, R9 ;  /* 0x0000003306057223 */ /* 0x080fe40000010009 */
[----:B------:R-:W-:Y:S02]  /*5250*/  FFMA.FTZ R6, R7, R51, R10 ;  /* 0x0000003307067223 */ /* 0x000fe4000001000a */
[-C--:B----4-:R-:W-:Y:S02]  /*5260*/  FFMA.FTZ R8, R32, R52.reuse, R45 ;  /* 0x0000003420087223 */ /* 0x090fe4000001002d */
[-C--:B------:R-:W-:Y:S02]  /*5270*/  FFMA.FTZ R9, R33, R52.reuse, R4 ;  /* 0x0000003421097223 */ /* 0x080fe40000010004 */
[----:B------:R-:W-:-:S02]  /*5280*/  FFMA.FTZ R10, R34, R52, R5 ;  /* 0x00000034220a7223 */ /* 0x000fc40000010005 */
[----:B------:R-:W-:Y:S01]  /*5290*/  FFMA.FTZ R11, R35, R52, R6 ;  /* 0x00000034230b7223 */ /* 0x000fe20000010006 */
[----:B------:R-:W-:Y:S05]  /*52a0*/  @!P0 BRA `(.L_x_2879) ;  /* 0xfffffc5000008947 */ /* 0x000fea000383ffff */
.L_x_2875:
[----:B------:R-:W-:Y:S05]  /*52b0*/  BSYNC B1 ;  /* 0x0000000000017941 */ /* 0x000fea0003800000 */
.L_x_2874:
[----:B------:R-:W-:-:S13]  /*52c0*/  ISETP.GE.AND P0, PT, R28, R17, PT ;  /* 0x000000111c00720c */ /* 0x000fda0003f06270 */
[----:B------:R-:W-:Y:S05]  /*52d0*/  @P0 BRA `(.L_x_2873) ;  /* 0x0000101000000947 */ /* 0x000fea0003800000 */
[----:B------:R-:W-:Y:S01]  /*52e0*/  LOP3.LUT R4, RZ, R21, RZ, 0x33, !PT ;  /* 0x00000015ff047212 */ /* 0x000fe200078e33ff */
[----:B------:R-:W-:Y:S03]  /*52f0*/  BSSY B1, `(.L_x_2880) ;  /* 0x000003b000017945 */ /* 0x000fe60003800000 */
[----:B-1----:R-:W-:-:S04]  /*5300*/  IADD3 R35, -R26, R17, R4 ;  /* 0x000000111a237210 */ /* 0x002fc80007ffe104 */
[----:B------:R-:W-:-:S04]  /*5310*/  LEA.HI R4, R35, 0x1, RZ, 0x1e ;  /* 0x0000000123047811 */ /* 0x000fc800078ff0ff */
[----:B------:R-:W-:-:S13]  /*5320*/  LOP3.LUT P0, R4, R4, 0x3, RZ, 0xc0, !PT ;  /* 0x0000000304047812 */ /* 0x000fda000780c0ff */
[----:B------:R-:W-:Y:S05]  /*5330*/  @!P0 BRA `(.L_x_2881) ;  /* 0x0000036000008947 */ /* 0x000fea0003800000 */
[----:B------:R-:W-:Y:S01]  /*5340*/  IMAD.MOV.U32 R29, RZ, RZ, R4 ;  /* 0x000000ffff1d7224 */ /* 0x000fe200078e0004 */
[----:B------:R-:W-:Y:S02]  /*5350*/  LEA R32, R21, 0x220, 0x2 ;  /* 0x0000022015207811 */ /* 0x000fe400078e10ff */
.L_x_2884:
[----:B------:R-:W-:Y:S01]  /*5360*/  ISETP.GE.AND P3, PT, R28, c[0x0][0x1d4], PT ;  /* 0x000075001c007a0c */ /* 0x000fe20003f66270 */
[----:B------:R-:W-:Y:S01]  /*5370*/  BSSY B2, `(.L_x_2882) ;  /* 0x000002f000027945 */ /* 0x000fe20003800000 */
[----:B------:R-:W-:-:S04]  /*5380*/  IADD3 R29, R29, -0x1, RZ ;  /* 0xffffffff1d1d7810 */ /* 0x000fc80007ffe0ff */
[----:B------:R-:W-:-:S07]  /*5390*/  ISETP.NE.AND P0, PT, R29, RZ, PT ;  /* 0x000000ff1d00720c */ /* 0x000fce0003f05270 */
[----:B--2---:R-:W-:Y:S05]  /*53a0*/  @!P3 BRA `(.L_x_2883) ;  /* 0x000002b00000b947 */ /* 0x004fea0003800000 */
[----:B------:R-:W-:Y:S02]  /*53b0*/  IABS R7, c[0x0][0x1d4] ;  /* 0x0000750000077a13 */ /* 0x000fe40000000000 */
[----:B------:R-:W-:Y:S02]  /*53c0*/  IABS R34, R28 ;  /* 0x0000001c00227213 */ /* 0x000fe40000000000 */
[----:B------:R-:W0:Y:S01]  /*53d0*/  I2F.RP R6, R7 ;  /* 0x0000000700067306 */ /* 0x000e220000209400 */
[----:B------:R-:W-:Y:S02]  /*53e0*/  ISETP.GE.AND P4, PT, R28, RZ, PT ;  /* 0x000000ff1c00720c */ /* 0x000fe40003f86270 */
[----:B------:R-:W-:-:S05]  /*53f0*/  ISETP.NE.AND P5, PT, RZ, c[0x0][0x1d4], PT ;  /* 0x00007500ff007a0c */ /* 0x000fca0003fa5270 */
[----:B0-----:R-:W0:Y:S02]  /*5400*/  MUFU.RCP R6, R6 ;  /* 0x0000000600067308 */ /* 0x001e240000001000 */
[----:B0-----:R-:W-:-:S06]  /*5410*/  IADD3 R33, R6, 0xffffffe, RZ ;  /* 0x0ffffffe06217810 */ /* 0x001fcc0007ffe0ff */
[----:B------:R0:W1:Y:S02]  /*5420*/  F2I.FTZ.U32.TRUNC.NTZ R5, R33 ;  /* 0x0000002100057305 */ /* 0x000064000021f000 */
[----:B0-----:R-:W0:Y:S01]  /*5430*/  LDS R33, [R32] ;  /* 0x0000000020217984 */ /* 0x001e220000000800 */
[----:B-1----:R-:W-:-:S04]  /*5440*/  IMAD.MOV R4, RZ, RZ, -R5 ;  /* 0x000000ffff047224 */ /* 0x002fc800078e0a05 */
[----:B--2---:R-:W-:Y:S02]  /*5450*/  IMAD R37, R4, R7, RZ ;  /* 0x0000000704257224 */ /* 0x004fe400078e02ff */
[----:B------:R-:W-:-:S04]  /*5460*/  IMAD.MOV.U32 R4, RZ, RZ, RZ ;  /* 0x000000ffff047224 */ /* 0x000fc800078e00ff */
[----:B------:R-:W-:Y:S01]  /*5470*/  IMAD.HI.U32 R4, R5, R37, R4 ;  /* 0x0000002505047227 */ /* 0x000fe200078e0004 */
[----:B------:R-:W-:-:S05]  /*5480*/  MOV R5, R34 ;  /* 0x0000002200057202 */ /* 0x000fca0000000f00 */
        /* <DEDUP_REMOVED lines=24> */
[----:B------:R-:W0:Y:S02]  /*5610*/  LDG.E.128 R36, [R6.64] ;  /* 0x0000002406247981 */ /* 0x000e24000c1e1d00 */
[-C--:B0-----:R-:W-:Y:S02]  /*5620*/  FFMA.FTZ R8, R36, R33.reuse, R8 ;  /* 0x0000002124087223 */ /* 0x081fe40000010008 */
[-C--:B------:R-:W-:Y:S02]  /*5630*/  FFMA.FTZ R9, R37, R33.reuse, R9 ;  /* 0x0000002125097223 */ /* 0x080fe40000010009 */
[-C--:B------:R-:W-:Y:S02]  /*5640*/  FFMA.FTZ R10, R38, R33.reuse, R10 ;  /* 0x00000021260a7223 */ /* 0x080fe4000001000a */
[----:B------:R-:W-:Y:S02]  /*5650*/  FFMA.FTZ R11, R39, R33, R11 ;  /* 0x00000021270b7223 */ /* 0x000fe4000001000b */
.L_x_2883:
[----:B------:R-:W-:Y:S05]  /*5660*/  BSYNC B2 ;  /* 0x0000000000027941 */ /* 0x000fea0003800000 */
.L_x_2882:
[----:B------:R-:W-:Y:S02]  /*5670*/  IADD3 R28, R28, 0x4, RZ ;  /* 0x000000041c1c7810 */ /* 0x000fe40007ffe0ff */
[----:B------:R-:W-:Y:S01]  /*5680*/  IADD3 R32, R32, 0x10, RZ ;  /* 0x0000001020207810 */ /* 0x000fe20007ffe0ff */
[----:B------:R-:W-:Y:S05]  /*5690*/  @P0 BRA `(.L_x_2884) ;  /* 0xfffffcc000000947 */ /* 0x000fea000383ffff */
.L_x_2881:
[----:B------:R-:W-:Y:S05]  /*56a0*/  BSYNC B1 ;  /* 0x0000000000017941 */ /* 0x000fea0003800000 */
.L_x_2880:
[----:B------:R-:W-:-:S13]  /*56b0*/  ISETP.GE.U32.AND P0, PT, R35, 0xc, PT ;  /* 0x0000000c2300780c */ /* 0x000fda0003f06070 */
[----:B------:R-:W-:Y:S05]  /*56c0*/  @!P0 BRA `(.L_x_2873) ;  /* 0x00000c2000008947 */ /* 0x000fea0003800000 */
[----:B------:R-:W-:-:S05]  /*56d0*/  LEA R5, R28, 0x20, 0x2 ;  /* 0x000000201c057811 */ /* 0x000fca00078e10ff */
[----:B------:R-:W-:-:S05]  /*56e0*/  IMAD R5, R26, -0x4, R5 ;  /* 0xfffffffc1a057824 */ /* 0x000fca00078e0205 */
[----:B------:R-:W-:Y:S02]  /*56f0*/  IADD3 R4, R5, 0x220, RZ ;  /* 0x0000022005047810 */ /* 0x000fe40007ffe0ff */
.L_x_2893:
[C---:B------:R-:W-:Y:S01]  /*5700*/  ISETP.GE.AND P5, PT, R28.reuse, c[0x0][0x1d4], PT ;  /* 0x000075001c007a0c */ /* 0x040fe20003fa6270 */
[----:B------:R-:W-:Y:S01]  /*5710*/  BSSY B1, `(.L_x_2885) ;  /* 0x0000032000017945 */ /* 0x000fe20003800000 */
[C---:B--2---:R-:W-:Y:S02]  /*5720*/  IADD3 R36, R28.reuse, 0x4, RZ ;  /* 0x000000041c247810 */ /* 0x044fe40007ffe0ff */
[C---:B------:R-:W-:Y:S02]  /*5730*/  IADD3 R37, R28.reuse, 0x8, RZ ;  /* 0x000000081c257810 */ /* 0x040fe40007ffe0ff */
[----:B------:R-:W-:Y:S02]  /*5740*/  IADD3 R38, R28, 0xc, RZ ;  /* 0x0000000c1c267810 */ /* 0x000fe40007ffe0ff */
[----:B------:R-:W-:Y:S02]  /*5750*/  ISETP.GE.AND P0, PT, R36, c[0x0][0x1d4], PT ;  /* 0x0000750024007a0c */ /* 0x000fe40003f06270 */
[----:B------:R-:W-:-:S02]  /*5760*/  ISETP.GE.AND P3, PT, R37, c[0x0][0x1d4], PT ;  /* 0x0000750025007a0c */ /* 0x000fc40003f66270 */
[----:B------:R-:W-:Y:S01]  /*5770*/  ISETP.GE.AND P4, PT, R38, c[0x0][0x1d4], PT ;  /* 0x0000750026007a0c */ /* 0x000fe20003f86270 */
[----:B------:R-:W-:Y:S07]  /*5780*/  @!P5 BRA `(.L_x_2886) ;  /* 0x000002a00000d947 */ /* 0x000fee0003800000 */
[----:B------:R-:W-:Y:S01]  /*5790*/  IABS R26, c[0x0][0x1d4] ;  /* 0x00007500001a7a13 */ /* 0x000fe20000000000 */
[----:B------:R-:W-:Y:S01]  /*57a0*/  IMAD.MOV.U32 R6, RZ, RZ, RZ ;  /* 0x000000ffff067224 */ /* 0x000fe200078e00ff */
[----:B------:R-:W-:Y:S02]  /*57b0*/  IABS R32, R28 ;  /* 0x0000001c00207213 */ /* 0x000fe40000000000 */
[----:B------:R-:W0:Y:S08]  /*57c0*/  I2F.RP R29, R26 ;  /* 0x0000001a001d7306 */ /* 0x000e300000209400 */
[----:B0-----:R-:W0:Y:S02]  /*57d0*/  MUFU.RCP R29, R29 ;  /* 0x0000001d001d7308 */ /* 0x001e240000001000 */
[----:B0-----:R-:W-:-:S06]  /*57e0*/  IADD3 R7, R29, 0xffffffe, RZ ;  /* 0x0ffffffe1d077810 */ /* 0x001fcc0007ffe0ff */
[----:B------:R-:W0:Y:S02]  /*57f0*/  F2I.FTZ.U32.TRUNC.NTZ R7, R7 ;  /* 0x0000000700077305 */ /* 0x000e24000021f000 */
[----:B0-----:R-:W-:-:S04]  /*5800*/  IMAD.MOV R5, RZ, RZ, -R7 ;  /* 0x000000ffff057224 */ /* 0x001fc800078e0a07 */
[----:B------:R-:W-:-:S04]  /*5810*/  IMAD R5, R5, R26, RZ ;  /* 0x0000001a05057224 */ /* 0x000fc800078e02ff */
[----:B------:R-:W-:-:S04]  /*5820*/  IMAD.HI.U32 R5, R7, R5, R6 ;  /* 0x0000000507057227 */ /* 0x000fc800078e0006 */
[----:B------:R-:W-:-:S04]  /*5830*/  IMAD.MOV.U32 R6, RZ, RZ, R32 ;  /* 0x000000ffff067224 */ /* 0x000fc800078e0020 */
[----:B------:R-:W-:-:S04]  /*5840*/  IMAD.HI.U32 R5, R5, R6, RZ ;  /* 0x0000000605057227 */ /* 0x000fc800078e00ff */
[----:B------:R-:W-:-:S04]  /*5850*/  IMAD.MOV R5, RZ, RZ, -R5 ;  /* 0x000000ffff057224 */ /* 0x000fc800078e0a05 */
[----:B------:R-:W-:-:S05]  /*5860*/  IMAD R5, R26, R5, R6 ;  /* 0x000000051a057224 */ /* 0x000fca00078e0206 */
[----:B------:R-:W-:-:S13]  /*5870*/  ISETP.GT.U32.AND P5, PT, R26, R5, PT ;  /* 0x000000051a00720c */ /* 0x000fda0003fa4070 */
[----:B------:R-:W-:Y:S01]  /*5880*/  @!P5 IMAD.IADD R5, R5, 0x1, -R26 ;  /* 0x000000010505d824 */ /* 0x000fe200078e0a1a */
[----:B------:R-:W-:-:S04]  /*5890*/  ISETP.GE.AND P5, PT, R28, RZ, PT ;  /* 0x000000ff1c00720c */ /* 0x000fc80003fa6270 */
[----:B------:R-:W-:-:S13]  /*58a0*/  ISETP.GT.U32.AND P6, PT, R26, R5, PT ;  /* 0x000000051a00720c */ /* 0x000fda0003fc4070 */
[----:B------:R-:W-:Y:S01]  /*58b0*/  @!P6 IMAD.IADD R5, R5, 0x1, -R26 ;  /* 0x000000010505e824 */ /* 0x000fe200078e0a1a */
[----:B------:R-:W-:Y:S01]  /*58c0*/  ISETP.NE.AND P6, PT, RZ, c[0x0][0x1d4], PT ;  /* 0x00007500ff007a0c */ /* 0x000fe20003fc5270 */
[----:B------:R-:W-:-:S03]  /*58d0*/  IMAD R26, R2, c[0x0][0x1d4], RZ ;  /* 0x00007500021a7a24 */ /* 0x000fc600078e02ff */
[----:B------:R-:W-:-:S09]  /*58e0*/  @!P5 IADD3 R5, -R5, RZ, RZ ;  /* 0x000000ff0505d210 */ /* 0x000fd20007ffe1ff */
        /* <DEDUP_REMOVED lines=20> */
.L_x_2886:
[----:B------:R-:W-:Y:S05]  /*5a30*/  BSYNC B1 ;  /* 0x0000000000017941 */ /* 0x000fea0003800000 */
.L_x_2885:
[----:B------:R-:W-:Y:S01]  /*5a40*/  BSSY B1, `(.L_x_2887) ;  /* 0x000002c000017945 */ /* 0x000fe20003800000 */
[----:B------:R-:W-:Y:S05]  /*5a50*/  @!P0 BRA `(.L_x_2888) ;  /* 0x000002a000008947 */ /* 0x000fea0003800000 */
[----:B------:R-:W-:Y:S01]  /*5a60*/  IABS R26, c[0x0][0x1d4] ;  /* 0x00007500001a7a13 */ /* 0x000fe20000000000 */
[----:B------:R-:W-:Y:S01]  /*5a70*/  IMAD.MOV.U32 R6, RZ, RZ, RZ ;  /* 0x000000ffff067224 */ /* 0x000fe200078e00ff */
        /* <DEDUP_REMOVED lines=40> */
.L_x_2888:
[----:B------:R-:W-:Y:S05]  /*5d00*/  BSYNC B1 ;  /* 0x0000000000017941 */ /* 0x000fea0003800000 */
.L_x_2887:
        /* <DEDUP_REMOVED lines=44> */
.L_x_2890:
[----:B------:R-:W-:Y:S05]  /*5fd0*/  BSYNC B1 ;  /* 0x0000000000017941 */ /* 0x000fea0003800000 */
.L_x_2889:
        /* <DEDUP_REMOVED lines=44> */
.L_x_2892:
[----:B------:R-:W-:Y:S05]  /*62a0*/  BSYNC B1 ;  /* 0x0000000000017941 */ /* 0x000fea0003800000 */
.L_x_2891:
[----:B------:R-:W-:Y:S02]  /*62b0*/  IADD3 R28, R28, 0x10, RZ ;  /* 0x000000101c1c7810 */ /* 0x000fe40007ffe0ff */
[----:B------:R-:W-:Y:S02]  /*62c0*/  IADD3 R4, R4, 0x40, RZ ;  /* 0x0000004004047810 */ /* 0x000fe40007ffe0ff */
[----:B------:R-:W-:-:S13]  /*62d0*/  ISETP.GE.AND P0, PT, R28, R17, PT ;  /* 0x000000111c00720c */ /* 0x000fda0003f06270 */
[----:B------:R-:W-:Y:S05]  /*62e0*/  @!P0 BRA `(.L_x_2893) ;  /* 0xfffff41000008947 */ /* 0x000fea000383ffff */
.L_x_2873:
[----:B0-----:R-:W-:Y:S05]  /*62f0*/  BSYNC B0 ;  /* 0x0000000000007941 */ /* 0x001fea0003800000 */
.L_x_2872:
[----:B------:R-:W-:Y:S01]  /*6300*/  IADD3 R2, R18, 0x1f, RZ ;  /* 0x0000001f12027810 */ /* 0x000fe20007ffe0ff */
[----:B------:R-:W-:Y:S03]  /*6310*/  BSSY B0, `(.L_x_2894) ;  /* 0x0000035000007945 */ /* 0x000fe60003800000 */
[----:B------:R-:W-:Y:S01]  /*6320*/  ISETP.GT.U32.OR P3, PT, R2, 0x3e, P1 ;  /* 0x0000003e0200780c */ /* 0x000fe20000f64470 */
[----:B------:R-:W-:Y:S07]  /*6330*/  @P2 BRA `(.L_x_2895) ;  /* 0x0000032000002947 */ /* 0x000fee0003800000 */
[----:B------:R-:W-:Y:S01]  /*6340*/  IMAD.MOV.U32 R2, RZ, RZ, c[0x0][0x258] ;  /* 0x00009600ff027624 */ /* 0x000fe200078e00ff */
[----:B------:R-:W0:Y:S01]  /*6350*/  LDS R0, [R0] ;  /* 0x0000000000007984 */ /* 0x000e220000000800 */
[----:B------:R-:W-:-:S03]  /*6360*/  IMAD.IADD R4, R24, 0x1, R3 ;  /* 0x0000000118047824 */ /* 0x000fc600078e0203 */
[----:B------:R-:W-:-:S13]  /*6370*/  ISETP.NE.AND P2, PT, R2, 0x2, PT ;  /* 0x000000020200780c */ /* 0x000fda0003f45270 */
[C---:B------:R-:W-:Y:S01]  /*6380*/  @!P2 IADD3 R24, P0, R4.reuse, c[0x0][0x188], RZ ;  /* 0x000062000418aa10 */ /* 0x040fe20007f1e0ff */
[----:B------:R-:W3:Y:S03]  /*6390*/  @!P2 LDG.E R30, [R30.64+0x4] ;  /* 0x000004241e1ea981 */ /* 0x000ee6000c1e1900 */
[----:B------:R-:W-:-:S05]  /*63a0*/  @!P2 LEA.HI.X.SX32 R25, R4, c[0x0][0x18c], 0x1, P0 ;  /* 0x000063000419aa11 */ /* 0x000fca00000f0eff */
[----:B------:R-:W4:Y:S01]  /*63b0*/  @!P2 LDG.E R24, [R24.64] ;  /* 0x000000241818a981 */ /* 0x000f22000c1e1900 */
[----:B------:R-:W-:Y:S02]  /*63c0*/  ISETP.NE.U32.AND P0, PT, RZ, c[0x0][0x240], PT ;  /* 0x00009000ff007a0c */ /* 0x000fe40003f05070 */
[----:B------:R-:W-:Y:S02]  /*63d0*/  @P2 MOV R5, 0x4 ;  /* 0x0000000400052802 */ /* 0x000fe40000000f00 */
[----:B------:R-:W-:-:S03]  /*63e0*/  ISETP.NE.AND.EX P0, PT, RZ, c[0x0][0x244], PT, P0 ;  /* 0x00009100ff007a0c */ /* 0x000fc60003f05300 */
[----:B------:R-:W-:-:S05]  /*63f0*/  @P2 IMAD.WIDE R4, R4, R5, c[0x0][0x188] ;  /* 0x0000620004042625 */ /* 0x000fca00078e0205 */
[----:B-12---:R1:W2:Y:S05]  /*6400*/  @P2 LDG.E.128 R32, [R4.64] ;  /* 0x0000002404202981 */ /* 0x0062aa000c1e1d00 */
[----:B------:R-:W-:Y:S02]  /*6410*/  @P0 IMAD R6, R16, c[0x0][0x1d8], R19 ;  /* 0x0000760010060a24 */ /* 0x000fe400078e0213 */
[----:B------:R-:W-:Y:S02]  /*6420*/  @P0 IMAD.MOV.U32 R7, RZ, RZ, 0x4 ;  /* 0x00000004ff070424 */ /* 0x000fe400078e00ff */
[----:B------:R-:W-:-:S04]  /*6430*/  @P0 IMAD R6, R6, 0x70, R3 ;  /* 0x0000007006060824 */ /* 0x000fc800078e0203 */
[----:B------:R-:W-:-:S05]  /*6440*/  @P0 IMAD.WIDE R6, R6, R7, c[0x0][0x238] ;  /* 0x00008e0006060625 */ /* 0x000fca00078e0207 */
[----:B------:R-:W2:Y:S01]  /*6450*/  @P0 LDG.E.128 R36, [R6.64] ;  /* 0x0000002406240981 */ /* 0x000ea2000c1e1d00 */
[----:B------:R-:W-:Y:S02]  /*6460*/  IMAD R20, R20, 0x70, R3 ;  /* 0x0000007014147824 */ /* 0x000fe400078e0203 */
[----:B------:R-:W-:-:S03]  /*6470*/  IMAD R23, R23, 0x70, RZ ;  /* 0x0000007017177824 */ /* 0x000fc600078e02ff */
[----:B-1----:R-:W-:Y:S02]  /*6480*/  SHF.R.S32.HI R4, RZ, 0x1f, R20 ;  /* 0x0000001fff047819 */ /* 0x002fe40000011414 */
[----:B------:R-:W-:-:S04]  /*6490*/  IADD3 R20, P4, R23, R20, RZ ;  /* 0x0000001417147210 */ /* 0x000fc80007f9e0ff */
[----:B------:R-:W-:Y:S02]  /*64a0*/  LEA.HI.X.SX32 R23, R23, R4, 0x1, P4 ;  /* 0x0000000417177211 */ /* 0x000fe400020f0eff */
[----:B------:R-:W-:-:S04]  /*64b0*/  LEA R4, P4, R20, c[0x0][0x1a0], 0x2 ;  /* 0x0000680014047a11 */ /* 0x000fc800078810ff */
[----:B------:R-:W-:Y:S02]  /*64c0*/  LEA.HI.X R5, R20, c[0x0][0x1a4], R23, 0x2, P4 ;  /* 0x0000690014057a11 */ /* 0x000fe400020f1417 */
[----:B----4-:R-:W-:Y:S02]  /*64d0*/  @!P2 PRMT R2, R24, 0x9910, RZ ;  /* 0x000099101802a816 */ /* 0x010fe400000000ff */
[--C-:B------:R-:W-:Y:S02]  /*64e0*/  @!P2 SHF.R.U32.HI R16, RZ, 0x10, R24.reuse ;  /* 0x00000010ff10a819 */ /* 0x100fe40000011618 */
[----:B------:R-:W-:Y:S02]  /*64f0*/  @!P2 SHF.R.U32.HI R17, RZ, 0x18, R24 ;  /* 0x00000018ff11a819 */ /* 0x000fe40000011618 */
[----:B------:R-:W-:Y:S01]  /*6500*/  @!P2 SHF.R.S32.HI R2, RZ, 0x8, R2 ;  /* 0x00000008ff02a819 */ /* 0x000fe20000011402 */
[----:B------:R-:W3:Y:S08]  /*6510*/  @!P2 I2F.S8 R19, R24 ;  /* 0x000000180013a306 */ /* 0x000ef00000001400 */
[----:B------:R-:W1:Y:S08]  /*6520*/  @!P2 I2F.S8 R16, R16 ;  /* 0x000000100010a306 */ /* 0x000e700000001400 */
[----:B------:R-:W4:Y:S08]  /*6530*/  @!P2 I2F.S8 R17, R17 ;  /* 0x000000110011a306 */ /* 0x000f300000001400 */
[----:B------:R-:W0:Y:S01]  /*6540*/  @!P2 I2F.S16 R2, R2 ;  /* 0x000000020002a306 */ /* 0x000e220000101400 */
[----:B---3--:R-:W-:-:S02]  /*6550*/  @!P2 FMUL.FTZ R32, R19, R30 ;  /* 0x0000001e1320a220 */ /* 0x008fc40000410000 */
[-C--:B-1----:R-:W-:Y:S02]  /*6560*/  @!P2 FMUL.FTZ R34, R16, R30.reuse ;  /* 0x0000001e1022a220 */ /* 0x082fe40000410000 */
[-C--:B----4-:R-:W-:Y:S02]  /*6570*/  @!P2 FMUL.FTZ R35, R17, R30.reuse ;  /* 0x0000001e1123a220 */ /* 0x090fe40000410000 */
[----:B--2--5:R-:W-:Y:S02]  /*6580*/  FADD.FTZ R12, R32, R12 ;  /* 0x0000000c200c7221 */ /* 0x024fe40000010000 */
[----:B------:R-:W-:Y:S02]  /*6590*/  FADD.FTZ R14, R34, R14 ;  /* 0x0000000e220e7221 */ /* 0x000fe40000010000 */
[----:B0-----:R-:W-:Y:S02]  /*65a0*/  @!P2 FMUL.FTZ R33, R2, R30 ;  /* 0x0000001e0221a220 */ /* 0x001fe40000410000 */
[----:B------:R-:W-:-:S02]  /*65b0*/  FADD.FTZ R15, R35, R15 ;  /* 0x0000000f230f7221 */ /* 0x000fc40000010000 */
[----:B------:R-:W-:Y:S02]  /*65c0*/  FADD.FTZ R13, R33, R13 ;  /* 0x0000000d210d7221 */ /* 0x000fe40000010000 */
[----:B------:R-:W-:Y:S02]  /*65d0*/  @P0 FMUL.FTZ R12, R12, R36 ;  /* 0x000000240c0c0220 */ /* 0x000fe40000410000 */
[----:B------:R-:W-:Y:S02]  /*65e0*/  @P0 FMUL.FTZ R14, R14, R38 ;  /* 0x000000260e0e0220 */ /* 0x000fe40000410000 */
[----:B------:R-:W-:Y:S02]  /*65f0*/  @P0 FMUL.FTZ R15, R15, R39 ;  /* 0x000000270f0f0220 */ /* 0x000fe40000410000 */
[----:B------:R-:W-:-:S05]  /*6600*/  @P0 FMUL.FTZ R13, R13, R37 ;  /* 0x000000250d0d0220 */ /* 0x000fca0000410000 */
[----:B------:R0:W-:Y:S01]  /*6610*/  STG.E.128 [R4.64], R12 ;  /* 0x0000000c04007986 */ /* 0x0001e2000c101d24 */
[C---:B------:R-:W-:Y:S02]  /*6620*/  FFMA.FTZ R8, R0.reuse, R12, R8 ;  /* 0x0000000c00087223 */ /* 0x040fe40000010008 */
[C---:B------:R-:W-:Y:S02]  /*6630*/  FFMA.FTZ R10, R0.reuse, R14, R10 ;  /* 0x0000000e000a7223 */ /* 0x040fe4000001000a */
[C---:B------:R-:W-:Y:S02]  /*6640*/  FFMA.FTZ R11, R0.reuse, R15, R11 ;  /* 0x0000000f000b7223 */ /* 0x040fe4000001000b */
[----:B------:R-:W-:Y:S02]  /*6650*/  FFMA.FTZ R9, R0, R13, R9 ;  /* 0x0000000d00097223 */ /* 0x000fe40000010009 */
.L_x_2895:
[----:B------:R-:W-:Y:S05]  /*6660*/  BSYNC B0 ;  /* 0x0000000000007941 */ /* 0x000fea0003800000 */
.L_x_2894:
[----:B------:R-:W-:Y:S06]  /*6670*/  BAR.SYNC.DEFER_BLOCKING 0x0 ;  /* 0x0000000000007b1d */ /* 0x000fec0000010000 */
[----:B------:R-:W-:Y:S05]  /*6680*/  @P1 BRA `(.L_x_2896) ;  /* 0x0000018000001947 */ /* 0x000fea0003800000 */
[C---:B------:R-:W-:Y:S01]  /*6690*/  LOP3.LUT R0, R18.reuse, 0xffffffc0, RZ, 0xc0, !PT ;  /* 0xffffffc012007812 */ /* 0x040fe200078ec0ff */
[----:B------:R-:W-:Y:S01]  /*66a0*/  IMAD R21, R21, 0x70, R3 ;  /* 0x0000007015157824 */ /* 0x000fe200078e0203 */
[----:B------:R-:W-:Y:S01]  /*66b0*/  WARPSYNC 0xffffffff ;  /* 0xffffffff00007948 */ /* 0x000fe20003800000 */
[----:B------:R-:W-:-:S02]  /*66c0*/  ISETP.GT.AND P1, PT, R18, 0x3f, PT ;  /* 0x0000003f1200780c */ /* 0x000fc40003f24270 */
[----:B------:R-:W-:Y:S02]  /*66d0*/  ISETP.NE.AND P0, PT, R0, 0x40, PT ;  /* 0x000000400000780c */ /* 0x000fe40003f05270 */
[C---:B------:R-:W-:Y:S02]  /*66e0*/  LOP3.LUT R0, R18.reuse, 0xffffffe0, RZ, 0xc0, !PT ;  /* 0xffffffe012007812 */ /* 0x040fe400078ec0ff */
[----:B------:R-:W-:-:S09]  /*66f0*/  ISETP.GT.AND P2, PT, R18, 0x1f, PT ;  /* 0x0000001f1200780c */ /* 0x000fd20003f44270 */
[----:B------:R-:W-:Y:S04]  /*6700*/  @!P0 STS.128 [R21.X4+-0x160], R8 ;  /* 0xfffea00815008388 */ /* 0x000fe80000004c00 */
[----:B------:R-:W-:Y:S01]  /*6710*/  BAR.SYNC.DEFER_BLOCKING 0x0 ;  /* 0x0000000000007b1d */ /* 0x000fe20000010000 */
[----:B------:R-:W-:-:S05]  /*6720*/  ISETP.NE.AND P0, PT, R0, 0x20, PT ;  /* 0x000000200000780c */ /* 0x000fca0003f05270 */
[----:B0-----:R-:W0:Y:S02]  /*6730*/  @!P1 LDS.128 R4, [R21.X4+0x220] ;  /* 0x0002200015049984 */ /* 0x001e240000004c00 */
        /* <DEDUP_REMOVED lines=13> */
.L_x_2896:
[----:B------:R-:W-:Y:S05]  /*6810*/  @P3 EXIT ;  /* 0x000000000000394d */ /* 0x000fea0003800000 */
[----:B------:R-:W-:-:S05]  /*6820*/  IMAD.MOV.U32 R0, RZ, RZ, c[0x0][0x258] ;  /* 0x00009600ff007624 */ /* 0x000fca00078e00ff */
[----:B------:R-:W-:-:S13]  /*6830*/  ISETP.NE.AND P0, PT, R0, 0x2, PT ;  /* 0x000000020000780c */ /* 0x000fda0003f05270 */
[----:B0-----:R-:W-:Y:S02]  /*6840*/  @P0 IMAD.MOV.U32 R5, RZ, RZ, 0x4 ;  /* 0x00000004ff050424 */ /* 0x001fe400078e00ff */
[----:B------:R-:W-:-:S04]  /*6850*/  @P0 IMAD R4, R22, 0x70, R3 ;  /* 0x0000007016040824 */ /* 0x000fc800078e0203 */
[----:B------:R-:W-:-:S05]  /*6860*/  @P0 IMAD.WIDE R4, R4, R5, c[0x0][0x160] ;  /* 0x0000580004040625 */ /* 0x000fca00078e0205 */
[----:B------:R0:W-:Y:S01]  /*6870*/  @P0 STG.E.128 [R4.64], R8 ;  /* 0x0000000804000986 */ /* 0x0001e2000c101d24 */
[----:B------:R-:W-:Y:S05]  /*6880*/  @P0 EXIT ;  /* 0x000000000000094d */ /* 0x000fea0003800000 */
[----:B0-----:R-:W-:Y:S02]  /*6890*/  IMAD.MOV.U32 R4, RZ, RZ, c[0x0][0x250] ;  /* 0x00009400ff047624 */ /* 0x001fe400078e00ff */
[----:B------:R-:W-:-:S05]  /*68a0*/  IMAD.MOV.U32 R5, RZ, RZ, c[0x0][0x254] ;  /* 0x00009500ff057624 */ /* 0x000fca00078e00ff */
[----:B------:R-:W3:Y:S01]  /*68b0*/  LDG.E R4, [R4.64] ;  /* 0x0000002404047981 */ /* 0x000ee2000c1e1900 */
        /* <DEDUP_REMOVED lines=25> */
.L_x_2851:
[----:B------:R-:W-:Y:S01]  /*6a50*/  IMAD.MOV.U32 R29, RZ, RZ, R0 ;  /* 0x000000ffff1d7224 */ /* 0x000fe200078e0000 */
[----:B------:R-:W-:Y:S01]  /*6a60*/  MOV R148, 0x6ab0 ;  /* 0x00006ab000947802 */ /* 0x000fe20000000f00 */
[----:B------:R-:W-:Y:S02]  /*6a70*/  IMAD.MOV.U32 R152, RZ, RZ, 0x10 ;  /* 0x00000010ff987424 */ /* 0x000fe400078e00ff */
[----:B------:R-:W-:Y:S02]  /*6a80*/  IMAD.MOV.U32 R153, RZ, RZ, 0x1f ;  /* 0x0000001fff997424 */ /* 0x000fe400078e00ff */
[----:B------:R-:W-:Y:S02]  /*6a90*/  IMAD.MOV.U32 R154, RZ, RZ, -0x1 ;  /* 0xffffffffff9a7424 */ /* 0x000fe400078e00ff */
[----:B0----5:R-:W-:Y:S05]  /*6aa0*/  CALL.REL.NOINC `($__internal_19_$__cuda_sm70_shflsync_bfly_p) ;  /* 0x0000040000007944 */ /* 0x021fea0003c00000 */
[----:B01----:R-:W-:Y:S05]  /*6ab0*/  BRA `(.L_x_2897) ;  /* 0xffffae6000007947 */ /* 0x003fea000383ffff */
.L_x_2852:
[----:B------:R-:W-:Y:S01]  /*6ac0*/  HFMA2.MMA R153, -RZ, RZ, 0, 1.847743988037109375e-06 ;  /* 0x0000001fff997435 */ /* 0x000fe200000001ff */
[----:B------:R-:W-:Y:S01]  /*6ad0*/  IMAD.MOV.U32 R29, RZ, RZ, R5 ;  /* 0x000000ffff1d7224 */ /* 0x000fe200078e0005 */
[----:B------:R-:W-:Y:S01]  /*6ae0*/  MOV R148, 0x6b20 ;  /* 0x00006b2000947802 */ /* 0x000fe20000000f00 */
[----:B------:R-:W-:-:S02]  /*6af0*/  IMAD.MOV.U32 R152, RZ, RZ, 0x8 ;  /* 0x00000008ff987424 */ /* 0x000fc400078e00ff */
[----:B------:R-:W-:Y:S02]  /*6b00*/  IMAD.MOV.U32 R154, RZ, RZ, -0x1 ;  /* 0xffffffffff9a7424 */ /* 0x000fe400078e00ff */
[----:B-1---5:R-:W-:Y:S05]  /*6b10*/  CALL.REL.NOINC `($__internal_19_$__cuda_sm70_shflsync_bfly_p) ;  /* 0x0000039000007944 */ /* 0x022fea0003c00000 */
[----:B-1----:R-:W-:Y:S01]  /*6b20*/  FADD.FTZ R0, R5, R29 ;  /* 0x0000001d05007221 */ /* 0x002fe20000010000 */
[----:B------:R-:W-:Y:S01]  /*6b30*/  MOV R148, 0x6b90 ;  /* 0x00006b9000947802 */ /* 0x000fe20000000f00 */
[----:B0-----:R-:W-:Y:S02]  /*6b40*/  IMAD.MOV.U32 R152, RZ, RZ, 0x4 ;  /* 0x00000004ff987424 */ /* 0x001fe400078e00ff */
[----:B------:R-:W-:Y:S02]  /*6b50*/  IMAD.MOV.U32 R153, RZ, RZ, 0x1f ;  /* 0x0000001fff997424 */ /* 0x000fe400078e00ff */
[----:B------:R-:W-:Y:S02]  /*6b60*/  IMAD.MOV.U32 R154, RZ, RZ, -0x1 ;  /* 0xffffffffff9a7424 */ /* 0x000fe400078e00ff */
[----:B------:R-:W-:Y:S02]  /*6b70*/  IMAD.MOV.U32 R29, RZ, RZ, R0 ;  /* 0x000000ffff1d7224 */ /* 0x000fe400078e0000 */
[----:B------:R-:W-:Y:S05]  /*6b80*/  CALL.REL.NOINC `($__internal_19_$__cuda_sm70_shflsync_bfly_p) ;  /* 0x0000032000007944 */ /* 0x000fea0003c00000 */
[----:B-1----:R-:W-:Y:S01]  /*6b90*/  FADD.FTZ R0, R0, R29 ;  /* 0x0000001d00007221 */ /* 0x002fe20000010000 */
[----:B------:R-:W-:Y:S01]  /*6ba0*/  MOV R148, 0x6c00 ;  /* 0x00006c0000947802 */ /* 0x000fe20000000f00 */
[----:B0-----:R-:W-:-:S02]  /*6bb0*/  IMAD.MOV.U32 R152, RZ, RZ, 0x2 ;  /* 0x00000002ff987424 */ /* 0x001fc400078e00ff */
[----:B------:R-:W-:Y:S02]  /*6bc0*/  IMAD.MOV.U32 R153, RZ, RZ, 0x1f ;  /* 0x0000001fff997424 */ /* 0x000fe400078e00ff */
[----:B------:R-:W-:Y:S02]  /*6bd0*/  IMAD.MOV.U32 R154, RZ, RZ, -0x1 ;  /* 0xffffffffff9a7424 */ /* 0x000fe400078e00ff */
[----:B------:R-:W-:Y:S02]  /*6be0*/  IMAD.MOV.U32 R29, RZ, RZ, R0 ;  /* 0x000000ffff1d7224 */ /* 0x000fe400078e0000 */
[----:B------:R-:W-:Y:S05]  /*6bf0*/  CALL.REL.NOINC `($__internal_19_$__cuda_sm70_shflsync_bfly_p) ;  /* 0x000002b000007944 */ /* 0x000fea0003c00000 */
[----:B-1----:R-:W-:Y:S01]  /*6c00*/  FADD.FTZ R4, R0, R29 ;  /* 0x0000001d00047221 */ /* 0x002fe20000010000 */
[----:B0-----:R-:W-:Y:S01]  /*6c10*/  MOV R154, 0xffffffff ;  /* 0xffffffff009a7802 */ /* 0x001fe20000000f00 */
[----:B------:R-:W-:Y:S01]  /*6c20*/  IMAD.MOV.U32 R152, RZ, RZ, 0x1 ;  /* 0x00000001ff987424 */ /* 0x000fe200078e00ff */
[----:B------:R-:W-:Y:S01]  /*6c30*/  MOV R148, 0x6c70 ;  /* 0x00006c7000947802 */ /* 0x000fe20000000f00 */
[----:B------:R-:W-:Y:S02]  /*6c40*/  IMAD.MOV.U32 R153, RZ, RZ, 0x1f ;  /* 0x0000001fff997424 */ /* 0x000fe400078e00ff */
[----:B------:R-:W-:-:S02]  /*6c50*/  IMAD.MOV.U32 R29, RZ, RZ, R4 ;  /* 0x000000ffff1d7224 */ /* 0x000fc400078e0004 */
[----:B------:R-:W-:Y:S05]  /*6c60*/  CALL.REL.NOINC `($__internal_19_$__cuda_sm70_shflsync_bfly_p) ;  /* 0x0000024000007944 */ /* 0x000fea0003c00000 */
[----:B01----:R-:W-:Y:S05]  /*6c70*/  BRA `(.L_x_2898) ;  /* 0xffffad3000007947 */ /* 0x003fea000383ffff */
.L_x_2857:
[----:B------:R-:W-:Y:S01]  /*6c80*/  IMAD.MOV.U32 R29, RZ, RZ, R158 ;  /* 0x000000ffff1d7224 */ /* 0x000fe200078e009e */
[----:B------:R-:W-:Y:S01]  /*6c90*/  MOV R148, 0x6ce0 ;  /* 0x00006ce000947802 */ /* 0x000fe20000000f00 */
[----:B------:R-:W-:-:S02]  /*6ca0*/  IMAD.MOV.U32 R152, RZ, RZ, 0x1 ;  /* 0x00000001ff987424 */ /* 0x000fc400078e00ff */
[----:B------:R-:W-:Y:S02]  /*6cb0*/  IMAD.MOV.U32 R153, RZ, RZ, 0x1f ;  /* 0x0000001fff997424 */ /* 0x000fe400078e00ff */
[----:B------:R-:W-:Y:S02]  /*6cc0*/  IMAD.MOV.U32 R154, RZ, RZ, -0x1 ;  /* 0xffffffffff9a7424 */ /* 0x000fe400078e00ff */
[----:B-----5:R-:W-:Y:S05]  /*6cd0*/  CALL.REL.NOINC `($__internal_19_$__cuda_sm70_shflsync_bfly_p) ;  /* 0x000001d000007944 */ /* 0x020fea0003c00000 */
[----:B01----:R-:W-:Y:S05]  /*6ce0*/  BRA `(.L_x_2899) ;  /* 0xffffd3f000007947 */ /* 0x003fea000383ffff */
.L_x_2861:
[----:B------:R-:W-:Y:S01]  /*6cf0*/  IMAD.MOV.U32 R29, RZ, RZ, R3 ;  /* 0x000000ffff1d7224 */ /* 0x000fe200078e0003 */
[----:B------:R-:W-:Y:S01]  /*6d00*/  MOV R148, 0x6d50 ;  /* 0x00006d5000947802 */ /* 0x000fe20000000f00 */
[----:B------:R-:W-:Y:S02]  /*6d10*/  IMAD.MOV.U32 R152, RZ, RZ, 0x10 ;  /* 0x00000010ff987424 */ /* 0x000fe400078e00ff */
[----:B------:R-:W-:Y:S02]  /*6d20*/  IMAD.MOV.U32 R153, RZ, RZ, 0x1f ;  /* 0x0000001fff997424 */ /* 0x000fe400078e00ff */
[----:B------:R-:W-:Y:S02]  /*6d30*/  IMAD.MOV.U32 R154, RZ, RZ, -0x1 ;  /* 0xffffffffff9a7424 */ /* 0x000fe400078e00ff */
[----:B012--5:R-:W-:Y:S05]  /*6d40*/  CALL.REL.NOINC `($__internal_19_$__cuda_sm70_shflsync_bfly_p) ;  /* 0x0000016000007944 */ /* 0x027fea0003c00000 */
[----:B01----:R-:W-:Y:S05]  /*6d50*/  BRA `(.L_x_2900) ;  /* 0xffffd5a000007947 */ /* 0x003fea000383ffff */
.L_x_2862:
[----:B------:R-:W-:Y:S01]  /*6d60*/  HFMA2.MMA R153, -RZ, RZ, 0, 1.847743988037109375e-06 ;  /* 0x0000001fff997435 */ /* 0x000fe200000001ff */
[----:B------:R-:W-:Y:S01]  /*6d70*/  IMAD.MOV.U32 R29, RZ, RZ, R6 ;  /* 0x000000ffff1d7224 */ /* 0x000fe200078e0006 */
[----:B------:R-:W-:Y:S01]  /*6d80*/  MOV R148, 0x6dc0 ;  /* 0x00006dc000947802 */ /* 0x000fe20000000f00 */
[----:B------:R-:W-:-:S02]  /*6d90*/  IMAD.MOV.U32 R152, RZ, RZ, 0x8 ;  /* 0x00000008ff987424 */ /* 0x000fc400078e00ff */
[----:B------:R-:W-:Y:S02]  /*6da0*/  IMAD.MOV.U32 R154, RZ, RZ, -0x1 ;  /* 0xffffffffff9a7424 */ /* 0x000fe400078e00ff */
[----:B0123-5:R-:W-:Y:S05]  /*6db0*/  CALL.REL.NOINC `($__internal_19_$__cuda_sm70_shflsync_bfly_p) ;  /* 0x000000f000007944 */ /* 0x02ffea0003c00000 */
[----:B-1----:R-:W-:Y:S01]  /*6dc0*/  FMNMX.FTZ R4, R6, R29, !PT ;  /* 0x0000001d06047209 */ /* 0x002fe20007810000 */
[----:B0-----:R-:W-:Y:S01]  /*6dd0*/  IMAD.MOV.U32 R152, RZ, RZ, 0x4 ;  /* 0x00000004ff987424 */ /* 0x001fe200078e00ff */
[----:B------:R-:W-:Y:S01]  /*6de0*/  MOV R148, 0x6e30 ;  /* 0x00006e3000947802 */ /* 0x000fe20000000f00 */
[----:B------:R-:W-:Y:S02]  /*6df0*/  IMAD.MOV.U32 R153, RZ, RZ, 0x1f ;  /* 0x0000001fff997424 */ /* 0x000fe400078e00ff */
[----:B------:R-:W-:Y:S02]  /*6e00*/  IMAD.MOV.U32 R154, RZ, RZ, -0x1 ;  /* 0xffffffffff9a7424 */ /* 0x000fe400078e00ff */
[----:B------:R-:W-:Y:S02]  /*6e10*/  IMAD.MOV.U32 R29, RZ, RZ, R4 ;  /* 0x000000ffff1d7224 */ /* 0x000fe400078e0004 */
[----:B------:R-:W-:Y:S05]  /*6e20*/  CALL.REL.NOINC `($__internal_19_$__cuda_sm70_shflsync_bfly_p) ;  /* 0x0000008000007944 */ /* 0x000fea0003c00000 */
[----:B-1----:R-:W-:Y:S01]  /*6e30*/  FMNMX.FTZ R4, R4, R29, !PT ;  /* 0x0000001d04047209 */ /* 0x002fe20007810000 */
[----:B0-----:R-:W-:Y:S01]  /*6e40*/  IMAD.MOV.U32 R152, RZ, RZ, 0x2 ;  /* 0x00000002ff987424 */ /* 0x001fe200078e00ff */
[----:B------:R-:W-:Y:S01]  /*6e50*/  MOV R148, 0x6ea0 ;  /* 0x00006ea000947802 */ /* 0x000fe20000000f00 */
[----:B------:R-:W-:-:S02]  /*6e60*/  IMAD.MOV.U32 R153, RZ, RZ, 0x1f ;  /* 0x0000001fff997424 */ /* 0x000fc400078e00ff */
[----:B------:R-:W-:Y:S02]  /*6e70*/  IMAD.MOV.U32 R154, RZ, RZ, -0x1 ;  /* 0xffffffffff9a7424 */ /* 0x000fe400078e00ff */
[----:B------:R-:W-:Y:S02]  /*6e80*/  IMAD.MOV.U32 R29, RZ, RZ, R4 ;  /* 0x000000ffff1d7224 */ /* 0x000fe400078e0004 */
[----:B------:R-:W-:Y:S05]  /*6e90*/  CALL.REL.NOINC `($__internal_19_$__cuda_sm70_shflsync_bfly_p) ;  /* 0x0000001000007944 */ /* 0x000fea0003c00000 */
[----:B01----:R-:W-:Y:S05]  /*6ea0*/  BRA `(.L_x_2901) ;  /* 0xffffd4c000007947 */ /* 0x003fea000383ffff */
        .weak           $__internal_19_$__cuda_sm70_shflsync_bfly_p
        .type           $__internal_19_$__cuda_sm70_shflsync_bfly_p,@function
        .size           $__internal_19_$__cuda_sm70_shflsync_bfly_p,(.L_x_3270 - $__internal_19_$__cuda_sm70_shflsync_bfly_p)
$__internal_19_$__cuda_sm70_shflsync_bfly_p:
[----:B------:R-:W-:Y:S01]  /*6eb0*/  IMAD.MOV.U32 R149, RZ, RZ, 0x0 ;  /* 0x00000000ff957424 */ /* 0x000fe200078e00ff */
[----:B------:R-:W-:Y:S04]  /*6ec0*/  WARPSYNC R154 ;  /* 0x0000009a00007348 */ /* 0x000fe80003800000 */
[----:B------:R0:W1:Y:S01]  /*6ed0*/  SHFL.BFLY PT, R29, R29, R152, R153 ;  /* 0x0c0000981d1d7389 */ /* 0x00006200000e0099 */
[----:B------:R-:W-:Y:S05]  /*6ee0*/  RET.REL.NODEC R148 `(_ZN4mmha33masked_multihead_attention_kernelIfLi112ELi128ELi2ELi32ELi128ELb0ELb1EEEv26Multihead_attention_paramsIT_XT5_EE) ;  /* 0xffff911094007950 */ /* 0x000fea0003c3ffff */
.L_x_2902:
        /* <DEDUP_REMOVED lines=9> */
.L_x_3270:


//--------------------- .text._ZN4mmha33masked_multihead_attention_kernelIfLi112ELi128ELi4ELi32ELi64ELb0ELb1EEEv26Multihead_attention_paramsIT_XT5_EE --------------------------
	.section	.text._ZN4mmha33masked_multihead_attention_kernelIfLi112ELi128ELi4ELi32ELi64ELb0ELb1EEEv26Multihead_attention_paramsIT_XT5_EE,"ax",@progbits
	.sectioninfo	@"SHI_REGISTERS=110"
	.align	128
        .global         _ZN4mmha33masked_multihead_attention_kernelIfLi112ELi128ELi4ELi32ELi64ELb0ELb1EEEv26Multihead_attention_paramsIT_XT5_EE
        .type           _ZN4mmha33masked_multihead_attention_kernelIfLi112ELi128ELi4ELi32ELi64ELb0ELb1EEEv26Multihead_attention_paramsIT_XT5_EE,@function
        .size           _ZN4mmha33masked_multihead_attention_kernelIfLi112ELi128ELi4ELi32ELi64ELb0ELb1EEEv26Multihead_attention_paramsIT_XT5_EE,(.L_x_3271 - _ZN4mmha33masked_multihead_attention_kernelIfLi112ELi128ELi4ELi32ELi64ELb0ELb1EEEv26Multihead_attention_paramsIT_XT5_EE)
        .other          _ZN4mmha33masked_multihead_attention_kernelIfLi112ELi128ELi4ELi32ELi64ELb0ELb1EEEv26Multihead_attention_paramsIT_XT5_EE,@"STO_CUDA_ENTRY STV_DEFAULT"
_ZN4mmha33masked_multihead_attention_kernelIfLi112ELi128ELi4ELi32ELi64ELb0ELb1EEEv26Multihead_attention_paramsIT_XT5_EE:
.text._ZN4mmha33masked_multihead_attention_kernelIfLi112ELi128ELi4ELi32ELi64ELb0ELb1EEEv26Multihead_attention_paramsIT_XT5_EE:
        /* <DEDUP_REMOVED lines=11> */
.L_x_2903:
        /* <DEDUP_REMOVED lines=18> */
[----:B------:R-:W-:-:S13]  /*01d0*/  ISETP.GT.U32.AND P3, PT, R9, R0, PT ;  /* 0x000000000900720c */ /* 0x000fda0003f64070 */
[----:B------:R-:W-:-:S05]  /*01e0*/  @!P3 IMAD.IADD R0, R0, 0x1, -R9 ;  /* 0x000000010000b824 */ /* 0x000fca00078e0a09 */
[----:B------:R-:W-:Y:S02]  /*01f0*/  ISETP.GE.U32.AND P2, PT, R0, R9, PT ;  /* 0x000000090000720c */ /* 0x000fe40003f46070 */
[----:B------:R-:W-:Y:S02]  /*0200*/  LOP3.LUT R0, R3, c[0x0][0x1d0], RZ, 0x3c, !PT ;  /* 0x0000740003007a12 */ /* 0x000fe400078e3cff */
[----:B------:R-:W-:Y:S02]  /*0210*/  IABS R9, c[0x0][0x1d4] ;  /* 0x0000750000097a13 */ /* 0x000fe40000000000 */
[----:B------:R-:W-:Y:S02]  /*0220*/  ISETP.GE.AND P4, PT, R0, RZ, PT ;  /* 0x000000ff0000720c */ /* 0x000fe40003f86270 */
[----:B------:R-:W0:Y:S01]  /*0230*/  I2F.RP R0, R9 ;  /* 0x0000000900007306 */ /* 0x000e220000209400 */
[----:B------:R-:W-:Y:S02]  /*0240*/  @!P3 IADD3 R7, R7, 0x1, RZ ;  /* 0x000000010707b810 */ /* 0x000fe40007ffe0ff */
[----:B------:R-:W-:-:S05]  /*0250*/  ISETP.NE.U32.AND P1, PT, RZ, c[0x0][0x240], PT ;  /* 0x00009000ff007a0c */ /* 0x000fca0003f25070 */
[----:B0-----:R-:W0:Y:S01]  /*0260*/  MUFU.RCP R0, R0 ;  /* 0x0000000000007308 */ /* 0x001e220000001000 */
[----:B------:R-:W-:Y:S02]  /*0270*/  @P2 IADD3 R7, R7, 0x1, RZ ;  /* 0x0000000107072810 */ /* 0x000fe40007ffe0ff */
[----:B------:R-:W-:Y:S02]  /*0280*/  ISETP.NE.AND P3, PT, RZ, c[0x0][0x1d0], PT ;  /* 0x00007400ff007a0c */ /* 0x000fe40003f65270 */
[----:B------:R-:W-:Y:S01]  /*0290*/  ISETP.NE.AND.EX P1, PT, RZ, c[0x0][0x244], PT, P1 ;  /* 0x00009100ff007a0c */ /* 0x000fe20003f25310 */
[----:B------:R-:W-:Y:S01]  /*02a0*/  IMAD.MOV.U32 R31, RZ, RZ, R7 ;  /* 0x000000ffff1f7224 */ /* 0x000fe200078e0007 */
[----:B0-----:R-:W-:-:S04]  /*02b0*/  IADD3 R6, R0, 0xffffffe, RZ ;  /* 0x0ffffffe00067810 */ /* 0x001fc80007ffe0ff */
[----:B------:R0:W3:Y:S01]  /*02c0*/  F2I.FTZ.U32.TRUNC.NTZ R7, R6 ;  /* 0x0000000600077305 */ /* 0x0000e2000021f000 */
[----:B------:R-:W-:-:S04]  /*02d0*/  @!P4 IMAD.MOV R31, RZ, RZ, -R31 ;  /* 0x000000ffff1fc224 */ /* 0x000fc800078e0a1f */
[----:B------:R-:W-:Y:S02]  /*02e0*/  @!P3 LOP3.LUT R31, RZ, c[0x0][0x1d0], RZ, 0x33, !PT ;  /* 0x00007400ff1fba12 */ /* 0x000fe400078e33ff */
[----:B-1----:R-:W-:Y:S02]  /*02f0*/  @P1 IMAD.MOV.U32 R4, RZ, RZ, 0x4 ;  /* 0x00000004ff041424 */ /* 0x002fe400078e00ff */
[----:B------:R-:W-:Y:S02]  /*0300*/  IMAD.MOV.U32 R26, RZ, RZ, RZ ;  /* 0x000000ffff1a7224 */ /* 0x000fe400078e00ff */
[----:B------:R-:W-:-:S04]  /*0310*/  @P1 IMAD.WIDE R4, R31, R4, c[0x0][0x240] ;  /* 0x000090001f041625 */ /* 0x000fc800078e0204 */
[----:B0-----:R-:W-:Y:S01]  /*0320*/  IMAD.MOV.U32 R6, RZ, RZ, RZ ;  /* 0x000000ffff067224 */ /* 0x001fe200078e00ff */
[----:B------:R0:W5:Y:S01]  /*0330*/  @P1 LDG.E R26, [R4.64] ;  /* 0x00000024041a1981 */ /* 0x000162000c1e1900 */
[----:B---3--:R-:W-:-:S04]  /*0340*/  IMAD.MOV R2, RZ, RZ, -R7 ;  /* 0x000000ffff027224 */ /* 0x008fc800078e0a07 */
[----:B0-----:R-:W-:-:S04]  /*0350*/  IMAD R5, R2, R9, RZ ;  /* 0x0000000902057224 */ /* 0x001fc800078e02ff */
[----:B------:R-:W-:Y:S01]  /*0360*/  IMAD.HI.U32 R7, R7, R5, R6 ;  /* 0x0000000507077227 */ /* 0x000fe200078e0006 */
[----:B------:R-:W0:Y:S04]  /*0370*/  S2R R24, SR_TID.X ;  /* 0x0000000000187919 */ /* 0x000e280000002100 */
[----:B------:R-:W1:Y:S01]  /*0380*/  S2R R60, SR_CTAID.X ;  /* 0x00000000003c7919 */ /* 0x000e620000002500 */
[----:B------:R-:W-:Y:S01]  /*0390*/  IMAD.MOV.U32 R0, RZ, RZ, c[0x0][0x258] ;  /* 0x00009600ff007624 */ /* 0x000fe200078e00ff */
[----:B------:R-:W-:Y:S01]  /*03a0*/  ISETP.NE.AND P2, PT, RZ, c[0x0][0x1c8], PT ;  /* 0x00007200ff007a0c */ /* 0x000fe20003f45270 */
[----:B------:R-:W-:Y:S02]  /*03b0*/  IMAD.MOV.U32 R44, RZ, RZ, 0x1 ;  /* 0x00000001ff2c7424 */ /* 0x000fe400078e00ff */
[C---:B------:R-:W-:Y:S01]  /*03c0*/  IMAD R23, R3.reuse, c[0x0][0x1d4], RZ ;  /* 0x0000750003177a24 */ /* 0x040fe200078e02ff */
[----:B------:R-:W-:Y:S01]  /*03d0*/  BSSY B0, `(.L_x_2904) ;  /* 0x0000038000007945 */ /* 0x000fe20003800000 */
[----:B------:R-:W-:Y:S01]  /*03e0*/  IMAD R29, R44, c[0x0][0x24c], RZ ;  /* 0x000093002c1d7a24 */ /* 0x000fe200078e02ff */
[----:B0-----:R-:W-:Y:S01]  /*03f0*/  ISETP.GE.AND P4, PT, R24, 0x1c, PT ;  /* 0x0000001c1800780c */ /* 0x001fe20003f86270 */
[----:B-1----:R-:W-:-:S04]  /*0400*/  IMAD R19, R3, c[0x0][0x1d8], R60 ;  /* 0x0000760003137a24 */ /* 0x002fc800078e023c */
[----:B------:R-:W-:Y:S02]  /*0410*/  IMAD R19, R19, 0x70, RZ ;  /* 0x0000007013137824 */ /* 0x000fe400078e02ff */
[----:B------:R-:W-:Y:S01]  /*0420*/  IMAD.SHL.U32 R30, R24, 0x4, RZ ;  /* 0x00000004181e7824 */ /* 0x000fe200078e00ff */
[----:B------:R-:W-:-:S05]  /*0430*/  SHF.R.S32.HI R22, RZ, 0x1f, R23 ;  /* 0x0000001fff167819 */ /* 0x000fca0000011417 */
[----:B------:R-:W-:Y:S01]  /*0440*/  @P4 CS2R R34, SRZ ;  /* 0x0000000000224805 */ /* 0x000fe2000001ff00 */
[----:B------:R-:W-:Y:S01]  /*0450*/  @P4 CS2R R32, SRZ ;  /* 0x0000000000204805 */ /* 0x000fe2000001ff00 */
[----:B--2---:R-:W-:Y:S02]  /*0460*/  @P0 IADD3 R25, R25, c[0x0][0x210], RZ ;  /* 0x0000840019190a10 */ /* 0x004fe40007ffe0ff */
[----:B------:R-:W-:-:S04]  /*0470*/  @!P0 MOV R25, c[0x0][0x1ec] ;  /* 0x00007b0000198a02 */ /* 0x000fc80000000f00 */
[----:B------:R-:W-:-:S05]  /*0480*/  IABS R18, R25 ;  /* 0x0000001900127213 */ /* 0x000fca0000000000 */
[----:B------:R-:W-:-:S04]  /*0490*/  IMAD.HI.U32 R7, R7, R18, RZ ;  /* 0x0000001207077227 */ /* 0x000fc800078e00ff */
[----:B------:R-:W-:-:S04]  /*04a0*/  IMAD.MOV R7, RZ, RZ, -R7 ;  /* 0x000000ffff077224 */ /* 0x000fc800078e0a07 */
[----:B------:R-:W-:-:S05]  /*04b0*/  IMAD R18, R9, R7, R18 ;  /* 0x0000000709127224 */ /* 0x000fca00078e0212 */
[----:B------:R-:W-:-:S13]  /*04c0*/  ISETP.GT.U32.AND P0, PT, R9, R18, PT ;  /* 0x000000120900720c */ /* 0x000fda0003f04070 */
[----:B------:R-:W-:-:S05]  /*04d0*/  @!P0 IMAD.IADD R18, R18, 0x1, -R9 ;  /* 0x0000000112128824 */ /* 0x000fca00078e0a09 */
[----:B------:R-:W-:Y:S02]  /*04e0*/  ISETP.GT.U32.AND P1, PT, R9, R18, PT ;  /* 0x000000120900720c */ /* 0x000fe40003f24070 */
[----:B------:R-:W-:Y:S01]  /*04f0*/  ISETP.NE.AND P0, PT, R0, 0x2, PT ;  /* 0x000000020000780c */ /* 0x000fe20003f05270 */
[----:B------:R-:W-:Y:S01]  /*0500*/  IMAD R0, R60, 0x70, RZ ;  /* 0x000000703c007824 */ /* 0x000fe200078e02ff */
[----:B------:R-:W-:-:S03]  /*0510*/  ISETP.GE.AND P3, PT, R25, RZ, PT ;  /* 0x000000ff1900720c */ /* 0x000fc60003f66270 */
[----:B------:R-:W-:-:S06]  /*0520*/  IMAD R2, R3, c[0x0][0x1c8], R0 ;  /* 0x0000720003027a24 */ /* 0x000fcc00078e0200 */
[----:B------:R-:W-:Y:S02]  /*0530*/  @!P1 IMAD.IADD R18, R18, 0x1, -R9 ;  /* 0x0000000112129824 */ /* 0x000fe400078e0a09 */
[----:B------:R-:W-:Y:S01]  /*0540*/  IMAD.MOV.U32 R9, RZ, RZ, c[0x0][0x248] ;  /* 0x00009200ff097624 */ /* 0x000fe200078e00ff */
[----:B------:R-:W-:-:S03]  /*0550*/  SEL R17, R19, R2, !P2 ;  /* 0x0000000213117207 */ /* 0x000fc60005000000 */
[----:B------:R-:W-:Y:S01]  /*0560*/  IMAD.WIDE.U32 R8, R44, R9, c[0x2][0x0] ;  /* 0x008000002c087625 */ /* 0x000fe200078e0009 */
[----:B------:R-:W-:Y:S02]  /*0570*/  ISETP.NE.AND P1, PT, RZ, c[0x0][0x1d4], PT ;  /* 0x00007500ff007a0c */ /* 0x000fe40003f25270 */
[----:B------:R-:W-:Y:S01]  /*0580*/  IADD3 R16, R25, -c[0x0][0x1d4], R44 ;  /* 0x8000750019107a10 */ /* 0x000fe20007ffe02c */
[--C-:B------:R-:W-:Y:S01]  /*0590*/  IMAD.IADD R14, R0, 0x1, R30.reuse ;  /* 0x00000001000e7824 */ /* 0x100fe200078e021e */
[----:B------:R-:W-:Y:S01]  /*05a0*/  @!P3 IADD3 R18, -R18, RZ, RZ ;  /* 0x000000ff1212b210 */ /* 0x000fe20007ffe1ff */
[----:B------:R-:W-:Y:S02]  /*05b0*/  IMAD.IADD R29, R9, 0x1, R29 ;  /* 0x00000001091d7824 */ /* 0x000fe400078e021d */
[----:B------:R-:W-:Y:S01]  /*05c0*/  IMAD.IADD R0, R17, 0x1, R30 ;  /* 0x0000000111007824 */ /* 0x000fe200078e021e */
[----:B------:R-:W-:Y:S05]  /*05d0*/  @P4 BRA `(.L_x_2905) ;  /* 0x0000017000004947 */ /* 0x000fea0003800000 */
[----:B------:R-:W-:-:S05]  /*05e0*/  IMAD.MOV.U32 R2, RZ, RZ, c[0x0][0x258] ;  /* 0x00009600ff027624 */ /* 0x000fca00078e00ff */
[----:B------:R-:W-:-:S13]  /*05f0*/  ISETP.NE.AND P2, PT, R2, 0x2, PT ;  /* 0x000000020200780c */ /* 0x000fda0003f45270 */
[----:B------:R-:W-:-:S04]  /*0600*/  @!P2 IADD3 R6, P3, R0, c[0x0][0x168], RZ ;  /* 0x00005a000006aa10 */ /* 0x000fc80007f7e0ff */
[----:B------:R-:W-:-:S05]  /*0610*/  @!P2 LEA.HI.X.SX32 R7, R0, c[0x0][0x16c], 0x1, P3 ;  /* 0x00005b000007aa11 */ /* 0x000fca00018f0eff */
[----:B------:R-:W2:Y:S01]  /*0620*/  @!P2 LDG.E R6, [R6.64] ;  /* 0x000000240606a981 */ /* 0x000ea2000c1e1900 */
[----:B------:R-:W-:Y:S02]  /*0630*/  @P2 IMAD.MOV.U32 R35, RZ, RZ, 0x4 ;  /* 0x00000004ff232424 */ /* 0x000fe400078e00ff */
[----:B------:R-:W-:Y:S02]  /*0640*/  @!P2 IMAD.MOV.U32 R5, RZ, RZ, c[0x0][0x24c] ;  /* 0x00009300ff05a624 */ /* 0x000fe400078e00ff */
[----:B------:R-:W-:-:S04]  /*0650*/  @P2 IMAD.WIDE R34, R0, R35, c[0x0][0x168] ;  /* 0x00005a0000222625 */ /* 0x000fc800078e0223 */
[----:B------:R-:W-:Y:S02]  /*0660*/  @!P2 IMAD.MOV.U32 R4, RZ, RZ, c[0x0][0x248] ;  /* 0x00009200ff04a624 */ /* 0x000fe400078e00ff */
[----:B------:R-:W5:Y:S04]  /*0670*/  @P2 LDG.E.128 R32, [R34.64] ;  /* 0x0000002422202981 */ /* 0x000f68000c1e1d00 */
[----:B------:R-:W3:Y:S01]  /*0680*/  @!P2 LDG.E R5, [R4.64] ;  /* 0x000000240405a981 */ /* 0x000ee2000c1e1900 */
[----:B--2---:R-:W-:Y:S02]  /*0690*/  @!P2 PRMT R2, R6, 0x9910, RZ ;  /* 0x000099100602a816 */ /* 0x004fe400000000ff */
[--C-:B------:R-:W-:Y:S02]  /*06a0*/  @!P2 SHF.R.U32.HI R10, RZ, 0x10, R6.reuse ;  /* 0x00000010ff0aa819 */ /* 0x100fe40000011606 */
[----:B------:R-:W-:-:S02]  /*06b0*/  @!P2 SHF.R.U32.HI R11, RZ, 0x18, R6 ;  /* 0x00000018ff0ba819 */ /* 0x000fc40000011606 */
[----:B------:R-:W-:Y:S01]  /*06c0*/  @!P2 SHF.R.S32.HI R2, RZ, 0x8, R2 ;  /* 0x00000008ff02a819 */ /* 0x000fe20000011402 */
[----:B------:R-:W3:Y:S08]  /*06d0*/  @!P2 I2F.S8 R12, R6 ;  /* 0x00000006000ca306 */ /* 0x000ef00000001400 */
[----:B------:R-:W0:Y:S08]  /*06e0*/  @!P2 I2F.S8 R10, R10 ;  /* 0x0000000a000aa306 */ /* 0x000e300000001400 */
[----:B------:R-:W1:Y:S08]  /*06f0*/  @!P2 I2F.S8 R11, R11 ;  /* 0x0000000b000ba306 */ /* 0x000e700000001400 */
[----:B------:R-:W2:Y:S01]  /*0700*/  @!P2 I2F.S16 R2, R2 ;  /* 0x000000020002a306 */ /* 0x000ea20000101400 */
[----:B---3--:R-:W-:-:S02]  /*0710*/  @!P2 FMUL.FTZ R32, R12, R5 ;  /* 0x000000050c20a220 */ /* 0x008fc40000410000 */
[-C--:B0-----:R-:W-:Y:S02]  /*0720*/  @!P2 FMUL.FTZ R34, R10, R5.reuse ;  /* 0x000000050a22a220 */ /* 0x081fe40000410000 */
[-C--:B-1----:R-:W-:Y:S02]  /*0730*/  @!P2 FMUL.FTZ R35, R11, R5.reuse ;  /* 0x000000050b23a220 */ /* 0x082fe40000410000 */
[----:B--2---:R-:W-:Y:S02]  /*0740*/  @!P2 FMUL.FTZ R33, R2, R5 ;  /* 0x000000050221a220 */ /* 0x004fe40000410000 */
.L_x_2905:
[----:B------:R-:W-:Y:S05]  /*0750*/  BSYNC B0 ;  /* 0x0000000000007941 */ /* 0x000fea0003800000 */
.L_x_2904:
        /* <DEDUP_REMOVED lines=11> */
[----:B------:R-:W-:-:S06]  /*0810*/  IMAD.WIDE R4, R0, R5, c[0x0][0x178] ;  /* 0x00005e0000047625 */ /* 0x000fcc00078e0205 */
[----:B------:R-:W5:Y:S01]  /*0820*/  LDG.E.128 R4, [R4.64] ;  /* 0x0000002404047981 */ /* 0x000f62000c1e1d00 */
[----:B------:R-:W-:Y:S05]  /*0830*/  BRA `(.L_x_2908) ;  /* 0x0000010000007947 */ /* 0x000fea0003800000 */
.L_x_2907:
[C---:B------:R-:W-:Y:S01]  /*0840*/  IADD3 R4, P0, R0.reuse, c[0x0][0x178], RZ ;  /* 0x00005e0000047a10 */ /* 0x040fe20007f1e0ff */
[----:B------:R-:W2:Y:S03]  /*0850*/  LDG.E R9, [R28.64] ;  /* 0x000000241c097981 */ /* 0x000ea6000c1e1900 */
[----:B------:R-:W-:-:S06]  /*0860*/  LEA.HI.X.SX32 R5, R0, c[0x0][0x17c], 0x1, P0 ;  /* 0x00005f0000057a11 */ /* 0x000fcc00000f0eff */
        /* <DEDUP_REMOVED lines=13> */
.L_x_2908:
[----:B------:R-:W-:Y:S05]  /*0940*/  BSYNC B0 ;  /* 0x0000000000007941 */ /* 0x000fea0003800000 */
.L_x_2906:
[----:B------:R-:W-:Y:S01]  /*0950*/  ISETP.GT.AND P4, PT, R24, 0x1b, PT ;  /* 0x0000001b1800780c */ /* 0x000fe20003f84270 */
[----:B------:R-:W-:Y:S01]  /*0960*/  CS2R R8, SRZ ;  /* 0x0000000000087805 */ /* 0x000fe2000001ff00 */
[----:B------:R-:W-:Y:S01]  /*0970*/  ISETP.EQ.U32.AND P2, PT, RZ, c[0x0][0x170], PT ;  /* 0x00005c00ff007a0c */ /* 0x000fe20003f42070 */
[----:B------:R-:W-:Y:S01]  /*0980*/  CS2R R10, SRZ ;  /* 0x00000000000a7805 */ /* 0x000fe2000001ff00 */
[----:B------:R-:W-:Y:S02]  /*0990*/  ISETP.EQ.U32.AND P1, PT, RZ, c[0x0][0x180], PT ;  /* 0x00006000ff007a0c */ /* 0x000fe40003f22070 */
[----:B------:R-:W-:-:S02]  /*09a0*/  ISETP.EQ.OR.EX P2, PT, RZ, c[0x0][0x174], P4, P2 ;  /* 0x00005d00ff007a0c */ /* 0x000fc40002742720 */
[----:B------:R-:W-:Y:S02]  /*09b0*/  ISETP.GT.AND P3, PT, R24, 0x1f, PT ;  /* 0x0000001f1800780c */ /* 0x000fe40003f64270 */
[----:B------:R-:W-:Y:S02]  /*09c0*/  ISETP.EQ.U32.AND P0, PT, RZ, c[0x0][0x240], PT ;  /* 0x00009000ff007a0c */ /* 0x000fe40003f02070 */
[----:B------:R-:W-:Y:S02]  /*09d0*/  ISETP.EQ.OR.EX P1, PT, RZ, c[0x0][0x184], P4, P1 ;  /* 0x00006100ff007a0c */ /* 0x000fe40002722710 */
[----:B------:R-:W-:Y:S01]  /*09e0*/  ISETP.EQ.OR.EX P0, PT, RZ, c[0x0][0x244], P3, P0 ;  /* 0x00009100ff007a0c */ /* 0x000fe20001f02700 */
[----:B------:R-:W-:Y:S01]  /*09f0*/  CS2R R36, SRZ ;  /* 0x0000000000247805 */ /* 0x000fe2000001ff00 */
[----:B------:R-:W-:Y:S01]  /*0a00*/  CS2R R38, SRZ ;  /* 0x0000000000267805 */ /* 0x000fe2000001ff00 */
[----:B------:R-:W-:Y:S02]  /*0a10*/  P2R R0, PR, RZ, 0x10 ;  /* 0x00000010ff007803 */ /* 0x000fe40000000000 */
[----:B------:R-:W-:Y:S01]  /*0a20*/  @!P2 IMAD.MOV.U32 R13, RZ, RZ, 0x4 ;  /* 0x00000004ff0da424 */ /* 0x000fe200078e00ff */
[----:B------:R-:W-:-:S03]  /*0a30*/  P2R R0, PR, RZ, 0x8 ;  /* 0x00000008ff007803 */ /* 0x000fc60000000000 */
[----:B------:R-:W-:-:S04]  /*0a40*/  @!P2 IMAD.WIDE R12, R14, R13, c[0x0][0x170] ;  /* 0x00005c000e0ca625 */ /* 0x000fc800078e020d */
[----:B------:R-:W-:Y:S01]  /*0a50*/  @!P1 IMAD.MOV.U32 R15, RZ, RZ, 0x4 ;  /* 0x00000004ff0f9424 */ /* 0x000fe200078e00ff */
[----:B------:R0:W2:Y:S01]  /*0a60*/  @!P2 LDG.E.128 R8, [R12.64] ;  /* 0x000000240c08a981 */ /* 0x0000a2000c1e1d00 */
[----:B-----5:R-:W-:Y:S01]  /*0a70*/  @!P0 IMAD R21, R26, c[0x0][0x1d8], R60 ;  /* 0x000076001a158a24 */ /* 0x020fe200078e023c */
[----:B------:R-:W-:Y:S01]  /*0a80*/  ISETP.NE.U32.AND P2, PT, RZ, c[0x0][0x1f8], PT ;  /* 0x00007e00ff007a0c */ /* 0x000fe20003f45070 */
[----:B------:R-:W-:-:S04]  /*0a90*/  @!P1 IMAD.WIDE R14, R14, R15, c[0x0][0x180] ;  /* 0x000060000e0e9625 */ /* 0x000fc800078e020f */
[----:B------:R-:W-:Y:S01]  /*0aa0*/  @!P0 IMAD.MOV.U32 R27, RZ, RZ, 0x4 ;  /* 0x00000004ff1b8424 */ /* 0x000fe200078e00ff */
[----:B------:R-:W3:Y:S01]  /*0ab0*/  @!P1 LDG.E.128 R36, [R14.64] ;  /* 0x000000240e249981 */ /* 0x000ee2000c1e1d00 */
[----:B------:R-:W-:Y:S01]  /*0ac0*/  ISETP.NE.AND.EX P2, PT, RZ, c[0x0][0x1fc], PT, P2 ;  /* 0x00007f00ff007a0c */ /* 0x000fe20003f45320 */
[----:B0-----:R-:W-:-:S04]  /*0ad0*/  @!P0 IMAD R12, R21, 0x70, R30 ;  /* 0x00000070150c8824 */ /* 0x001fc800078e021e */
[----:B------:R-:W-:-:S05]  /*0ae0*/  @!P0 IMAD.WIDE R12, R12, R27, c[0x0][0x230] ;  /* 0x00008c000c0c8625 */ /* 0x000fca00078e021b */
[----:B------:R-:W4:Y:S01]  /*0af0*/  @!P0 LDG.E.128 R40, [R12.64] ;  /* 0x000000240c288981 */ /* 0x000f22000c1e1d00 */
[----:B------:R-:W0:Y:S02]  /*0b00*/  LDC.U8 R0, c[0x0][0x1e4] ;  /* 0x00007900ff007b82 */ /* 0x000e240000000000 */
[----:B------:R-:W-:Y:S01]  /*0b10*/  @P2 MOV R20, 0x4 ;  /* 0x0000000400142802 */ /* 0x000fe20000000f00 */
[----:B------:R-:W-:-:S04]  /*0b20*/  IMAD.MOV.U32 R2, RZ, RZ, RZ ;  /* 0x000000ffff027224 */ /* 0x000fc800078e00ff */
[----:B------:R-:W-:Y:S01]  /*0b30*/  @P2 IMAD.WIDE R20, R3, R20, c[0x0][0x1f8] ;  /* 0x00007e0003142625 */ /* 0x000fe200078e0214 */
[----:B------:R-:W-:-:S04]  /*0b40*/  ISETP.LT.AND P3, PT, RZ, c[0x0][0x1e0], PT ;  /* 0x00007800ff007a0c */ /* 0x000fc80003f61270 */
[----:B------:R1:W5:Y:S01]  /*0b50*/  @P2 LDG.E R2, [R20.64] ;  /* 0x0000002414022981 */ /* 0x000362000c1e1900 */
[----:B0-----:R-:W-:Y:S02]  /*0b60*/  ISETP.NE.AND P2, PT, R0, RZ, PT ;  /* 0x000000ff0000720c */ /* 0x001fe40003f45270 */
[----:B------:R-:W-:Y:S01]  /*0b70*/  ISETP.GE.AND P1, PT, R24, 0x20, PT ;  /* 0x000000201800780c */ /* 0x000fe20003f26270 */
[----:B--2---:R-:W-:Y:S02]  /*0b80*/  FADD.FTZ R32, R8, R32 ;  /* 0x0000002008207221 */ /* 0x004fe40000010000 */
[----:B------:R-:W-:Y:S02]  /*0b90*/  FADD.FTZ R33, R9, R33 ;  /* 0x0000002109217221 */ /* 0x000fe40000010000 */
[----:B------:R-:W-:Y:S02]  /*0ba0*/  FADD.FTZ R34, R10, R34 ;  /* 0x000000220a227221 */ /* 0x000fe40000010000 */
[----:B---3--:R-:W-:-:S02]  /*0bb0*/  FADD.FTZ R36, R36, R4 ;  /* 0x0000000424247221 */ /* 0x008fc40000010000 */
        /* <DEDUP_REMOVED lines=51> */
[----:B------:R-:W-:Y:S02]  /*0ef0*/  IMAD.MOV.U32 R7, RZ, RZ, c[0x4][0xd4] ;  /* 0x01003500ff077624 */ /* 0x000fe400078e00ff */
[----:B------:R-:W-:Y:S02]  /*0f00*/  IMAD.MOV.U32 R8, RZ, RZ, 0x53f ;  /* 0x0000053fff087424 */ /* 0x000fe400078e00ff */
[----:B------:R-:W-:-:S02]  /*0f10*/  IMAD.MOV.U32 R10, RZ, RZ, c[0x4][0x20] ;  /* 0x01000800ff0a7624 */ /* 0x000fc400078e00ff */
[----:B------:R-:W-:Y:S02]  /*0f20*/  IMAD.MOV.U32 R11, RZ, RZ, c[0x4][0x24] ;  /* 0x01000900ff0b7624 */ /* 0x000fe400078e00ff */
[----:B------:R-:W-:Y:S02]  /*0f30*/  IMAD.MOV.U32 R12, RZ, RZ, 0x1 ;  /* 0x00000001ff0c7424 */ /* 0x000fe400078e00ff */
        /* <DEDUP_REMOVED lines=9> */
.L_x_2911:
        /* <DEDUP_REMOVED lines=24> */
[C---:B------:R-:W-:Y:S01]  /*1150*/  IMAD R27, R5.reuse, 0x4, R21 ;  /* 0x00000004051b7824 */ /* 0x040fe200078e0215 */
[----:B------:R-:W-:Y:S01]  /*1160*/  SHF.L.U32 R0, R0, 0x1, RZ ;  /* 0x0000000100007819 */ /* 0x000fe200000006ff */
        /* <DEDUP_REMOVED lines=49> */
.L_x_2915:
[----:B------:R-:W-:Y:S05]  /*1480*/  BSYNC B1 ;  /* 0x0000000000017941 */ /* 0x000fea0003800000 */
.L_x_2914:
        /* <DEDUP_REMOVED lines=8> */
.L_x_2913:
[----:B------:R-:W-:Y:S05]  /*1510*/  BSYNC B0 ;  /* 0x0000000000007941 */ /* 0x000fea0003800000 */
.L_x_2912:
[----:B------:R-:W-:Y:S06]  /*1520*/  BAR.SYNC.DEFER_BLOCKING 0x0 ;  /* 0x0000000000007b1d */ /* 0x000fec0000010000 */
[----:B0-----:R0:W1:Y:S04]  /*1530*/  @P6 LDS.128 R32, [R14] ;  /* 0x000000000e206984 */ /* 0x0010680000000c00 */
[----:B------:R0:W2:Y:S04]  /*1540*/  @P6 LDS.128 R36, [R15] ;  /* 0x000000000f246984 */ /* 0x0000a80000000c00 */
[----:B------:R-:W-:Y:S06]  /*1550*/  BAR.SYNC.DEFER_BLOCKING 0x0 ;  /* 0x0000000000007b1d */ /* 0x000fec0000010000 */
[----:B------:R-:W-:Y:S05]  /*1560*/  BRA `(.L_x_2910) ;  /* 0x000002b000007947 */ /* 0x000fea0003800000 */
.L_x_2909:
        /* <DEDUP_REMOVED lines=42> */
.L_x_2916:
[----:B------:R-:W-:Y:S05]  /*1810*/  BSYNC B0 ;  /* 0x0000000000007941 */ /* 0x000fea0003800000 */
.L_x_2910:
[----:B0-----:R-:W-:Y:S01]  /*1820*/  ISETP.GT.AND P0, PT, R24, 0x1f, PT ;  /* 0x0000001f1800780c */ /* 0x001fe20003f04270 */
[----:B------:R-:W-:Y:S01]  /*1830*/  BSSY B0, `(.L_x_2917) ;  /* 0x000001b000007945 */ /* 0x000fe20003800000 */
[----:B------:R-:W-:-:S11]  /*1840*/  IMAD.MOV.U32 R0, RZ, RZ, RZ ;  /* 0x000000ffff007224 */ /* 0x000fd600078e00ff */
[----:B------:R-:W-:Y:S05]  /*1850*/  @P0 BRA `(.L_x_2918) ;  /* 0x0000018000000947 */ /* 0x000fea0003800000 */
[----:B------:R-:W-:Y:S01]  /*1860*/  ISETP.GT.AND P0, PT, R24, 0x1b, PT ;  /* 0x0000001b1800780c */ /* 0x000fe20003f04270 */
[----:B-1----:R0:W-:-:S12]  /*1870*/  STS.128 [R24.X16+0x10], R32 ;  /* 0x0000102018007388 */ /* 0x0021d8000000cc00 */
[----:B------:R-:W-:Y:S01]  /*1880*/  @!P0 IMAD.IADD R3, R19, 0x1, R30 ;  /* 0x0000000113038824 */ /* 0x000fe200078e021e */
[----:B------:R-:W-:Y:S01]  /*1890*/  @!P0 MOV R5, 0x4 ;  /* 0x0000000400058802 */ /* 0x000fe20000000f00 */
[----:B------:R-:W-:-:S04]  /*18a0*/  @!P0 IMAD.SHL.U32 R0, R18, 0x4, RZ ;  /* 0x0000000412008824 */ /* 0x000fc800078e00ff */
        /* <DEDUP_REMOVED lines=9> */
.L_x_2967:
[----:B--2---:R-:W-:Y:S01]  /*1940*/  FADD.FTZ R7, R3, R0 ;  /* 0x0000000003077221 */ /* 0x004fe20000010000 */
[----:B------:R-:W-:Y:S05]  /*1950*/  BRA.DIV ~URZ, `(.L_x_2920) ;  /* 0x00004c627f007947 */ /* 0x000fea000b800000 */
[----:B------:R-:W2:Y:S02]  /*1960*/  SHFL.BFLY PT, R0, R7, 0x8, 0x1f ;  /* 0x0d001f0007007f89 */ /* 0x000ea400000e0000 */
[----:B--2---:R-:W-:-:S05]  /*1970*/  FADD.FTZ R0, R7, R0 ;  /* 0x0000000007007221 */ /* 0x004fca0000010000 */
[----:B-1----:R-:W1:Y:S02]  /*1980*/  SHFL.BFLY PT, R3, R0, 0x4, 0x1f ;  /* 0x0c801f0000037f89 */ /* 0x002e6400000e0000 */
[----:B-1----:R-:W-:-:S05]  /*1990*/  FADD.FTZ R3, R0, R3 ;  /* 0x0000000300037221 */ /* 0x002fca0000010000 */
[----:B0-----:R-:W0:Y:S02]  /*19a0*/  SHFL.BFLY PT, R4, R3, 0x2, 0x1f ;  /* 0x0c401f0003047f89 */ /* 0x001e2400000e0000 */
[----:B0-----:R-:W-:-:S05]  /*19b0*/  FADD.FTZ R4, R3, R4 ;  /* 0x0000000403047221 */ /* 0x001fca0000010000 */
[----:B------:R0:W1:Y:S02]  /*19c0*/  SHFL.BFLY PT, R5, R4, 0x1, 0x1f ;  /* 0x0c201f0004057f89 */ /* 0x00006400000e0000 */
.L_x_2968:
[----:B-1----:R-:W-:Y:S02]  /*19d0*/  FADD.FTZ R0, R5, R4 ;  /* 0x0000000405007221 */ /* 0x002fe40000010000 */
.L_x_2918:
[----:B------:R-:W-:Y:S05]  /*19e0*/  BSYNC B0 ;  /* 0x0000000000007941 */ /* 0x000fea0003800000 */
.L_x_2917:
[----:B------:R-:W-:Y:S01]  /*19f0*/  ISETP.NE.AND P0, PT, R24, RZ, PT ;  /* 0x000000ff1800720c */ /* 0x000fe20003f05270 */
[----:B------:R-:W-:-:S05]  /*1a00*/  IMAD.IADD R8, R25, 0x1, -R16 ;  /* 0x0000000119087824 */ /* 0x000fca00078e0a10 */
[----:B------:R-:W-:-:S07]  /*1a10*/  LEA R3, R8, 0x210, 0x2 ;  /* 0x0000021008037811 */ /* 0x000fce00078e10ff */
[----:B0-----:R-:W-:Y:S01]  /*1a20*/  @P0 IMAD.MOV.U32 R4, RZ, RZ, -0x800001 ;  /* 0xff7fffffff040424 */ /* 0x001fe200078e00ff */
        /* <DEDUP_REMOVED lines=12> */
.L_x_2922:
[----:B------:R0:W-:Y:S02]  /*1af0*/  STS [R3], R4 ;  /* 0x0000000403007388 */ /* 0x0001e40000000800 */
.L_x_2921:
[----:B------:R-:W-:Y:S02]  /*1b00*/  WARPSYNC 0xffffffff ;  /* 0xffffffff00007948 */ /* 0x000fe40003800000 */
[----:B------:R-:W-:Y:S01]  /*1b10*/  IADD3 R0, R8, 0x7, RZ ;  /* 0x0000000708007810 */ /* 0x000fe20007ffe0ff */
[----:B------:R-:W-:Y:S01]  /*1b20*/  IMAD R6, R31, c[0x0][0x1d0], R60 ;  /* 0x000074001f067a24 */ /* 0x000fe200078e023c */
[----:B------:R-:W-:Y:S01]  /*1b30*/  SHF.R.S32.HI R5, RZ, 0x1f, R24 ;  /* 0x0000001fff057819 */ /* 0x000fe20000011418 */
[----:B------:R-:W-:Y:S01]  /*1b40*/  BAR.SYNC.DEFER_BLOCKING 0x0 ;  /* 0x0000000000007b1d */ /* 0x000fe20000010000 */
[----:B------:R-:W-:Y:S01]  /*1b50*/  SHF.R.S32.HI R7, RZ, 0x1f, R0 ;  /* 0x0000001fff077819 */ /* 0x000fe20000011400 */
[----:B------:R-:W-:-:S03]  /*1b60*/  IMAD R6, R6, 0x70, RZ ;  /* 0x0000007006067824 */ /* 0x000fc600078e02ff */
[----:B------:R-:W-:Y:S01]  /*1b70*/  LEA.HI R0, R7, R0, RZ, 0x3 ;  /* 0x0000000007007211 */ /* 0x000fe200078f18ff */
[----:B------:R-:W-:Y:S01]  /*1b80*/  BSSY B0, `(.L_x_2923) ;  /* 0x0000236000007945 */ /* 0x000fe20003800000 */
[----:B------:R-:W-:Y:S02]  /*1b90*/  LEA.HI R7, R5, R24, RZ, 0x2 ;  /* 0x0000001805077211 */ /* 0x000fe400078f10ff */
[----:B------:R-:W-:Y:S02]  /*1ba0*/  LOP3.LUT R5, R0, 0xfffffff8, RZ, 0xc0, !PT ;  /* 0xfffffff800057812 */ /* 0x000fe400078ec0ff */
[----:B------:R-:W-:-:S03]  /*1bb0*/  LEA.HI.SX32 R50, R7, R16, 0x1e ;  /* 0x0000001007327211 */ /* 0x000fc600078ff2ff */
[----:B------:R-:W-:-:S05]  /*1bc0*/  IMAD.IADD R5, R16, 0x1, R5 ;  /* 0x0000000110057824 */ /* 0x000fca00078e0205 */
[----:B------:R-:W-:-:S13]  /*1bd0*/  ISETP.GE.AND P0, PT, R50, R5, PT ;  /* 0x000000053200720c */ /* 0x000fda0003f06270 */
[----:B------:R-:W-:Y:S05]  /*1be0*/  @P0 BRA `(.L_x_2924) ;  /* 0x000022f000000947 */ /* 0x000fea0003800000 */
[----:B------:R-:W-:Y:S01]  /*1bf0*/  LOP3.LUT R7, R7, 0xfffffffc, RZ, 0xc0, !PT ;  /* 0xfffffffc07077812 */ /* 0x000fe200078ec0ff */
[----:B------:R-:W-:Y:S02]  /*1c00*/  IMAD.MOV.U32 R55, RZ, RZ, c[0x0][0x1e8] ;  /* 0x00007a00ff377624 */ /* 0x000fe400078e00ff */
[----:B------:R-:W-:Y:S02]  /*1c10*/  IMAD.MOV.U32 R61, RZ, RZ, 0x4 ;  /* 0x00000004ff3d7424 */ /* 0x000fe400078e00ff */
[----:B------:R-:W-:Y:S01]  /*1c20*/  IMAD.IADD R57, R24, 0x1, -R7 ;  /* 0x0000000118397824 */ /* 0x000fe200078e0a07 */
[----:B------:R-:W-:Y:S01]  /*1c30*/  IADD3 R55, R55, c[0x0][0x210], RZ ;  /* 0x0000840037377a10 */ /* 0x000fe20007ffe0ff */
[----:B------:R-:W-:Y:S02]  /*1c40*/  IMAD.MOV.U32 R52, RZ, RZ, c[0x0][0x1d4] ;  /* 0x00007500ff347624 */ /* 0x000fe400078e00ff */
[----:B------:R-:W-:Y:S01]  /*1c50*/  IMAD R51, R6, c[0x0][0x1d4], R57 ;  /* 0x0000750006337a24 */ /* 0x000fe200078e0239 */
[----:B------:R3:W4:Y:S01]  /*1c60*/  LDS R7, [R57.X4+0x10] ;  /* 0x0000100039077984 */ /* 0x0007220000004800 */
[----:B------:R-:W-:-:S02]  /*1c70*/  IMAD R53, R60, c[0x0][0x220], R25 ;  /* 0x000088003c357a24 */ /* 0x000fc400078e0219 */
[----:B------:R-:W-:Y:S01]  /*1c80*/  IMAD.WIDE R60, R60, R61, c[0x0][0x228] ;  /* 0x00008a003c3c7625 */ /* 0x000fe200078e023d */
[----:B------:R3:W0:Y:S01]  /*1c90*/  LDS R8, [R57.X4+0x20] ;  /* 0x0000200039087984 */ /* 0x0006220000004800 */
[----:B------:R-:W-:Y:S02]  /*1ca0*/  SHF.R.S32.HI R54, RZ, 0x1f, R51 ;  /* 0x0000001fff367819 */ /* 0x000fe40000011433 */
[----:B------:R-:W-:Y:S01]  /*1cb0*/  IMAD R52, R52, 0x70, RZ ;  /* 0x0000007034347824 */ /* 0x000fe200078e02ff */
[----:B------:R3:W2:Y:S04]  /*1cc0*/  LDS R9, [R57.X4+0x30] ;  /* 0x0000300039097984 */ /* 0x0006a80000004800 */
        /* <DEDUP_REMOVED lines=11> */
[----:B-1----:R3:W1:Y:S04]  /*1d80*/  LDS R32, [R57.X4+0xf0] ;  /* 0x0000f00039207984 */ /* 0x0026680000004800 */
        /* <DEDUP_REMOVED lines=16> */
[----:B-12-4-:R3:W0:Y:S02]  /*1e90*/  LDS R49, [R57.X4+0x200] ;  /* 0x0002000039317984 */ /* 0x0166240000004800 */
.L_x_2929:
[----:B------:R-:W-:Y:S01]  /*1ea0*/  IABS R64, c[0x0][0x1d4] ;  /* 0x0000750000407a13 */ /* 0x000fe20000000000 */
[----:B------:R-:W-:Y:S01]  /*1eb0*/  HFMA2.MMA R62, -RZ, RZ, 0, 0 ;  /* 0x00000000ff3e7435 */ /* 0x000fe200000001ff */
        /* <DEDUP_REMOVED lines=19> */
[----:B------:R-:W-:-:S04]  /*1ff0*/  @!P2 LOP3.LUT R89, RZ, c[0x0][0x1d4], RZ, 0x33, !PT ;  /* 0x00007500ff59aa12 */ /* 0x000fc800078e33ff */
[----:B------:R-:W-:Y:S02]  /*2000*/  IADD3 R65, R89, c[0x0][0x1d4], RZ ;  /* 0x0000750059417a10 */ /* 0x000fe40007ffe0ff */
[----:B------:R-:W-:-:S03]  /*2010*/  IADD3 R63, P2, R23, R89, RZ ;  /* 0x00000059173f7210 */ /* 0x000fc60007f5e0ff */
[----:B------:R-:W-:Y:S01]  /*2020*/  IMAD.SHL.U32 R67, R65, 0x4, RZ ;  /* 0x0000000441437824 */ /* 0x000fe200078e00ff */
[----:B------:R-:W-:Y:S02]  /*2030*/  LEA.HI.X.SX32 R64, R89, R22, 0x1, P2 ;  /* 0x0000001659407211 */ /* 0x000fe400010f0eff */
[----:B------:R-:W-:Y:S02]  /*2040*/  LEA R62, P2, R63, c[0x0][0x1a8], 0x2 ;  /* 0x00006a003f3e7a11 */ /* 0x000fe400078410ff */
[----:B------:R-:W-:Y:S02]  /*2050*/  ISETP.GE.OR P1, PT, R67, R52, P0 ;  /* 0x000000344300720c */ /* 0x000fe40000726670 */
[----:B------:R-:W-:Y:S02]  /*2060*/  LEA.HI.X R63, R63, c[0x0][0x1ac], R64, 0x2, P2 ;  /* 0x00006b003f3f7a11 */ /* 0x000fe400010f1440 */
[----:B------:R-:W-:-:S05]  /*2070*/  IADD3 R64, R65, c[0x0][0x1d4], RZ ;  /* 0x0000750041407a10 */ /* 0x000fca0007ffe0ff */
[----:B------:R-:W-:-:S04]  /*2080*/  IMAD.SHL.U32 R99, R64, 0x4, RZ ;  /* 0x0000000440637824 */ /* 0x000fc800078e00ff */
[----:B------:R-:W2:Y:S01]  /*2090*/  @!P1 LDG.E R65, [R62.64] ;  /* 0x000000243e419981 */ /* 0x000ea2000c1e1900 */
[----:B------:R-:W-:Y:S02]  /*20a0*/  ISETP.GE.OR P5, PT, R99, R52, P0 ;  /* 0x000000346300720c */ /* 0x000fe400007a6670 */
[----:B------:R-:W-:-:S05]  /*20b0*/  IADD3 R64, R64, c[0x0][0x1d4], RZ ;  /* 0x0000750040407a10 */ /* 0x000fca0007ffe0ff */
[----:B------:R-:W-:-:S06]  /*20c0*/  IMAD.SHL.U32 R105, R64, 0x4, RZ ;  /* 0x0000000440697824 */ /* 0x000fcc00078e00ff */
[----:B------:R-:W4:Y:S01]  /*20d0*/  @!P5 LDG.E R102, [R62.64] ;  /* 0x000000243e66d981 */ /* 0x000f22000c1e1900 */
[----:B------:R-:W-:Y:S01]  /*20e0*/  ISETP.GE.OR P4, PT, R105, R52, P0 ;  /* 0x000000346900720c */ /* 0x000fe20000786670 */
[----:B------:R-:W-:-:S04]  /*20f0*/  IMAD.MOV.U32 R86, RZ, RZ, c[0x0][0x1d4] ;  /* 0x00007500ff567624 */ /* 0x000fc800078e00ff */
[----:B------:R-:W-:-:S04]  /*2100*/  IMAD R64, R86, 0x4, R89 ;  /* 0x0000000456407824 */ /* 0x000fc800078e0259 */
[----:B------:R-:W-:-:S04]  /*2110*/  IMAD.SHL.U32 R101, R64, 0x4, RZ ;  /* 0x0000000440657824 */ /* 0x000fc800078e00ff */
[----:B---3--:R-:W3:Y:S01]  /*2120*/  @!P4 LDG.E R104, [R62.64] ;  /* 0x000000243e68c981 */ /* 0x008ee2000c1e1900 */
[----:B------:R-:W-:Y:S02]  /*2130*/  ISETP.GE.OR P6, PT, R101, R52, P0 ;  /* 0x000000346500720c */ /* 0x000fe400007c6670 */
[----:B------:R-:W-:-:S11]  /*2140*/  IADD3 R103, R64, c[0x0][0x1d4], RZ ;  /* 0x0000750040677a10 */ /* 0x000fd60007ffe0ff */
[----:B------:R-:W3:Y:S01]  /*2150*/  @!P6 LDG.E R100, [R62.64] ;  /* 0x000000243e64e981 */ /* 0x000ee2000c1e1900 */
[----:B------:R-:W-:-:S04]  /*2160*/  SHF.L.U32 R69, R103, 0x2, RZ ;  /* 0x0000000267457819 */ /* 0x000fc800000006ff */
[----:B------:R-:W-:-:S13]  /*2170*/  ISETP.GE.OR P2, PT, R69, R52, P0 ;  /* 0x000000344500720c */ /* 0x000fda0000746670 */
[----:B------:R-:W3:Y:S01]  /*2180*/  @!P2 LDG.E R68, [R62.64] ;  /* 0x000000243e44a981 */ /* 0x000ee2000c1e1900 */
[----:B------:R-:W-:-:S05]  /*2190*/  IADD3 R103, R103, c[0x0][0x1d4], RZ ;  /* 0x0000750067677a10 */ /* 0x000fca0007ffe0ff */
[----:B------:R-:W-:Y:S02]  /*21a0*/  IMAD.SHL.U32 R103, R103, 0x4, RZ ;  /* 0x0000000467677824 */ /* 0x000fe400078e00ff */
[----:B--2---:R-:W-:-:S04]  /*21b0*/  @!P1 IMAD R65, R65, c[0x0][0x1d8], RZ ;  /* 0x0000760041419a24 */ /* 0x004fc800078e02ff */
[----:B------:R-:W-:-:S04]  /*21c0*/  @!P1 IMAD R64, R65, 0x70, RZ ;  /* 0x0000007041409824 */ /* 0x000fc800078e02ff */
[----:B------:R-:W-:-:S05]  /*21d0*/  @!P1 IMAD R64, R64, c[0x0][0x1d4], R67 ;  /* 0x0000750040409a24 */ /* 0x000fca00078e0243 */
[----:B------:R-:W-:Y:S01]  /*21e0*/  @!P1 IADD3 R65, P3, R51, R64, RZ ;  /* 0x0000004033419210 */ /* 0x000fe20007f7e0ff */
[----:B----4-:R-:W-:-:S03]  /*21f0*/  @!P5 IMAD R102, R102, c[0x0][0x1d8], RZ ;  /* 0x000076006666da24 */ /* 0x010fc600078e02ff */
[----:B------:R-:W-:Y:S02]  /*2200*/  @!P1 LEA.HI.X.SX32 R64, R64, R54, 0x1, P3 ;  /* 0x0000003640409211 */ /* 0x000fe400018f0eff */
[----:B------:R-:W-:-:S04]  /*2210*/  @!P1 LEA R66, P3, R65, c[0x0][0x198], 0x2 ;  /* 0x0000660041429a11 */ /* 0x000fc800078610ff */
[----:B------:R-:W-:Y:S01]  /*2220*/  @!P1 LEA.HI.X R67, R65, c[0x0][0x19c], R64, 0x2, P3 ;  /* 0x0000670041439a11 */ /* 0x000fe200018f1440 */
[----:B------:R-:W-:Y:S01]  /*2230*/  @!P5 IMAD R64, R102, 0x70, RZ ;  /* 0x000000706640d824 */ /* 0x000fe200078e02ff */
[----:B------:R-:W-:-:S03]  /*2240*/  ISETP.GE.AND P3, PT, R50, R25, PT ;  /* 0x000000193200720c */ /* 0x000fc60003f66270 */
[----:B------:R-:W-:Y:S01]  /*2250*/  @!P5 IMAD R64, R64, c[0x0][0x1d4], R99 ;  /* 0x000075004040da24 */ /* 0x000fe200078e0263 */
[----:B------:R-:W-:Y:S01]  /*2260*/  FSEL R57, R57, RZ, P3 ;  /* 0x000000ff39397208 */ /* 0x000fe20001800000 */
[----:B---3--:R-:W-:-:S05]  /*2270*/  @!P4 IMAD R104, R104, c[0x0][0x1d8], RZ ;  /* 0x000076006868ca24 */ /* 0x008fca00078e02ff */
[----:B------:R1:W2:Y:S01]  /*2280*/  @!P1 LDG.E R57, [R66.64] ;  /* 0x0000002442399981 */ /* 0x0002a2000c1e1900 */
[----:B------:R-:W-:Y:S01]  /*2290*/  @!P5 IADD3 R65, P1, R51, R64, RZ ;  /* 0x000000403341d210 */ /* 0x000fe20007f3e0ff */
[----:B------:R-:W-:Y:S01]  /*22a0*/  @!P4 IMAD R104, R104, 0x70, RZ ;  /* 0x000000706868c824 */ /* 0x000fe200078e02ff */
[----:B------:R-:W-:Y:S02]  /*22b0*/  FSEL R56, R56, RZ, P3 ;  /* 0x000000ff38387208 */ /* 0x000fe40001800000 */
[----:B------:R-:W-:Y:S01]  /*22c0*/  @!P5 LEA.HI.X.SX32 R102, R64, R54, 0x1, P1 ;  /* 0x000000364066d211 */ /* 0x000fe200008f0eff */
[----:B------:R-:W-:Y:S01]  /*22d0*/  @!P4 IMAD R99, R104, c[0x0][0x1d4], R105 ;  /* 0x000075006863ca24 */ /* 0x000fe200078e0269 */
[----:B------:R-:W-:-:S04]  /*22e0*/  @!P5 LEA R64, P1, R65, c[0x0][0x198], 0x2 ;  /* 0x000066004140da11 */ /* 0x000fc800078210ff */
[----:B------:R-:W-:Y:S02]  /*22f0*/  @!P5 LEA.HI.X R65, R65, c[0x0][0x19c], R102, 0x2, P1 ;  /* 0x000067004141da11 */ /* 0x000fe400008f1466 */
[----:B------:R-:W-:-:S03]  /*2300*/  ISETP.GE.OR P1, PT, R103, R52, P0 ;  /* 0x000000346700720c */ /* 0x000fc60000726670 */
[----:B------:R3:W4:Y:S01]  /*2310*/  @!P5 LDG.E R56, [R64.64] ;  /* 0x000000244038d981 */ /* 0x000722000c1e1900 */
[----:B-1----:R-:W-:Y:S01]  /*2320*/  @!P4 IADD3 R67, P5, R51, R99, RZ ;  /* 0x000000633343c210 */ /* 0x002fe20007fbe0ff */
[----:B------:R-:W-:Y:S02]  /*2330*/  IMAD R104, R86, 0x7, R89 ;  /* 0x0000000756687824 */ /* 0x000fe400078e0259 */
[----:B------:R-:W-:Y:S01]  /*2340*/  @!P6 IMAD R100, R100, c[0x0][0x1d8], RZ ;  /* 0x000076006464ea24 */ /* 0x000fe200078e02ff */
[----:B------:R-:W-:Y:S01]  /*2350*/  @!P4 LEA.HI.X.SX32 R102, R99, R54, 0x1, P5 ;  /* 0x000000366366c211 */ /* 0x000fe200028f0eff */
[----:B------:R-:W-:Y:S01]  /*2360*/  IMAD.SHL.U32 R99, R104, 0x4, RZ ;  /* 0x0000000468637824 */ /* 0x000fe200078e00ff */
[----:B------:R-:W-:Y:S01]  /*2370*/  @!P4 LEA R66, P5, R67, c[0x0][0x198], 0x2 ;  /* 0x000066004342ca11 */ /* 0x000fe200078a10ff */
[----:B------:R-:W-:Y:S01]  /*2380*/  @!P6 IMAD R100, R100, 0x70, RZ ;  /* 0x000000706464e824 */ /* 0x000fe200078e02ff */
[----:B------:R-:W-:Y:S02]  /*2390*/  FSEL R59, R59, RZ, P3 ;  /* 0x000000ff3b3b7208 */ /* 0x000fe40001800000 */
[----:B------:R-:W-:-:S02]  /*23a0*/  @!P4 LEA.HI.X R67, R67, c[0x0][0x19c], R102, 0x2, P5 ;  /* 0x000067004343ca11 */ /* 0x000fc400028f1466 */
[----:B------:R-:W2:Y:S01]  /*23b0*/  @!P1 LDG.E R102, [R62.64] ;  /* 0x000000243e669981 */ /* 0x000ea2000c1e1900 */
[----:B------:R-:W-:Y:S01]  /*23c0*/  ISETP.GE.OR P5, PT, R99, R52, P0 ;  /* 0x000000346300720c */ /* 0x000fe200007a6670 */
[----:B------:R-:W-:Y:S01]  /*23d0*/  @!P6 IMAD R101, R100, c[0x0][0x1d4], R101 ;  /* 0x000075006465ea24 */ /* 0x000fe200078e0265 */
[----:B------:R-:W-:Y:S01]  /*23e0*/  IADD3 R104, R104, c[0x0][0x1d4], RZ ;  /* 0x0000750068687a10 */ /* 0x000fe20007ffe0ff */
[----:B------:R1:W4:Y:S03]  /*23f0*/  @!P4 LDG.E R59, [R66.64] ;  /* 0x00000024423bc981 */ /* 0x000326000c1e1900 */
[----:B---3--:R-:W-:-:S04]  /*2400*/  @!P6 IADD3 R65, P4, R51, R101, RZ ;  /* 0x000000653341e210 */ /* 0x008fc80007f9e0ff */
[----:B------:R-:W-:Y:S01]  /*2410*/  @!P6 LEA.HI.X.SX32 R100, R101, R54, 0x1, P4 ;  /* 0x000000366564e211 */ /* 0x000fe200020f0eff */
[----:B------:R-:W-:Y:S01]  /*2420*/  IMAD.SHL.U32 R101, R104, 0x4, RZ ;  /* 0x0000000468657824 */ /* 0x000fe200078e00ff */
[C---:B------:R-:W-:Y:S01]  /*2430*/  @!P6 LEA R64, P4, R65.reuse, c[0x0][0x198], 0x2 ;  /* 0x000066004140ea11 */ /* 0x040fe200078810ff */
[----:B------:R-:W3:Y:S03]  /*2440*/  @!P5 LDG.E R106, [R62.64] ;  /* 0x000000243e6ad981 */ /* 0x000ee6000c1e1900 */
[----:B------:R-:W-:Y:S02]  /*2450*/  @!P6 LEA.HI.X R65, R65, c[0x0][0x19c], R100, 0x2, P4 ;  /* 0x000067004141ea11 */ /* 0x000fe400020f1464 */
[----:B------:R-:W-:Y:S01]  /*2460*/  ISETP.GE.OR P4, PT, R101, R52, P0 ;  /* 0x000000346500720c */ /* 0x000fe20000786670 */
[----:B------:R-:W-:Y:S01]  /*2470*/  @!P2 IMAD R68, R68, c[0x0][0x1d8], RZ ;  /* 0x000076004444aa24 */ /* 0x000fe200078e02ff */
[----:B------:R-:W-:-:S03]  /*2480*/  FSEL R58, R58, RZ, P3 ;  /* 0x000000ff3a3a7208 */ /* 0x000fc60001800000 */
[----:B------:R-:W-:Y:S01]  /*2490*/  @!P2 IMAD R100, R68, 0x70, RZ ;  /* 0x000000704464a824 */ /* 0x000fe200078e02ff */
[----:B------:R-:W-:Y:S02]  /*24a0*/  IADD3 R105, R104, c[0x0][0x1d4], RZ ;  /* 0x0000750068697a10 */ /* 0x000fe40007ffe0ff */
[----:B------:R0:W4:Y:S01]  /*24b0*/  @!P6 LDG.E R58, [R64.64] ;  /* 0x00000024403ae981 */ /* 0x000122000c1e1900 */
[----:B------:R-:W-:-:S04]  /*24c0*/  @!P2 IMAD R69, R100, c[0x0][0x1d4], R69 ;  /* 0x000075006445aa24 */ /* 0x000fc800078e0245 */
[----:B------:R-:W4:Y:S01]  /*24d0*/  @!P4 LDG.E R68, [R62.64] ;  /* 0x000000243e44c981 */ /* 0x000f22000c1e1900 */
[----:B-1----:R-:W-:Y:S01]  /*24e0*/  @!P2 IADD3 R67, P6, R51, R69, RZ ;  /* 0x000000453343a210 */ /* 0x002fe20007fde0ff */
[----:B------:R-:W-:-:S03]  /*24f0*/  IMAD.SHL.U32 R105, R105, 0x4, RZ ;  /* 0x0000000469697824 */ /* 0x000fc600078e00ff */
[----:B------:R-:W-:Y:S02]  /*2500*/  @!P2 LEA.HI.X.SX32 R100, R69, R54, 0x1, P6 ;  /* 0x000000364564a211 */ /* 0x000fe400030f0eff */
[----:B------:R-:W-:-:S04]  /*2510*/  @!P2 LEA R66, P6, R67, c[0x0][0x198], 0x2 ;  /* 0x000066004342aa11 */ /* 0x000fc800078c10ff */
[----:B------:R-:W-:Y:S02]  /*2520*/  @!P2 LEA.HI.X R67, R67, c[0x0][0x19c], R100, 0x2, P6 ;  /* 0x000067004343aa11 */ /* 0x000fe400030f1464 */
[----:B------:R-:W-:-:S13]  /*2530*/  ISETP.GE.OR P6, PT, R105, R52, P0 ;  /* 0x000000346900720c */ /* 0x000fda00007c6670 */
[----:B------:R-:W4:Y:S01]  /*2540*/  @!P6 LDG.E R100, [R62.64] ;  /* 0x000000243e64e981 */ /* 0x000f22000c1e1900 */
[----:B------:R-:W-:Y:S01]  /*2550*/  FSEL R71, R71, RZ, P3 ;  /* 0x000000ff47477208 */ /* 0x000fe20001800000 */
[----:B------:R-:W-:-:S05]  /*2560*/  IMAD R104, R86, 0xa, R89 ;  /* 0x0000000a56687824 */ /* 0x000fca00078e0259 */
[----:B------:R1:W4:Y:S01]  /*2570*/  @!P2 LDG.E R71, [R66.64] ;  /* 0x000000244247a981 */ /* 0x000322000c1e1900 */
[----:B------:R-:W-:Y:S01]  /*2580*/  IMAD.SHL.U32 R69, R104, 0x4, RZ ;  /* 0x0000000468457824 */ /* 0x000fe200078e00ff */
[----:B------:R-:W-:Y:S02]  /*2590*/  FSEL R70, R70, RZ, P3 ;  /* 0x000000ff46467208 */ /* 0x000fe40001800000 */
[----:B------:R-:W-:Y:S02]  /*25a0*/  IADD3 R104, R104, c[0x0][0x1d4], RZ ;  /* 0x0000750068687a10 */ /* 0x000fe40007ffe0ff */
[----:B------:R-:W-:Y:S02]  /*25b0*/  FSEL R73, R73, RZ, P3 ;  /* 0x000000ff49497208 */ /* 0x000fe40001800000 */
[----:B------:R-:W-:Y:S01]  /*25c0*/  FSEL R72, R72, RZ, P3 ;  /* 0x000000ff48487208 */ /* 0x000fe20001800000 */
[----:B--2---:R-:W-:-:S04]  /*25d0*/  @!P1 IMAD R102, R102, c[0x0][0x1d8], RZ ;  /* 0x0000760066669a24 */ /* 0x004fc800078e02ff */
[----:B------:R-:W-:-:S04]  /*25e0*/  @!P1 IMAD R102, R102, 0x70, RZ ;  /* 0x0000007066669824 */ /* 0x000fc800078e02ff */
[----:B------:R-:W-:-:S05]  /*25f0*/  @!P1 IMAD R103, R102, c[0x0][0x1d4], R103 ;  /* 0x0000750066679a24 */ /* 0x000fca00078e0267 */
[----:B0-----:R-:W-:Y:S01]  /*2600*/  @!P1 IADD3 R65, P2, R51, R103, RZ ;  /* 0x0000006733419210 */ /* 0x001fe20007f5e0ff */
[----:B---3--:R-:W-:-:S03]  /*2610*/  @!P5 IMAD R106, R106, c[0x0][0x1d8], RZ ;  /* 0x000076006a6ada24 */ /* 0x008fc600078e02ff */
[----:B------:R-:W-:Y:S01]  /*2620*/  @!P1 LEA.HI.X.SX32 R102, R103, R54, 0x1, P2 ;  /* 0x0000003667669211 */ /* 0x000fe200010f0eff */
[----:B------:R-:W-:Y:S01]  /*2630*/  @!P5 IMAD R106, R106, 0x70, RZ ;  /* 0x000000706a6ad824 */ /* 0x000fe200078e02ff */
[----:B------:R-:W-:-:S03]  /*2640*/  @!P1 LEA R64, P2, R65, c[0x0][0x198], 0x2 ;  /* 0x0000660041409a11 */ /* 0x000fc600078410ff */
[----:B------:R-:W-:Y:S01]  /*2650*/  @!P5 IMAD R99, R106, c[0x0][0x1d4], R99 ;  /* 0x000075006a63da24 */ /* 0x000fe200078e0263 */
[----:B------:R-:W-:Y:S02]  /*2660*/  @!P1 LEA.HI.X R65, R65, c[0x0][0x19c], R102, 0x2, P2 ;  /* 0x0000670041419a11 */ /* 0x000fe400010f1466 */
[----:B------:R-:W-:-:S03]  /*2670*/  ISETP.GE.OR P2, PT, R69, R52, P0 ;  /* 0x000000344500720c */ /* 0x000fc60000746670 */
[----:B------:R0:W2:Y:S01]  /*2680*/  @!P1 LDG.E R70, [R64.64] ;  /* 0x0000002440469981 */ /* 0x0000a2000c1e1900 */
[----:B-1----:R-:W-:Y:S01]  /*2690*/  @!P5 IADD3 R67, P1, R51, R99, RZ ;  /* 0x000000633343d210 */ /* 0x002fe20007f3e0ff */
[----:B----4-:R-:W-:-:S03]  /*26a0*/  @!P4 IMAD R68, R68, c[0x0][0x1d8], RZ ;  /* 0x000076004444ca24 */ /* 0x010fc600078e02ff */
[----:B------:R-:W-:Y:S01]  /*26b0*/  @!P5 LEA.HI.X.SX32 R102, R99, R54, 0x1, P1 ;  /* 0x000000366366d211 */ /* 0x000fe200008f0eff */
[----:B------:R-:W-:Y:S01]  /*26c0*/  IMAD.SHL.U32 R99, R104, 0x4, RZ ;  /* 0x0000000468637824 */ /* 0x000fe200078e00ff */
[C---:B------:R-:W-:Y:S01]  /*26d0*/  @!P5 LEA R66, P1, R67.reuse, c[0x0][0x198], 0x2 ;  /* 0x000066004342da11 */ /* 0x040fe200078210ff */
[----:B------:R-:W-:Y:S02]  /*26e0*/  @!P4 IMAD R68, R68, 0x70, RZ ;  /* 0x000000704444c824 */ /* 0x000fe400078e02ff */
[----:B------:R-:W3:Y:S01]  /*26f0*/  @!P2 LDG.E R106, [R62.64] ;  /* 0x000000243e6aa981 */ /* 0x000ee2000c1e1900 */
[----:B------:R-:W-:Y:S01]  /*2700*/  @!P5 LEA.HI.X R67, R67, c[0x0][0x19c], R102, 0x2, P1 ;  /* 0x000067004343da11 */ /* 0x000fe200008f1466 */
[----:B------:R-:W-:Y:S01]  /*2710*/  @!P4 IMAD R101, R68, c[0x0][0x1d4], R101 ;  /* 0x000075004465ca24 */ /* 0x000fe200078e0265 */
[----:B------:R-:W-:Y:S02]  /*2720*/  ISETP.GE.OR P1, PT, R99, R52, P0 ;  /* 0x000000346300720c */ /* 0x000fe40000726670 */
[----:B0-----:R-:W-:Y:S01]  /*2730*/  IADD3 R65, R104, c[0x0][0x1d4], RZ ;  /* 0x0000750068417a10 */ /* 0x001fe20007ffe0ff */
[----:B------:R0:W4:Y:S01]  /*2740*/  @!P5 LDG.E R73, [R66.64] ;  /* 0x000000244249d981 */ /* 0x000122000c1e1900 */
[----:B------:R-:W-:-:S04]  /*2750*/  @!P4 IADD3 R68, P5, R51, R101, RZ ;  /* 0x000000653344c210 */ /* 0x000fc80007fbe0ff */
[----:B------:R-:W-:Y:S01]  /*2760*/  @!P4 LEA.HI.X.SX32 R103, R101, R54, 0x1, P5 ;  /* 0x000000366567c211 */ /* 0x000fe200028f0eff */
[----:B------:R-:W-:Y:S01]  /*2770*/  IMAD.SHL.U32 R101, R65, 0x4, RZ ;  /* 0x0000000441657824 */ /* 0x000fe200078e00ff */
[----:B------:R-:W-:-:S03]  /*2780*/  @!P4 LEA R64, P5, R68, c[0x0][0x198], 0x2 ;  /* 0x000066004440ca11 */ /* 0x000fc600078a10ff */
[----:B------:R-:W2:Y:S01]  /*2790*/  @!P1 LDG.E R107, [R62.64] ;  /* 0x000000243e6b9981 */ /* 0x000ea2000c1e1900 */
[----:B------:R-:W-:Y:S02]  /*27a0*/  @!P4 LEA.HI.X R65, R68, c[0x0][0x19c], R103, 0x2, P5 ;  /* 0x000067004441ca11 */ /* 0x000fe400028f1467 */
[----:B------:R-:W-:Y:S01]  /*27b0*/  ISETP.GE.OR P5, PT, R101, R52, P0 ;  /* 0x000000346500720c */ /* 0x000fe200007a6670 */
[----:B------:R-:W-:Y:S02]  /*27c0*/  @!P6 IMAD R100, R100, c[0x0][0x1d8], RZ ;  /* 0x000076006464ea24 */ /* 0x000fe400078e02ff */
[----:B------:R1:W4:Y:S02]  /*27d0*/  @!P4 LDG.E R72, [R64.64] ;  /* 0x000000244048c981 */ /* 0x000324000c1e1900 */
[----:B------:R-:W-:-:S04]  /*27e0*/  @!P6 IMAD R100, R100, 0x70, RZ ;  /* 0x000000706464e824 */ /* 0x000fc800078e02ff */
[----:B------:R-:W-:-:S04]  /*27f0*/  @!P6 IMAD R105, R100, c[0x0][0x1d4], R105 ;  /* 0x000075006469ea24 */ /* 0x000fc800078e0269 */
[----:B------:R-:W4:Y:S01]  /*2800*/  @!P5 LDG.E R68, [R62.64] ;  /* 0x000000243e44d981 */ /* 0x000f22000c1e1900 */
[----:B0-----:R-:W-:Y:S01]  /*2810*/  @!P6 IADD3 R67, P4, R51, R105, RZ ;  /* 0x000000693343e210 */ /* 0x001fe20007f9e0ff */
[----:B------:R-:W-:-:S03]  /*2820*/  IMAD R102, R86, 0xd, R89 ;  /* 0x0000000d56667824 */ /* 0x000fc600078e0259 */
[----:B------:R-:W-:Y:S01]  /*2830*/  @!P6 LEA.HI.X.SX32 R100, R105, R54, 0x1, P4 ;  /* 0x000000366964e211 */ /* 0x000fe200020f0eff */
[----:B------:R-:W-:Y:S01]  /*2840*/  IMAD.SHL.U32 R103, R102, 0x4, RZ ;  /* 0x0000000466677824 */ /* 0x000fe200078e00ff */
[----:B------:R-:W-:-:S04]  /*2850*/  @!P6 LEA R66, P4, R67, c[0x0][0x198], 0x2 ;  /* 0x000066004342ea11 */ /* 0x000fc800078810ff */
[----:B------:R-:W-:Y:S02]  /*2860*/  @!P6 LEA.HI.X R67, R67, c[0x0][0x19c], R100, 0x2, P4 ;  /* 0x000067004343ea11 */ /* 0x000fe400020f1464 */
[----:B------:R-:W-:-:S13]  /*2870*/  ISETP.GE.OR P4, PT, R103, R52, P0 ;  /* 0x000000346700720c */ /* 0x000fda0000786670 */
[----:B------:R-:W4:Y:S01]  /*2880*/  @!P4 LDG.E R100, [R62.64] ;  /* 0x000000243e64c981 */ /* 0x000f22000c1e1900 */
[----:B------:R-:W-:Y:S02]  /*2890*/  FSEL R75, R75, RZ, P3 ;  /* 0x000000ff4b4b7208 */ /* 0x000fe40001800000 */
[----:B------:R-:W-:-:S04]  /*28a0*/  IADD3 R104, R102, c[0x0][0x1d4], RZ ;  /* 0x0000750066687a10 */ /* 0x000fc80007ffe0ff */
[----:B------:R0:W4:Y:S01]  /*28b0*/  @!P6 LDG.E R75, [R66.64] ;  /* 0x00000024424be981 */ /* 0x000122000c1e1900 */
[----:B------:R-:W-:Y:S02]  /*28c0*/  FSEL R74, R74, RZ, P3 ;  /* 0x000000ff4a4a7208 */ /* 0x000fe40001800000 */
[----:B0-----:R-:W-:Y:S02]  /*28d0*/  IADD3 R67, R104, c[0x0][0x1d4], RZ ;  /* 0x0000750068437a10 */ /* 0x001fe40007ffe0ff */
[----:B------:R-:W-:Y:S02]  /*28e0*/  FSEL R76, R76, RZ, P3 ;  /* 0x000000ff4c4c7208 */ /* 0x000fe40001800000 */
[----:B------:R-:W-:Y:S01]  /*28f0*/  FSEL R77, R77, RZ, P3 ;  /* 0x000000ff4d4d7208 */ /* 0x000fe20001800000 */
[----:B---3--:R-:W-:-:S04]  /*2900*/  @!P2 IMAD R106, R106, c[0x0][0x1d8], RZ ;  /* 0x000076006a6aaa24 */ /* 0x008fc800078e02ff */
[----:B------:R-:W-:-:S04]  /*2910*/  @!P2 IMAD R106, R106, 0x70, RZ ;  /* 0x000000706a6aa824 */ /* 0x000fc800078e02ff */
[----:B------:R-:W-:-:S05]  /*2920*/  @!P2 IMAD R69, R106, c[0x0][0x1d4], R69 ;  /* 0x000075006a45aa24 */ /* 0x000fca00078e0245 */
[----:B-1----:R-:W-:Y:S01]  /*2930*/  @!P2 IADD3 R65, P6, R51, R69, RZ ;  /* 0x000000453341a210 */ /* 0x002fe20007fde0ff */
[----:B--2---:R-:W-:-:S03]  /*2940*/  @!P1 IMAD R107, R107, c[0x0][0x1d8], RZ ;  /* 0x000076006b6b9a24 */ /* 0x004fc600078e02ff */
[----:B------:R-:W-:Y:S01]  /*2950*/  @!P2 LEA.HI.X.SX32 R102, R69, R54, 0x1, P6 ;  /* 0x000000364566a211 */ /* 0x000fe200030f0eff */
[----:B------:R-:W-:Y:S01]  /*2960*/  IMAD.SHL.U32 R69, R104, 0x4, RZ ;  /* 0x0000000468457824 */ /* 0x000fe200078e00ff */
[----:B------:R-:W-:Y:S01]  /*2970*/  @!P2 LEA R64, P6, R65, c[0x0][0x198], 0x2 ;  /* 0x000066004140aa11 */ /* 0x000fe200078c10ff */
[----:B------:R-:W-:-:S03]  /*2980*/  @!P1 IMAD R106, R107, 0x70, RZ ;  /* 0x000000706b6a9824 */ /* 0x000fc600078e02ff */
[----:B------:R-:W-:Y:S01]  /*2990*/  @!P2 LEA.HI.X R65, R65, c[0x0][0x19c], R102, 0x2, P6 ;  /* 0x000067004141aa11 */ /* 0x000fe200030f1466 */
[----:B------:R-:W-:Y:S01]  /*29a0*/  @!P1 IMAD R99, R106, c[0x0][0x1d4], R99 ;  /* 0x000075006a639a24 */ /* 0x000fe200078e0263 */
[----:B------:R-:W-:-:S03]  /*29b0*/  ISETP.GE.OR P6, PT, R69, R52, P0 ;  /* 0x000000344500720c */ /* 0x000fc600007c6670 */
[----:B------:R0:W2:Y:S01]  /*29c0*/  @!P2 LDG.E R74, [R64.64] ;  /* 0x00000024404aa981 */ /* 0x0000a2000c1e1900 */
[----:B------:R-:W-:Y:S01]  /*29d0*/  @!P1 IADD3 R102, P2, R51, R99, RZ ;  /* 0x0000006333669210 */ /* 0x000fe20007f5e0ff */
[----:B----4-:R-:W-:-:S03]  /*29e0*/  @!P5 IMAD R68, R68, c[0x0][0x1d8], RZ ;  /* 0x000076004444da24 */ /* 0x010fc600078e02ff */
[----:B------:R-:W-:Y:S01]  /*29f0*/  @!P1 LEA.HI.X.SX32 R105, R99, R54, 0x1, P2 ;  /* 0x0000003663699211 */ /* 0x000fe200010f0eff */
[----:B------:R-:W-:Y:S01]  /*2a00*/  IMAD.SHL.U32 R99, R67, 0x4, RZ ;  /* 0x0000000443637824 */ /* 0x000fe200078e00ff */
[----:B------:R-:W-:Y:S01]  /*2a10*/  @!P1 LEA R66, P2, R102, c[0x0][0x198], 0x2 ;  /* 0x0000660066429a11 */ /* 0x000fe200078410ff */
[----:B------:R-:W-:Y:S02]  /*2a20*/  @!P5 IMAD R68, R68, 0x70, RZ ;  /* 0x000000704444d824 */ /* 0x000fe400078e02ff */
[----:B------:R-:W3:Y:S01]  /*2a30*/  @!P6 LDG.E R104, [R62.64] ;  /* 0x000000243e68e981 */ /* 0x000ee2000c1e1900 */
[----:B------:R-:W-:Y:S01]  /*2a40*/  @!P1 LEA.HI.X R67, R102, c[0x0][0x19c], R105, 0x2, P2 ;  /* 0x0000670066439a11 */ /* 0x000fe200010f1469 */
[----:B------:R-:W-:Y:S01]  /*2a50*/  @!P5 IMAD R101, R68, c[0x0][0x1d4], R101 ;  /* 0x000075004465da24 */ /* 0x000fe200078e0265 */
[----:B------:R-:W-:Y:S02]  /*2a60*/  ISETP.GE.OR P2, PT, R99, R52, P0 ;  /* 0x000000346300720c */ /* 0x000fe40000746670 */
[----:B------:R-:W-:Y:S01]  /*2a70*/  LEA R102, R86, R89, 0x4 ;  /* 0x0000005956667211 */ /* 0x000fe200078e20ff */
[----:B------:R1:W4:Y:S01]  /*2a80*/  @!P1 LDG.E R76, [R66.64] ;  /* 0x00000024424c9981 */ /* 0x000322000c1e1900 */
[----:B0-----:R-:W-:-:S04]  /*2a90*/  @!P5 IADD3 R65, P1, R51, R101, RZ ;  /* 0x000000653341d210 */ /* 0x001fc80007f3e0ff */
[----:B------:R-:W-:Y:S01]  /*2aa0*/  @!P5 LEA.HI.X.SX32 R68, R101, R54, 0x1, P1 ;  /* 0x000000366544d211 */ /* 0x000fe200008f0eff */
[----:B------:R-:W-:Y:S01]  /*2ab0*/  IMAD.SHL.U32 R101, R102, 0x4, RZ ;  /* 0x0000000466657824 */ /* 0x000fe200078e00ff */
[----:B------:R-:W-:-:S03]  /*2ac0*/  @!P5 LEA R64, P1, R65, c[0x0][0x198], 0x2 ;  /* 0x000066004140da11 */ /* 0x000fc600078210ff */
[----:B------:R-:W2:Y:S01]  /*2ad0*/  @!P2 LDG.E R105, [R62.64] ;  /* 0x000000243e69a981 */ /* 0x000ea2000c1e1900 */
[----:B------:R-:W-:Y:S02]  /*2ae0*/  @!P5 LEA.HI.X R65, R65, c[0x0][0x19c], R68, 0x2, P1 ;  /* 0x000067004141da11 */ /* 0x000fe400008f1444 */
[----:B------:R-:W-:Y:S01]  /*2af0*/  ISETP.GE.OR P1, PT, R101, R52, P0 ;  /* 0x000000346500720c */ /* 0x000fe20000726670 */
[----:B------:R-:W-:Y:S01]  /*2b00*/  @!P4 IMAD R100, R100, c[0x0][0x1d8], RZ ;  /* 0x000076006464ca24 */ /* 0x000fe200078e02ff */
[----:B------:R-:W-:Y:S01]  /*2b10*/  IADD3 R102, R102, c[0x0][0x1d4], RZ ;  /* 0x0000750066667a10 */ /* 0x000fe20007ffe0ff */
[----:B------:R0:W4:Y:S02]  /*2b20*/  @!P5 LDG.E R77, [R64.64] ;  /* 0x00000024404dd981 */ /* 0x000124000c1e1900 */
[----:B------:R-:W-:-:S04]  /*2b30*/  @!P4 IMAD R100, R100, 0x70, RZ ;  /* 0x000000706464c824 */ /* 0x000fc800078e02ff */
[----:B------:R-:W-:-:S04]  /*2b40*/  @!P4 IMAD R103, R100, c[0x0][0x1d4], R103 ;  /* 0x000075006467ca24 */ /* 0x000fc800078e0267 */
[----:B------:R-:W4:Y:S01]  /*2b50*/  @!P1 LDG.E R68, [R62.64] ;  /* 0x000000243e449981 */ /* 0x000f22000c1e1900 */
[----:B-1----:R-:W-:-:S04]  /*2b60*/  @!P4 IADD3 R67, P5, R51, R103, RZ ;  /* 0x000000673343c210 */ /* 0x002fc80007fbe0ff */
[----:B------:R-:W-:Y:S01]  /*2b70*/  @!P4 LEA.HI.X.SX32 R100, R103, R54, 0x1, P5 ;  /* 0x000000366764c211 */ /* 0x000fe200028f0eff */
[----:B------:R-:W-:Y:S01]  /*2b80*/  IMAD.SHL.U32 R103, R102, 0x4, RZ ;  /* 0x0000000466677824 */ /* 0x000fe200078e00ff */
[----:B------:R-:W-:-:S04]  /*2b90*/  @!P4 LEA R66, P5, R67, c[0x0][0x198], 0x2 ;  /* 0x000066004342ca11 */ /* 0x000fc800078a10ff */
[----:B------:R-:W-:Y:S02]  /*2ba0*/  @!P4 LEA.HI.X R67, R67, c[0x0][0x19c], R100, 0x2, P5 ;  /* 0x000067004343ca11 */ /* 0x000fe400028f1464 */
[----:B------:R-:W-:-:S13]  /*2bb0*/  ISETP.GE.OR P5, PT, R103, R52, P0 ;  /* 0x000000346700720c */ /* 0x000fda00007a6670 */
[----:B------:R-:W4:Y:S01]  /*2bc0*/  @!P5 LDG.E R100, [R62.64] ;  /* 0x000000243e64d981 */ /* 0x000f22000c1e1900 */
[----:B------:R-:W-:-:S06]  /*2bd0*/  FSEL R0, R0, RZ, P3 ;  /* 0x000000ff00007208 */ /* 0x000fcc0001800000 */
[----:B------:R1:W4:Y:S01]  /*2be0*/  @!P4 LDG.E R0, [R66.64] ;  /* 0x000000244200c981 */ /* 0x000322000c1e1900 */
[----:B------:R-:W-:Y:S02]  /*2bf0*/  IADD3 R102, R102, c[0x0][0x1d4], RZ ;  /* 0x0000750066667a10 */ /* 0x000fe40007ffe0ff */
[----:B------:R-:W-:Y:S02]  /*2c00*/  FSEL R97, R97, RZ, P3 ;  /* 0x000000ff61617208 */ /* 0x000fe40001800000 */
[----:B------:R-:W-:Y:S02]  /*2c10*/  FSEL R98, R98, RZ, P3 ;  /* 0x000000ff62627208 */ /* 0x000fe40001800000 */
[----:B------:R-:W-:Y:S01]  /*2c20*/  FSEL R81, R81, RZ, P3 ;  /* 0x000000ff51517208 */ /* 0x000fe20001800000 */
[----:B---3--:R-:W-:-:S04]  /*2c30*/  @!P6 IMAD R104, R104, c[0x0][0x1d8], RZ ;  /* 0x000076006868ea24 */ /* 0x008fc800078e02ff */
[----:B------:R-:W-:-:S04]  /*2c40*/  @!P6 IMAD R104, R104, 0x70, RZ ;  /* 0x000000706868e824 */ /* 0x000fc800078e02ff */
[----:B------:R-:W-:-:S05]  /*2c50*/  @!P6 IMAD R69, R104, c[0x0][0x1d4], R69 ;  /* 0x000075006845ea24 */ /* 0x000fca00078e0245 */
[----:B0-----:R-:W-:Y:S01]  /*2c60*/  @!P6 IADD3 R65, P4, R51, R69, RZ ;  /* 0x000000453341e210 */ /* 0x001fe20007f9e0ff */
[----:B--2---:R-:W-:-:S03]  /*2c70*/  @!P2 IMAD R105, R105, c[0x0][0x1d8], RZ ;  /* 0x000076006969aa24 */ /* 0x004fc600078e02ff */
[----:B------:R-:W-:Y:S02]  /*2c80*/  @!P6 LEA.HI.X.SX32 R104, R69, R54, 0x1, P4 ;  /* 0x000000364568e211 */ /* 0x000fe400020f0eff */
[----:B------:R-:W-:Y:S01]  /*2c90*/  @!P6 LEA R64, P4, R65, c[0x0][0x198], 0x2 ;  /* 0x000066004140ea11 */ /* 0x000fe200078810ff */
[----:B------:R-:W-:-:S03]  /*2ca0*/  @!P2 IMAD R106, R105, 0x70, RZ ;  /* 0x00000070696aa824 */ /* 0x000fc600078e02ff */
[----:B------:R-:W-:Y:S01]  /*2cb0*/  @!P6 LEA.HI.X R65, R65, c[0x0][0x19c], R104, 0x2, P4 ;  /* 0x000067004141ea11 */ /* 0x000fe200020f1468 */
[----:B------:R-:W-:Y:S02]  /*2cc0*/  @!P2 IMAD R69, R106, c[0x0][0x1d4], R99 ;  /* 0x000075006a45aa24 */ /* 0x000fe400078e0263 */
[----:B------:R-:W-:Y:S02]  /*2cd0*/  IMAD.SHL.U32 R99, R102, 0x4, RZ ;  /* 0x0000000466637824 */ /* 0x000fe400078e00ff */
[----:B------:R0:W2:Y:S01]  /*2ce0*/  @!P6 LDG.E R97, [R64.64] ;  /* 0x000000244061e981 */ /* 0x0000a2000c1e1900 */
[----:B-1----:R-:W-:Y:S01]  /*2cf0*/  @!P2 IADD3 R67, P4, R51, R69, RZ ;  /* 0x000000453343a210 */ /* 0x002fe20007f9e0ff */
[----:B------:R-:W-:Y:S01]  /*2d00*/  IMAD R104, R86, 0x13, R89 ;  /* 0x0000001356687824 */ /* 0x000fe200078e0259 */
[----:B------:R-:W-:Y:S01]  /*2d10*/  ISETP.GE.OR P6, PT, R99, R52, P0 ;  /* 0x000000346300720c */ /* 0x000fe200007c6670 */
[----:B----4-:R-:W-:Y:S01]  /*2d20*/  @!P1 IMAD R68, R68, c[0x0][0x1d8], RZ ;  /* 0x0000760044449a24 */ /* 0x010fe200078e02ff */
[----:B------:R-:W-:Y:S01]  /*2d30*/  @!P2 LEA.HI.X.SX32 R102, R69, R54, 0x1, P4 ;  /* 0x000000364566a211 */ /* 0x000fe200020f0eff */
[----:B------:R-:W-:Y:S01]  /*2d40*/  IMAD.SHL.U32 R69, R104, 0x4, RZ ;  /* 0x0000000468457824 */ /* 0x000fe200078e00ff */
[----:B------:R-:W-:Y:S01]  /*2d50*/  @!P2 LEA R66, P4, R67, c[0x0][0x198], 0x2 ;  /* 0x000066004342aa11 */ /* 0x000fe200078810ff */
[----:B------:R-:W-:-:S03]  /*2d60*/  @!P1 IMAD R68, R68, 0x70, RZ ;  /* 0x0000007044449824 */ /* 0x000fc600078e02ff */
[----:B------:R-:W-:Y:S01]  /*2d70*/  @!P2 LEA.HI.X R67, R67, c[0x0][0x19c], R102, 0x2, P4 ;  /* 0x000067004343aa11 */ /* 0x000fe200020f1466 */
[----:B------:R-:W-:Y:S01]  /*2d80*/  @!P1 IMAD R101, R68, c[0x0][0x1d4], R101 ;  /* 0x0000750044659a24 */ /* 0x000fe200078e0265 */
[----:B------:R-:W-:-:S03]  /*2d90*/  ISETP.GE.OR P4, PT, R69, R52, P0 ;  /* 0x000000344500720c */ /* 0x000fc60000786670 */
[----:B------:R-:W3:Y:S01]  /*2da0*/  @!P6 LDG.E R102, [R62.64] ;  /* 0x000000243e66e981 */ /* 0x000ee2000c1e1900 */
[----:B------:R-:W-:-:S03]  /*2db0*/  IADD3 R104, R104, c[0x0][0x1d4], RZ ;  /* 0x0000750068687a10 */ /* 0x000fc60007ffe0ff */
[----:B------:R1:W4:Y:S01]  /*2dc0*/  @!P2 LDG.E R98, [R66.64] ;  /* 0x000000244262a981 */ /* 0x000322000c1e1900 */
[----:B0-----:R-:W-:-:S04]  /*2dd0*/  @!P1 IADD3 R65, P2, R51, R101, RZ ;  /* 0x0000006533419210 */ /* 0x001fc80007f5e0ff */
[----:B------:R-:W-:Y:S01]  /*2de0*/  @!P1 LEA.HI.X.SX32 R68, R101, R54, 0x1, P2 ;  /* 0x0000003665449211 */ /* 0x000fe200010f0eff */
[----:B------:R-:W-:Y:S01]  /*2df0*/  IMAD.SHL.U32 R101, R104, 0x4, RZ ;  /* 0x0000000468657824 */ /* 0x000fe200078e00ff */
[C---:B------:R-:W-:Y:S01]  /*2e00*/  @!P1 LEA R64, P2, R65.reuse, c[0x0][0x198], 0x2 ;  /* 0x0000660041409a11 */ /* 0x040fe200078410ff */
[----:B------:R-:W2:Y:S03]  /*2e10*/  @!P4 LDG.E R106, [R62.64] ;  /* 0x000000243e6ac981 */ /* 0x000ea6000c1e1900 */
[----:B------:R-:W-:Y:S02]  /*2e20*/  @!P1 LEA.HI.X R65, R65, c[0x0][0x19c], R68, 0x2, P2 ;  /* 0x0000670041419a11 */ /* 0x000fe400010f1444 */
[----:B------:R-:W-:Y:S01]  /*2e30*/  ISETP.GE.OR P2, PT, R101, R52, P0 ;  /* 0x000000346500720c */ /* 0x000fe20000746670 */
[----:B------:R-:W-:Y:S01]  /*2e40*/  @!P5 IMAD R100, R100, c[0x0][0x1d8], RZ ;  /* 0x000076006464da24 */ /* 0x000fe200078e02ff */
[----:B-1----:R-:W-:Y:S01]  /*2e50*/  IADD3 R67, R104, c[0x0][0x1d4], RZ ;  /* 0x0000750068437a10 */ /* 0x002fe20007ffe0ff */
[----:B------:R0:W4:Y:S02]  /*2e60*/  @!P1 LDG.E R81, [R64.64] ;  /* 0x0000002440519981 */ /* 0x000124000c1e1900 */
[----:B------:R-:W-:-:S04]  /*2e70*/  @!P5 IMAD R100, R100, 0x70, RZ ;  /* 0x000000706464d824 */ /* 0x000fc800078e02ff */
[----:B------:R-:W-:-:S04]  /*2e80*/  @!P5 IMAD R103, R100, c[0x0][0x1d4], R103 ;  /* 0x000075006467da24 */ /* 0x000fc800078e0267 */
[----:B------:R-:W4:Y:S01]  /*2e90*/  @!P2 LDG.E R107, [R62.64] ;  /* 0x000000243e6ba981 */ /* 0x000f22000c1e1900 */
[----:B------:R-:W-:-:S04]  /*2ea0*/  @!P5 IADD3 R68, P1, R51, R103, RZ ;  /* 0x000000673344d210 */ /* 0x000fc80007f3e0ff */
        /* <DEDUP_REMOVED lines=8> */
[----:B------:R-:W-:Y:S02]  /*2f30*/  FSEL R95, R95, RZ, P3 ;  /* 0x000000ff5f5f7208 */ /* 0x000fe40001800000 */
[----:B------:R-:W-:Y:S02]  /*2f40*/  FSEL R80, R80, RZ, P3 ;  /* 0x000000ff50507208 */ /* 0x000fe40001800000 */
[----:B------:R-:W-:Y:S01]  /*2f50*/  FSEL R79, R79, RZ, P3 ;  /* 0x000000ff4f4f7208 */ /* 0x000fe20001800000 */
[----:B---3--:R-:W-:-:S04]  /*2f60*/  @!P6 IMAD R102, R102, c[0x0][0x1d8], RZ ;  /* 0x000076006666ea24 */ /* 0x008fc800078e02ff */
[----:B------:R-:W-:-:S04]  /*2f70*/  @!P6 IMAD R102, R102, 0x70, RZ ;  /* 0x000000706666e824 */ /* 0x000fc800078e02ff */
[----:B------:R-:W-:Y:S02]  /*2f80*/  @!P6 IMAD R99, R102, c[0x0][0x1d4], R99 ;  /* 0x000075006663ea24 */ /* 0x000fe400078e0263 */
[----:B--2---:R-:W-:-:S03]  /*2f90*/  @!P4 IMAD R106, R106, c[0x0][0x1d8], RZ ;  /* 0x000076006a6aca24 */ /* 0x004fc600078e02ff */
[----:B0-----:R-:W-:Y:S01]  /*2fa0*/  @!P6 IADD3 R65, P5, R51, R99, RZ ;  /* 0x000000633341e210 */ /* 0x001fe20007fbe0ff */
[----:B------:R-:W-:-:S03]  /*2fb0*/  @!P4 IMAD R106, R106, 0x70, RZ ;  /* 0x000000706a6ac824 */ /* 0x000fc600078e02ff */
[-C--:B------:R-:W-:Y:S02]  /*2fc0*/  @!P6 LEA.HI.X.SX32 R100, R99, R54.reuse, 0x1, P5 ;  /* 0x000000366364e211 */ /* 0x080fe400028f0eff */
[C---:B------:R-:W-:Y:S01]  /*2fd0*/  @!P6 LEA R64, P5, R65.reuse, c[0x0][0x198], 0x2 ;  /* 0x000066004140ea11 */ /* 0x040fe200078a10ff */
[----:B------:R-:W-:Y:S02]  /*2fe0*/  @!P4 IMAD R99, R106, c[0x0][0x1d4], R69 ;  /* 0x000075006a63ca24 */ /* 0x000fe400078e0245 */
[----:B------:R-:W-:Y:S01]  /*2ff0*/  IMAD R102, R86, 0x16, R89 ;  /* 0x0000001656667824 */ /* 0x000fe200078e0259 */
[----:B------:R-:W-:Y:S02]  /*3000*/  @!P6 LEA.HI.X R65, R65, c[0x0][0x19c], R100, 0x2, P5 ;  /* 0x000067004141ea11 */ /* 0x000fe400028f1464 */
[----:B------:R-:W-:Y:S01]  /*3010*/  @!P4 IADD3 R100, P5, R51, R99, RZ ;  /* 0x000000633364c210 */ /* 0x000fe20007fbe0ff */
[----:B------:R-:W-:Y:S02]  /*3020*/  IMAD.SHL.U32 R69, R102, 0x4, RZ ;  /* 0x0000000466457824 */ /* 0x000fe400078e00ff */
[----:B----4-:R-:W-:Y:S01]  /*3030*/  @!P2 IMAD R107, R107, c[0x0][0x1d8], RZ ;  /* 0x000076006b6baa24 */ /* 0x010fe200078e02ff */
[----:B------:R-:W-:Y:S01]  /*3040*/  @!P4 LEA.HI.X.SX32 R99, R99, R54, 0x1, P5 ;  /* 0x000000366363c211 */ /* 0x000fe200028f0eff */
[----:B------:R0:W2:Y:S01]  /*3050*/  @!P6 LDG.E R95, [R64.64] ;  /* 0x00000024405fe981 */ /* 0x0000a2000c1e1900 */
[----:B-1----:R-:W-:Y:S01]  /*3060*/  @!P4 LEA R66, P5, R100, c[0x0][0x198], 0x2 ;  /* 0x000066006442ca11 */ /* 0x002fe200078a10ff */
[----:B------:R-:W-:Y:S01]  /*3070*/  @!P2 IMAD R104, R107, 0x70, RZ ;  /* 0x000000706b68a824 */ /* 0x000fe200078e02ff */
[----:B------:R-:W-:-:S02]  /*3080*/  ISETP.GE.OR P6, PT, R69, R52, P0 ;  /* 0x000000344500720c */ /* 0x000fc400007c6670 */
[----:B------:R-:W-:Y:S02]  /*3090*/  IADD3 R102, R102, c[0x0][0x1d4], RZ ;  /* 0x0000750066667a10 */ /* 0x000fe40007ffe0ff */
[----:B------:R-:W-:Y:S01]  /*30a0*/  @!P4 LEA.HI.X R67, R100, c[0x0][0x19c], R99, 0x2, P5 ;  /* 0x000067006443ca11 */ /* 0x000fe200028f1463 */
[----:B------:R-:W-:Y:S02]  /*30b0*/  @!P2 IMAD R99, R104, c[0x0][0x1d4], R101 ;  /* 0x000075006863aa24 */ /* 0x000fe400078e0265 */
[C---:B------:R-:W-:Y:S01]  /*30c0*/  IMAD.SHL.U32 R101, R102.reuse, 0x4, RZ ;  /* 0x0000000466657824 */ /* 0x040fe200078e00ff */
[----:B------:R-:W-:Y:S01]  /*30d0*/  IADD3 R105, R102, c[0x0][0x1d4], RZ ;  /* 0x0000750066697a10 */ /* 0x000fe20007ffe0ff */
[----:B------:R1:W3:Y:S01]  /*30e0*/  @!P4 LDG.E R80, [R66.64] ;  /* 0x000000244250c981 */ /* 0x0002e2000c1e1900 */
[----:B0-----:R-:W-:Y:S02]  /*30f0*/  @!P2 IADD3 R65, P4, R51, R99, RZ ;  /* 0x000000633341a210 */ /* 0x001fe40007f9e0ff */
[----:B------:R-:W-:Y:S01]  /*3100*/  ISETP.GE.OR P5, PT, R101, R52, P0 ;  /* 0x000000346500720c */ /* 0x000fe200007a6670 */
[----:B------:R-:W4:Y:S01]  /*3110*/  @!P6 LDG.E R104, [R62.64] ;  /* 0x000000243e68e981 */ /* 0x000f22000c1e1900 */
[----:B------:R-:W-:Y:S01]  /*3120*/  @!P2 LEA.HI.X.SX32 R100, R99, R54, 0x1, P4 ;  /* 0x000000366364a211 */ /* 0x000fe200020f0eff */
[----:B------:R-:W-:Y:S01]  /*3130*/  IMAD.SHL.U32 R105, R105, 0x4, RZ ;  /* 0x0000000469697824 */ /* 0x000fe200078e00ff */
[----:B------:R-:W-:-:S04]  /*3140*/  @!P2 LEA R64, P4, R65, c[0x0][0x198], 0x2 ;  /* 0x000066004140aa11 */ /* 0x000fc800078810ff */
[----:B------:R-:W-:Y:S02]  /*3150*/  @!P2 LEA.HI.X R65, R65, c[0x0][0x19c], R100, 0x2, P4 ;  /* 0x000067004141aa11 */ /* 0x000fe400020f1464 */
[----:B------:R-:W-:Y:S01]  /*3160*/  ISETP.GE.OR P4, PT, R105, R52, P0 ;  /* 0x000000346900720c */ /* 0x000fe20000786670 */
[----:B------:R-:W-:Y:S02]  /*3170*/  @!P1 IMAD R68, R68, c[0x0][0x1d8], RZ ;  /* 0x0000760044449a24 */ /* 0x000fe400078e02ff */
[----:B------:R-:W2:Y:S02]  /*3180*/  @!P5 LDG.E R106, [R62.64] ;  /* 0x000000243e6ad981 */ /* 0x000ea4000c1e1900 */
[----:B------:R-:W-:Y:S02]  /*3190*/  @!P1 IMAD R68, R68, 0x70, RZ ;  /* 0x0000007044449824 */ /* 0x000fe400078e02ff */
[----:B------:R0:W3:Y:S02]  /*31a0*/  @!P2 LDG.E R79, [R64.64] ;  /* 0x00000024404fa981 */ /* 0x0000e4000c1e1900 */
[----:B------:R-:W-:-:S04]  /*31b0*/  @!P1 IMAD R103, R68, c[0x0][0x1d4], R103 ;  /* 0x0000750044679a24 */ /* 0x000fc800078e0267 */
[----:B------:R-:W3:Y:S01]  /*31c0*/  @!P4 LDG.E R107, [R62.64] ;  /* 0x000000243e6bc981 */ /* 0x000ee2000c1e1900 */
[----:B-1----:R-:W-:Y:S01]  /*31d0*/  @!P1 IADD3 R67, P2, R51, R103, RZ ;  /* 0x0000006733439210 */ /* 0x002fe20007f5e0ff */
[----:B------:R-:W-:-:S03]  /*31e0*/  IMAD R100, R86, 0x19, R89 ;  /* 0x0000001956647824 */ /* 0x000fc600078e0259 */
[----:B------:R-:W-:Y:S01]  /*31f0*/  @!P1 LEA.HI.X.SX32 R68, R103, R54, 0x1, P2 ;  /* 0x0000003667449211 */ /* 0x000fe200010f0eff */
[----:B------:R-:W-:Y:S01]  /*3200*/  IMAD.SHL.U32 R99, R100, 0x4, RZ ;  /* 0x0000000464637824 */ /* 0x000fe200078e00ff */
[----:B------:R-:W-:-:S04]  /*3210*/  @!P1 LEA R66, P2, R67, c[0x0][0x198], 0x2 ;  /* 0x0000660043429a11 */ /* 0x000fc800078410ff */
[----:B------:R-:W-:Y:S02]  /*3220*/  @!P1 LEA.HI.X R67, R67, c[0x0][0x19c], R68, 0x2, P2 ;  /* 0x0000670043439a11 */ /* 0x000fe400010f1444 */
[----:B------:R-:W-:-:S13]  /*3230*/  ISETP.GE.OR P2, PT, R99, R52, P0 ;  /* 0x000000346300720c */ /* 0x000fda0000746670 */
[----:B------:R-:W3:Y:S01]  /*3240*/  @!P2 LDG.E R102, [R62.64] ;  /* 0x000000243e66a981 */ /* 0x000ee2000c1e1900 */
[----:B------:R-:W-:-:S06]  /*3250*/  FSEL R94, R94, RZ, P3 ;  /* 0x000000ff5e5e7208 */ /* 0x000fcc0001800000 */
[----:B------:R1:W3:Y:S01]  /*3260*/  @!P1 LDG.E R94, [R66.64] ;  /* 0x00000024425e9981 */ /* 0x0002e2000c1e1900 */
[----:B------:R-:W-:Y:S02]  /*3270*/  FSEL R83, R83, RZ, P3 ;  /* 0x000000ff53537208 */ /* 0x000fe40001800000 */
[----:B------:R-:W-:Y:S02]  /*3280*/  IADD3 R100, R100, c[0x0][0x1d4], RZ ;  /* 0x0000750064647a10 */ /* 0x000fe40007ffe0ff */
[----:B------:R-:W-:Y:S02]  /*3290*/  FSEL R96, R96, RZ, P3 ;  /* 0x000000ff60607208 */ /* 0x000fe40001800000 */
[----:B------:R-:W-:Y:S02]  /*32a0*/  SHF.L.U32 R103, R100, 0x2, RZ ;  /* 0x0000000264677819 */ /* 0x000fe400000006ff */
[----:B------:R-:W-:Y:S01]  /*32b0*/  FSEL R85, R85, RZ, P3 ;  /* 0x000000ff55557208 */ /* 0x000fe20001800000 */
[----:B----4-:R-:W-:-:S04]  /*32c0*/  @!P6 IMAD R104, R104, c[0x0][0x1d8], RZ ;  /* 0x000076006868ea24 */ /* 0x010fc800078e02ff */
[----:B------:R-:W-:-:S04]  /*32d0*/  @!P6 IMAD R104, R104, 0x70, RZ ;  /* 0x000000706868e824 */ /* 0x000fc800078e02ff */
[----:B------:R-:W-:Y:S02]  /*32e0*/  @!P6 IMAD R69, R104, c[0x0][0x1d4], R69 ;  /* 0x000075006845ea24 */ /* 0x000fe400078e0245 */
[----:B--2---:R-:W-:-:S03]  /*32f0*/  @!P5 IMAD R106, R106, c[0x0][0x1d8], RZ ;  /* 0x000076006a6ada24 */ /* 0x004fc600078e02ff */
[----:B0-----:R-:W-:Y:S01]  /*3300*/  @!P6 IADD3 R64, P1, R51, R69, RZ ;  /* 0x000000453340e210 */ /* 0x001fe20007f3e0ff */
[----:B------:R-:W-:-:S03]  /*3310*/  @!P5 IMAD R106, R106, 0x70, RZ ;  /* 0x000000706a6ad824 */ /* 0x000fc600078e02ff */
[-C--:B------:R-:W-:Y:S02]  /*3320*/  @!P6 LEA.HI.X.SX32 R69, R69, R54.reuse, 0x1, P1 ;  /* 0x000000364545e211 */ /* 0x080fe400008f0eff */
[----:B------:R-:W-:Y:S01]  /*3330*/  @!P6 LEA R68, P1, R64, c[0x0][0x198], 0x2 ;  /* 0x000066004044ea11 */ /* 0x000fe200078210ff */
[----:B------:R-:W-:Y:S02]  /*3340*/  @!P5 IMAD R101, R106, c[0x0][0x1d4], R101 ;  /* 0x000075006a65da24 */ /* 0x000fe400078e0265 */
[----:B---3--:R-:W-:Y:S01]  /*3350*/  @!P4 IMAD R107, R107, c[0x0][0x1d8], RZ ;  /* 0x000076006b6bca24 */ /* 0x008fe200078e02ff */
[----:B------:R-:W-:Y:S02]  /*3360*/  @!P6 LEA.HI.X R69, R64, c[0x0][0x19c], R69, 0x2, P1 ;  /* 0x000067004045ea11 */ /* 0x000fe400008f1445 */
[----:B------:R-:W-:Y:S01]  /*3370*/  @!P5 IADD3 R65, P1, R51, R101, RZ ;  /* 0x000000653341d210 */ /* 0x000fe20007f3e0ff */
[----:B------:R-:W-:Y:S02]  /*3380*/  @!P4 IMAD R64, R107, 0x70, RZ ;  /* 0x000000706b40c824 */ /* 0x000fe400078e02ff */
[----:B------:R0:W2:Y:S01]  /*3390*/  @!P6 LDG.E R83, [R68.64] ;  /* 0x000000244453e981 */ /* 0x0000a2000c1e1900 */
[----:B-1----:R-:W-:Y:S01]  /*33a0*/  @!P5 LEA.HI.X.SX32 R66, R101, R54, 0x1, P1 ;  /* 0x000000366542d211 */ /* 0x002fe200008f0eff */
[----:B------:R-:W-:Y:S01]  /*33b0*/  @!P4 IMAD R105, R64, c[0x0][0x1d4], R105 ;  /* 0x000075004069ca24 */ /* 0x000fe200078e0269 */
[----:B------:R-:W-:-:S04]  /*33c0*/  @!P5 LEA R64, P1, R65, c[0x0][0x198], 0x2 ;  /* 0x000066004140da11 */ /* 0x000fc800078210ff */
[----:B------:R-:W-:Y:S02]  /*33d0*/  @!P5 LEA.HI.X R65, R65, c[0x0][0x19c], R66, 0x2, P1 ;  /* 0x000067004141da11 */ /* 0x000fe400008f1442 */
[----:B------:R-:W-:Y:S02]  /*33e0*/  ISETP.NE.U32.AND P1, PT, RZ, c[0x0][0x200], PT ;  /* 0x00008000ff007a0c */ /* 0x000fe40003f25070 */
[----:B------:R-:W-:Y:S01]  /*33f0*/  @!P4 IADD3 R67, P6, R51, R105, RZ ;  /* 0x000000693343c210 */ /* 0x000fe20007fde0ff */
[----:B------:R1:W3:Y:S01]  /*3400*/  @!P5 LDG.E R96, [R64.64] ;  /* 0x000000244060d981 */ /* 0x0002e2000c1e1900 */
[----:B------:R-:W-:Y:S02]  /*3410*/  ISETP.NE.AND.EX P1, PT, RZ, c[0x0][0x204], PT, P1 ;  /* 0x00008100ff007a0c */ /* 0x000fe40003f25310 */
[----:B------:R-:W-:Y:S02]  /*3420*/  @!P4 LEA.HI.X.SX32 R104, R105, R54, 0x1, P6 ;  /* 0x000000366968c211 */ /* 0x000fe400030f0eff */
[----:B------:R-:W-:-:S02]  /*3430*/  @!P4 LEA R66, P6, R67, c[0x0][0x198], 0x2 ;  /* 0x000066004342ca11 */ /* 0x000fc400078c10ff */
[----:B------:R-:W-:Y:S01]  /*3440*/  ISETP.GE.OR P5, PT, R103, R52, P0 ;  /* 0x000000346700720c */ /* 0x000fe200007a6670 */
[----:B------:R-:W-:Y:S01]  /*3450*/  @!P2 IMAD R102, R102, c[0x0][0x1d8], RZ ;  /* 0x000076006666aa24 */ /* 0x000fe200078e02ff */
[----:B------:R-:W-:Y:S02]  /*3460*/  @!P4 LEA.HI.X R67, R67, c[0x0][0x19c], R104, 0x2, P6 ;  /* 0x000067004343ca11 */ /* 0x000fe400030f1468 */
[----:B0-----:R-:W-:Y:S01]  /*3470*/  IADD3 R69, R100, c[0x0][0x1d4], RZ ;  /* 0x0000750064457a10 */ /* 0x001fe20007ffe0ff */
[----:B------:R-:W-:Y:S02]  /*3480*/  @!P2 IMAD R102, R102, 0x70, RZ ;  /* 0x000000706666a824 */ /* 0x000fe400078e02ff */
[----:B------:R0:W4:Y:S01]  /*3490*/  @!P4 LDG.E R85, [R66.64] ;  /* 0x000000244255c981 */ /* 0x000122000c1e1900 */
[----:B------:R-:W-:Y:S01]  /*34a0*/  @P1 SHF.R.S32.HI R101, RZ, 0x1f, R50 ;  /* 0x0000001fff651819 */ /* 0x000fe20000011432 */
[----:B------:R-:W-:Y:S01]  /*34b0*/  IMAD.SHL.U32 R105, R69, 0x4, RZ ;  /* 0x0000000445697824 */ /* 0x000fe200078e00ff */
[----:B------:R-:W-:Y:S01]  /*34c0*/  @P1 IADD3 R68, P4, P6, R50, c[0x0][0x200], R23 ;  /* 0x0000800032441a10 */ /* 0x000fe20007e9e017 */
[----:B------:R-:W-:-:S02]  /*34d0*/  @!P2 IMAD R99, R102, c[0x0][0x1d4], R99 ;  /* 0x000075006663aa24 */ /* 0x000fc400078e0263 */
[----:B------:R-:W2:Y:S01]  /*34e0*/  @!P5 LDG.E R100, [R62.64] ;  /* 0x000000243e64d981 */ /* 0x000ea2000c1e1900 */
[----:B------:R-:W-:Y:S02]  /*34f0*/  @P1 IADD3.X R69, R101, c[0x0][0x204], R22, P4, P6 ;  /* 0x0000810065451a10 */ /* 0x000fe400027ec416 */
[----:B------:R-:W-:Y:S02]  /*3500*/  ISETP.GE.OR P6, PT, R105, R52, P0 ;  /* 0x000000346900720c */ /* 0x000fe400007c6670 */
[----:B-1----:R-:W-:Y:S01]  /*3510*/  @!P2 IADD3 R65, P4, R51, R99, RZ ;  /* 0x000000633341a210 */ /* 0x002fe20007f9e0ff */
[----:B------:R-:W-:Y:S01]  /*3520*/  IMAD.SHL.U32 R101, R89, 0x4, RZ ;  /* 0x0000000459657824 */ /* 0x000fe200078e00ff */
[----:B------:R-:W-:Y:S01]  /*3530*/  FSEL R84, R84, RZ, P3 ;  /* 0x000000ff54547208 */ /* 0x000fe20001800000 */
[----:B------:R1:W3:Y:S01]  /*3540*/  @P1 LDG.E.U8 R68, [R68.64] ;  /* 0x0000002444441981 */ /* 0x0002e2000c1e1100 */
[----:B0-----:R-:W-:Y:S02]  /*3550*/  @!P2 LEA.HI.X.SX32 R66, R99, R54, 0x1, P4 ;  /* 0x000000366342a211 */ /* 0x001fe400020f0eff */
[----:B------:R-:W-:-:S04]  /*3560*/  @!P2 LEA R64, P4, R65, c[0x0][0x198], 0x2 ;  /* 0x000066004140aa11 */ /* 0x000fc800078810ff */
[----:B------:R-:W-:Y:S01]  /*3570*/  @!P2 LEA.HI.X R65, R65, c[0x0][0x19c], R66, 0x2, P4 ;  /* 0x000067004141aa11 */ /* 0x000fe200020f1442 */
[----:B------:R-:W3:Y:S01]  /*3580*/  @!P6 LDG.E R67, [R62.64] ;  /* 0x000000243e43e981 */ /* 0x000ee2000c1e1900 */
[----:B------:R-:W-:-:S03]  /*3590*/  ISETP.GE.OR P4, PT, R101, R52, P0 ;  /* 0x000000346500720c */ /* 0x000fc60000786670 */
[----:B------:R0:W4:Y:S10]  /*35a0*/  @!P2 LDG.E R84, [R64.64] ;  /* 0x000000244054a981 */ /* 0x000134000c1e1900 */
[----:B------:R-:W4:Y:S01]  /*35b0*/  @!P4 LDG.E R99, [R62.64] ;  /* 0x000000243e63c981 */ /* 0x000f22000c1e1900 */
[----:B------:R-:W-:-:S02]  /*35c0*/  FSEL R87, R87, RZ, P3 ;  /* 0x000000ff57577208 */ /* 0x000fc40001800000 */
[----:B------:R-:W-:Y:S01]  /*35d0*/  FSEL R82, R82, RZ, P3 ;  /* 0x000000ff52527208 */ /* 0x000fe20001800000 */
[----:B--2---:R-:W-:-:S04]  /*35e0*/  @!P5 IMAD R100, R100, c[0x0][0x1d8], RZ ;  /* 0x000076006464da24 */ /* 0x004fc800078e02ff */
[----:B------:R-:W-:-:S04]  /*35f0*/  @!P5 IMAD R66, R100, 0x70, RZ ;  /* 0x000000706442d824 */ /* 0x000fc800078e02ff */
[----:B------:R-:W-:Y:S02]  /*3600*/  @!P5 IMAD R66, R66, c[0x0][0x1d4], R103 ;  /* 0x000075004242da24 */ /* 0x000fe400078e0267 */
[----:B---3--:R-:W-:-:S03]  /*3610*/  @!P6 IMAD R100, R67, c[0x0][0x1d8], RZ ;  /* 0x000076004364ea24 */ /* 0x008fc600078e02ff */
[----:B------:R-:W-:Y:S01]  /*3620*/  @!P5 IADD3 R67, P2, R51, R66, RZ ;  /* 0x000000423343d210 */ /* 0x000fe20007f5e0ff */
[----:B------:R-:W-:-:S03]  /*3630*/  @!P6 IMAD R100, R100, 0x70, RZ ;  /* 0x000000706464e824 */ /* 0x000fc600078e02ff */
[----:B------:R-:W-:Y:S02]  /*3640*/  @!P5 LEA.HI.X.SX32 R102, R66, R54, 0x1, P2 ;  /* 0x000000364266d211 */ /* 0x000fe400010f0eff */
[----:B------:R-:W-:Y:S01]  /*3650*/  @!P5 LEA R66, P2, R67, c[0x0][0x198], 0x2 ;  /* 0x000066004342da11 */ /* 0x000fe200078410ff */
[----:B------:R-:W-:-:S03]  /*3660*/  @!P6 IMAD R100, R100, c[0x0][0x1d4], R105 ;  /* 0x000075006464ea24 */ /* 0x000fc600078e0269 */
[----:B------:R-:W-:Y:S01]  /*3670*/  @!P5 LEA.HI.X R67, R67, c[0x0][0x19c], R102, 0x2, P2 ;  /* 0x000067004343da11 */ /* 0x000fe200010f1466 */
[----:B------:R-:W-:Y:S02]  /*3680*/  IMAD R102, R86, 0x1c, R89 ;  /* 0x0000001c56667824 */ /* 0x000fe400078e0259 */
[----:B----4-:R-:W-:Y:S01]  /*3690*/  @!P4 IMAD R99, R99, c[0x0][0x1d8], RZ ;  /* 0x000076006363ca24 */ /* 0x010fe200078e02ff */
[----:B0-----:R-:W-:Y:S01]  /*36a0*/  @!P6 IADD3 R65, P2, R51, R100, RZ ;  /* 0x000000643341e210 */ /* 0x001fe20007f5e0ff */
[----:B------:R-:W-:Y:S01]  /*36b0*/  IMAD.SHL.U32 R103, R102, 0x4, RZ ;  /* 0x0000000466677824 */ /* 0x000fe200078e00ff */
[----:B------:R0:W2:Y:S01]  /*36c0*/  @!P5 LDG.E R87, [R66.64] ;  /* 0x000000244257d981 */ /* 0x0000a2000c1e1900 */
[----:B------:R-:W-:Y:S01]  /*36d0*/  @!P4 IMAD R99, R99, 0x70, RZ ;  /* 0x000000706363c824 */ /* 0x000fe200078e02ff */
[----:B------:R-:W-:Y:S02]  /*36e0*/  @!P6 LEA.HI.X.SX32 R100, R100, R54, 0x1, P2 ;  /* 0x000000366464e211 */ /* 0x000fe400010f0eff */
[----:B------:R-:W-:Y:S01]  /*36f0*/  ISETP.GE.OR P2, PT, R103, R52, P0 ;  /* 0x000000346700720c */ /* 0x000fe20000746670 */
[----:B------:R-:W-:Y:S01]  /*3700*/  @!P4 IMAD R99, R99, c[0x0][0x1d4], R101 ;  /* 0x000075006363ca24 */ /* 0x000fe200078e0265 */
[----:B------:R-:W-:-:S02]  /*3710*/  @!P6 LEA R64, P5, R65, c[0x0][0x198], 0x2 ;  /* 0x000066004140ea11 */ /* 0x000fc400078a10ff */
[----:B------:R-:W-:Y:S02]  /*3720*/  IADD3 R102, R102, c[0x0][0x1d4], RZ ;  /* 0x0000750066667a10 */ /* 0x000fe40007ffe0ff */
[----:B------:R-:W-:Y:S02]  /*3730*/  @!P6 LEA.HI.X R65, R65, c[0x0][0x19c], R100, 0x2, P5 ;  /* 0x000067004141ea11 */ /* 0x000fe400028f1464 */
[----:B------:R-:W-:Y:S01]  /*3740*/  @!P4 IADD3 R100, P5, R51, R99, RZ ;  /* 0x000000633364c210 */ /* 0x000fe20007fbe0ff */
[C---:B------:R-:W-:Y:S01]  /*3750*/  IMAD.SHL.U32 R101, R102.reuse, 0x4, RZ ;  /* 0x0000000466657824 */ /* 0x040fe200078e00ff */
[----:B0-----:R-:W-:Y:S01]  /*3760*/  IADD3 R67, R102, c[0x0][0x1d4], RZ ;  /* 0x0000750066437a10 */ /* 0x001fe20007ffe0ff */
[----:B------:R0:W3:Y:S01]  /*3770*/  @!P6 LDG.E R82, [R64.64] ;  /* 0x000000244052e981 */ /* 0x0000e2000c1e1900 */
[----:B------:R-:W-:Y:S01]  /*3780*/  @!P4 LEA.HI.X.SX32 R99, R99, R54, 0x1, P5 ;  /* 0x000000366363c211 */ /* 0x000fe200028f0eff */
[----:B------:R-:W-:Y:S01]  /*3790*/  IMAD R86, R86, 0x1f, R89 ;  /* 0x0000001f56567824 */ /* 0x000fe200078e0259 */
[----:B------:R-:W-:Y:S01]  /*37a0*/  ISETP.GE.OR P6, PT, R101, R52, P0 ;  /* 0x000000346500720c */ /* 0x000fe200007c6670 */
[----:B------:R-:W-:Y:S01]  /*37b0*/  IMAD.SHL.U32 R105, R67, 0x4, RZ ;  /* 0x0000000443697824 */ /* 0x000fe200078e00ff */
[----:B------:R-:W-:Y:S01]  /*37c0*/  @!P4 LEA R66, P5, R100, c[0x0][0x198], 0x2 ;  /* 0x000066006442ca11 */ /* 0x000fe200078a10ff */
[----:B------:R-:W4:Y:S01]  /*37d0*/  @!P2 LDG.E R102, [R62.64] ;  /* 0x000000243e66a981 */ /* 0x000f22000c1e1900 */
[----:B------:R-:W-:-:S02]  /*37e0*/  IMAD.SHL.U32 R89, R86, 0x4, RZ ;  /* 0x0000000456597824 */ /* 0x000fc400078e00ff */
[----:B------:R-:W-:Y:S02]  /*37f0*/  @!P4 LEA.HI.X R67, R100, c[0x0][0x19c], R99, 0x2, P5 ;  /* 0x000067006443ca11 */ /* 0x000fe400028f1463 */
[-C--:B------:R-:W-:Y:S02]  /*3800*/  ISETP.GE.OR P5, PT, R105, R52.reuse, P0 ;  /* 0x000000346900720c */ /* 0x080fe400007a6670 */
[----:B------:R-:W-:-:S03]  /*3810*/  ISETP.GE.OR P0, PT, R89, R52, P0 ;  /* 0x000000345900720c */ /* 0x000fc60000706670 */
[----:B0-----:R-:W2:Y:S08]  /*3820*/  @!P6 LDG.E R65, [R62.64] ;  /* 0x000000243e41e981 */ /* 0x001eb0000c1e1900 */
[----:B------:R-:W3:Y:S04]  /*3830*/  @!P5 LDG.E R99, [R62.64] ;  /* 0x000000243e63d981 */ /* 0x000ee8000c1e1900 */
[----:B------:R0:W3:Y:S01]  /*3840*/  @!P0 LDG.E R104, [R62.64] ;  /* 0x000000243e688981 */ /* 0x0000e2000c1e1900 */
[----:B------:R-:W-:-:S06]  /*3850*/  FSEL R92, R92, RZ, P3 ;  /* 0x000000ff5c5c7208 */ /* 0x000fcc0001800000 */
[----:B------:R0:W3:Y:S01]  /*3860*/  @!P4 LDG.E R92, [R66.64] ;  /* 0x00000024425cc981 */ /* 0x0000e2000c1e1900 */
[----:B------:R-:W-:Y:S02]  /*3870*/  FSEL R91, R91, RZ, P3 ;  /* 0x000000ff5b5b7208 */ /* 0x000fe40001800000 */
[----:B------:R-:W-:Y:S02]  /*3880*/  FSEL R88, R88, RZ, P3 ;  /* 0x000000ff58587208 */ /* 0x000fe40001800000 */
[----:B------:R-:W-:Y:S02]  /*3890*/  FSEL R93, R93, RZ, P3 ;  /* 0x000000ff5d5d7208 */ /* 0x000fe40001800000 */
[----:B------:R-:W-:Y:S01]  /*38a0*/  FSEL R90, R90, RZ, P3 ;  /* 0x000000ff5a5a7208 */ /* 0x000fe20001800000 */
[----:B-1----:R-:W-:Y:S02]  /*38b0*/  FMUL.FTZ R69, R8, R57 ;  /* 0x0000003908457220 */ /* 0x002fe40000410000 */
[----:B----4-:R-:W-:-:S04]  /*38c0*/  @!P2 IMAD R102, R102, c[0x0][0x1d8], RZ ;  /* 0x000076006666aa24 */ /* 0x010fc800078e02ff */
[----:B------:R-:W-:-:S04]  /*38d0*/  @!P2 IMAD R64, R102, 0x70, RZ ;  /* 0x000000706640a824 */ /* 0x000fc800078e02ff */
[----:B------:R-:W-:Y:S02]  /*38e0*/  @!P2 IMAD R64, R64, c[0x0][0x1d4], R103 ;  /* 0x000075004040aa24 */ /* 0x000fe400078e0267 */
[----:B--2---:R-:W-:-:S03]  /*38f0*/  @!P6 IMAD R86, R65, c[0x0][0x1d8], RZ ;  /* 0x000076004156ea24 */ /* 0x004fc600078e02ff */
[----:B------:R-:W-:Y:S01]  /*3900*/  @!P2 IADD3 R65, P4, R51, R64, RZ ;  /* 0x000000403341a210 */ /* 0x000fe20007f9e0ff */
[----:B------:R-:W-:-:S03]  /*3910*/  @!P6 IMAD R86, R86, 0x70, RZ ;  /* 0x000000705656e824 */ /* 0x000fc600078e02ff */
[----:B------:R-:W-:Y:S01]  /*3920*/  @!P2 LEA.HI.X.SX32 R64, R64, R54, 0x1, P4 ;  /* 0x000000364040a211 */ /* 0x000fe200020f0eff */
[----:B---3--:R-:W-:Y:S01]  /*3930*/  @!P5 IMAD R99, R99, c[0x0][0x1d8], RZ ;  /* 0x000076006363da24 */ /* 0x008fe200078e02ff */
[----:B------:R-:W-:Y:S01]  /*3940*/  @!P2 LEA R100, P4, R65, c[0x0][0x198], 0x2 ;  /* 0x000066004164aa11 */ /* 0x000fe200078810ff */
[----:B0-----:R-:W-:Y:S02]  /*3950*/  @!P6 IMAD R62, R86, c[0x0][0x1d4], R101 ;  /* 0x00007500563eea24 */ /* 0x001fe400078e0265 */
[----:B------:R-:W-:Y:S01]  /*3960*/  @!P5 IMAD R102, R99, 0x70, RZ ;  /* 0x000000706366d824 */ /* 0x000fe200078e02ff */
[----:B------:R-:W-:Y:S01]  /*3970*/  @!P2 LEA.HI.X R101, R65, c[0x0][0x19c], R64, 0x2, P4 ;  /* 0x000067004165aa11 */ /* 0x000fe200020f1440 */
[----:B------:R-:W-:Y:S01]  /*3980*/  @!P0 IMAD R104, R104, c[0x0][0x1d8], RZ ;  /* 0x0000760068688a24 */ /* 0x000fe200078e02ff */
[----:B------:R-:W-:Y:S01]  /*3990*/  @!P6 IADD3 R65, P4, R51, R62, RZ ;  /* 0x0000003e3341e210 */ /* 0x000fe20007f9e0ff */
[----:B------:R-:W-:Y:S02]  /*39a0*/  @!P5 IMAD R63, R102, c[0x0][0x1d4], R105 ;  /* 0x00007500663fda24 */ /* 0x000fe400078e0269 */
[----:B------:R-:W-:Y:S01]  /*39b0*/  @!P0 IMAD R66, R104, 0x70, RZ ;  /* 0x0000007068428824 */ /* 0x000fe200078e02ff */
[----:B------:R-:W2:Y:S01]  /*39c0*/  @!P2 LDG.E R91, [R100.64] ;  /* 0x00000024645ba981 */ /* 0x000ea2000c1e1900 */
[----:B------:R-:W-:-:S02]  /*39d0*/  @!P6 LEA.HI.X.SX32 R62, R62, R54, 0x1, P4 ;  /* 0x000000363e3ee211 */ /* 0x000fc400020f0eff */
[----:B------:R-:W-:Y:S01]  /*39e0*/  @!P6 LEA R64, P2, R65, c[0x0][0x198], 0x2 ;  /* 0x000066004140ea11 */ /* 0x000fe200078410ff */
[----:B------:R-:W-:Y:S01]  /*39f0*/  @!P0 IMAD R66, R66, c[0x0][0x1d4], R89 ;  /* 0x0000750042428a24 */ /* 0x000fe200078e0259 */
[----:B------:R-:W-:Y:S02]  /*3a00*/  @!P5 IADD3 R86, P4, R51, R63, RZ ;  /* 0x0000003f3356d210 */ /* 0x000fe40007f9e0ff */
[----:B------:R-:W-:Y:S02]  /*3a10*/  @!P6 LEA.HI.X R65, R65, c[0x0][0x19c], R62, 0x2, P2 ;  /* 0x000067004141ea11 */ /* 0x000fe400010f143e */
[----:B------:R-:W-:Y:S02]  /*3a20*/  @!P5 LEA.HI.X.SX32 R63, R63, R54, 0x1, P4 ;  /* 0x000000363f3fd211 */ /* 0x000fe400020f0eff */
[----:B------:R-:W-:Y:S01]  /*3a30*/  @!P5 LEA R62, P2, R86, c[0x0][0x198], 0x2 ;  /* 0x00006600563eda11 */ /* 0x000fe200078410ff */
[----:B------:R-:W3:Y:S01]  /*3a40*/  @!P6 LDG.E R88, [R64.64] ;  /* 0x000000244058e981 */ /* 0x000ee2000c1e1900 */
[----:B------:R-:W-:-:S02]  /*3a50*/  @!P0 IADD3 R67, P4, R51, R66, RZ ;  /* 0x0000004233438210 */ /* 0x000fc40007f9e0ff */
[----:B------:R-:W-:Y:S02]  /*3a60*/  @!P5 LEA.HI.X R63, R86, c[0x0][0x19c], R63, 0x2, P2 ;  /* 0x00006700563fda11 */ /* 0x000fe400010f143f */
[----:B------:R-:W-:Y:S02]  /*3a70*/  @!P0 LEA.HI.X.SX32 R86, R66, R54, 0x1, P4 ;  /* 0x0000003642568211 */ /* 0x000fe400020f0eff */
[C---:B------:R-:W-:Y:S01]  /*3a80*/  @!P0 LEA R66, P2, R67.reuse, c[0x0][0x198], 0x2 ;  /* 0x0000660043428a11 */ /* 0x040fe200078410ff */
[----:B------:R-:W4:Y:S03]  /*3a90*/  @!P5 LDG.E R93, [R62.64] ;  /* 0x000000243e5dd981 */ /* 0x000f26000c1e1900 */
[----:B------:R-:W-:-:S05]  /*3aa0*/  @!P0 LEA.HI.X R67, R67, c[0x0][0x19c], R86, 0x2, P2 ;  /* 0x0000670043438a11 */ /* 0x000fca00010f1456 */
[----:B------:R-:W4:Y:S01]  /*3ab0*/  @!P0 LDG.E R90, [R66.64] ;  /* 0x00000024425a8981 */ /* 0x000f22000c1e1900 */
        /* <DEDUP_REMOVED lines=27> */
[----:B------:R-:W-:-:S03]  /*3c70*/  ISETP.NE.AND P1, PT, R68, RZ, P1 ;  /* 0x000000ff4400720c */ /* 0x000fc60000f25270 */
[----:B--2---:R-:W-:-:S04]  /*3c80*/  FFMA.FTZ R69, R46, R91, R69 ;  /* 0x0000005b2e457223 */ /* 0x004fc80000010045 */
[----:B---3--:R-:W-:-:S04]  /*3c90*/  FFMA.FTZ R69, R47, R88, R69 ;  /* 0x000000582f457223 */ /* 0x008fc80000010045 */
[----:B----4-:R-:W-:-:S04]  /*3ca0*/  FFMA.FTZ R69, R48, R93, R69 ;  /* 0x0000005d30457223 */ /* 0x010fc80000010045 */
[----:B------:R-:W-:Y:S01]  /*3cb0*/  FFMA.FTZ R69, R49, R90, R69 ;  /* 0x0000005a31457223 */ /* 0x000fe20000010045 */
[----:B------:R-:W-:Y:S05]  /*3cc0*/  BRA.DIV ~URZ, `(.L_x_2925) ;  /* 0x00002ac27f007947 */ /* 0x000fea000b800000 */
[----:B------:R0:W1:Y:S02]  /*3cd0*/  SHFL.BFLY PT, R62, R69, 0x2, 0x1f ;  /* 0x0c401f00453e7f89 */ /* 0x00006400000e0000 */
.L_x_2969:
[----:B01----:R-:W-:Y:S01]  /*3ce0*/  FADD.FTZ R69, R69, R62 ;  /* 0x0000003e45457221 */ /* 0x003fe20000010000 */
[----:B------:R-:W-:Y:S05]  /*3cf0*/  BRA.DIV ~URZ, `(.L_x_2926) ;  /* 0x00002b127f007947 */ /* 0x000fea000b800000 */
[----:B------:R0:W1:Y:S02]  /*3d00*/  SHFL.BFLY PT, R62, R69, 0x1, 0x1f ;  /* 0x0c201f00453e7f89 */ /* 0x00006400000e0000 */
.L_x_2970:
[----:B------:R-:W-:Y:S01]  /*3d10*/  LOP3.LUT P0, RZ, R24, 0x3, RZ, 0xc0, !PT ;  /* 0x0000000318ff7812 */ /* 0x000fe2000780c0ff */
[----:B------:R-:W-:Y:S01]  /*3d20*/  BSSY B1, `(.L_x_2927) ;  /* 0x0000017000017945 */ /* 0x000fe20003800000 */
[----:B-1----:R-:W-:Y:S02]  /*3d30*/  FADD.FTZ R64, R69, R62 ;  /* 0x0000003e45407221 */ /* 0x002fe40000010000 */
[----:B------:R-:W-:-:S13]  /*3d40*/  ISETP.GE.OR P0, PT, R50, R25, P0 ;  /* 0x000000193200720c */ /* 0x000fda0000706670 */
        /* <DEDUP_REMOVED lines=8> */
[----:B------:R-:W2:Y:S05]  /*3dd0*/  @P0 LDG.E R67, [R60.64] ;  /* 0x000000243c430981 */ /* 0x000eaa000c1e1900 */
[----:B------:R-:W3:Y:S01]  /*3de0*/  @P2 LDG.E R62, [R62.64] ;  /* 0x000000243e3e2981 */ /* 0x000ee2000c1e1900 */
[----:B------:R-:W-:-:S04]  /*3df0*/  @P0 ISETP.GE.AND P3, PT, R50, R55, PT ;  /* 0x000000373200020c */ /* 0x000fc80003f66270 */
[----:B-----5:R-:W-:-:S04]  /*3e00*/  @P0 SEL R65, R2, RZ, !P3 ;  /* 0x000000ff02410207 */ /* 0x020fc80005800000 */
[----:B------:R-:W-:-:S06]  /*3e10*/  @P0 IADD3 R66, R65, R50, -R25 ;  /* 0x0000003241420210 */ /* 0x000fcc0007ffe819 */
[----:B------:R-:W2:Y:S01]  /*3e20*/  @P0 I2F R66, R66 ;  /* 0x0000004200420306 */ /* 0x000ea20000201400 */
[----:B------:R-:W-:Y:S02]  /*3e30*/  FMUL.FTZ R65, R64, c[0x0][0x1f0] ;  /* 0x00007c0040417a20 */ /* 0x000fe40000410000 */
[----:B------:R-:W-:Y:S02]  /*3e40*/  IMAD.IADD R64, R50, 0x1, -R16 ;  /* 0x0000000132407824 */ /* 0x000fe400078e0a10 */
[----:B---3--:R-:W-:-:S04]  /*3e50*/  @P2 FADD.FTZ R65, R65, R62 ;  /* 0x0000003e41412221 */ /* 0x008fc80000010000 */
[----:B--2---:R-:W-:-:S05]  /*3e60*/  @P0 FFMA.FTZ R65, R66, R67, R65 ;  /* 0x0000004342410223 */ /* 0x004fca0000010041 */
[----:B------:R1:W-:Y:S01]  /*3e70*/  STS [R64.X4+0x210], R65 ;  /* 0x0002104140007388 */ /* 0x0003e20000004800 */
[----:B------:R-:W-:-:S03]  /*3e80*/  @!P1 FMNMX.FTZ R4, R4, R65, !PT ;  /* 0x0000004104049209 */ /* 0x000fc60007810000 */
.L_x_2928:
[----:B------:R-:W-:Y:S05]  /*3e90*/  BSYNC B1 ;  /* 0x0000000000017941 */ /* 0x000fea0003800000 */
.L_x_2927:
[----:B------:R-:W-:-:S04]  /*3ea0*/  IADD3 R50, R50, 0x10, RZ ;  /* 0x0000001032327810 */ /* 0x000fc80007ffe0ff */
[----:B------:R-:W-:-:S13]  /*3eb0*/  ISETP.GE.AND P0, PT, R50, R5, PT ;  /* 0x000000053200720c */ /* 0x000fda0003f06270 */
[----:B01---5:R-:W-:Y:S01]  /*3ec0*/  @P0 CALL.REL.NOINC `(.L_x_2924) ;  /* 0x0000001000000944 */ /* 0x023fe20003c00000 */
[----:B------:R-:W-:Y:S05]  /*3ed0*/  BRA `(.L_x_2929) ;  /* 0xffffdfc000007947 */ /* 0x000fea000383ffff */
.L_x_2924:
[----:B------:R-:W-:Y:S05]  /*3ee0*/  BSYNC B0 ;  /* 0x0000000000007941 */ /* 0x000fea0003800000 */
.L_x_2923:
[----:B------:R-:W3:Y:S02]  /*3ef0*/  S2R R9, SR_TID.X ;  /* 0x0000000000097919 */ /* 0x000ee40000002100 */
[----:B---3-5:R-:W-:Y:S01]  /*3f00*/  SHF.R.S32.HI R2, RZ, 0x1f, R9 ;  /* 0x0000001fff027819 */ /* 0x028fe20000011409 */
[----:B------:R-:W-:Y:S05]  /*3f10*/  BRA.DIV ~URZ, `(.L_x_2930) ;  /* 0x000029727f007947 */ /* 0x000fea000b800000 */
[----:B------:R3:W4:Y:S02]  /*3f20*/  SHFL.BFLY PT, R5, R4, 0x10, 0x1f ;  /* 0x0e001f0004057f89 */ /* 0x00072400000e0000 */
.L_x_2971:
[----:B----4-:R-:W-:Y:S01]  /*3f30*/  FMNMX.FTZ R7, R5, R4, !PT ;  /* 0x0000000405077209 */ /* 0x010fe20007810000 */
[----:B------:R-:W-:Y:S05]  /*3f40*/  BRA.DIV ~URZ, `(.L_x_2931) ;  /* 0x000029c27f007947 */ /* 0x000fea000b800000 */
[----:B------:R-:W4:Y:S02]  /*3f50*/  SHFL.BFLY PT, R0, R7, 0x8, 0x1f ;  /* 0x0d001f0007007f89 */ /* 0x000f2400000e0000 */
[----:B----4-:R-:W-:-:S05]  /*3f60*/  FMNMX.FTZ R0, R7, R0, !PT ;  /* 0x0000000007007209 */ /* 0x010fca0007810000 */
[----:B------:R4:W0:Y:S02]  /*3f70*/  SHFL.BFLY PT, R5, R0, 0x4, 0x1f ;  /* 0x0c801f0000057f89 */ /* 0x00082400000e0000 */
.L_x_2972:
[----:B------:R-:W-:Y:S01]  /*3f80*/  LEA.HI R2, R2, R9, RZ, 0x5 ;  /* 0x0000000902027211 */ /* 0x000fe200078f28ff */
[----:B------:R-:W-:Y:S01]  /*3f90*/  WARPSYNC 0xffffffff ;  /* 0xffffffff00007948 */ /* 0x000fe20003800000 */
[----:B0-----:R-:W-:Y:S02]  /*3fa0*/  FMNMX.FTZ R5, R5, R0, !PT ;  /* 0x0000000005057209 */ /* 0x001fe40007810000 */
[----:B---3--:R-:W-:-:S05]  /*3fb0*/  LOP3.LUT R4, R2, 0xffffffe0, RZ, 0xc0, !PT ;  /* 0xffffffe002047812 */ /* 0x008fca00078ec0ff */
[----:B------:R-:W-:-:S05]  /*3fc0*/  IMAD.IADD R7, R9, 0x1, -R4 ;  /* 0x0000000109077824 */ /* 0x000fca00078e0a04 */
[----:B------:R-:W-:-:S13]  /*3fd0*/  ISETP.NE.AND P0, PT, R7, RZ, PT ;  /* 0x000000ff0700720c */ /* 0x000fda0003f05270 */
[----:B----4-:R-:W-:-:S05]  /*3fe0*/  @!P0 SHF.R.S32.HI R0, RZ, 0x5, R2 ;  /* 0x00000005ff008819 */ /* 0x010fca0000011402 */
[----:B------:R0:W-:Y:S02]  /*3ff0*/  @!P0 STS [R0.X4], R5 ;  /* 0x0000000500008388 */ /* 0x0001e40000004800 */
[----:B------:R-:W-:Y:S01]  /*4000*/  BAR.SYNC.DEFER_BLOCKING 0x0 ;  /* 0x0000000000007b1d */ /* 0x000fe20000010000 */
[----:B------:R-:W-:Y:S01]  /*4010*/  ISETP.GT.AND P0, PT, R7, 0x1, PT ;  /* 0x000000010700780c */ /* 0x000fe20003f04270 */
[----:B0-----:R-:W-:Y:S02]  /*4020*/  IMAD.MOV.U32 R0, RZ, RZ, -0x800001 ;  /* 0xff7fffffff007424 */ /* 0x001fe400078e00ff */
[----:B------:R-:W-:Y:S02]  /*4030*/  IMAD.MOV.U32 R8, RZ, RZ, RZ ;  /* 0x000000ffff087224 */ /* 0x000fe400078e00ff */
[----:B------:R-:W0:Y:S01]  /*4040*/  S2R R9, SR_TID.X ;  /* 0x0000000000097919 */ /* 0x000e220000002100 */
[----:B------:R-:W-:Y:S07]  /*4050*/  BSSY B0, `(.L_x_2932) ;  /* 0x0000021000007945 */ /* 0x000fee0003800000 */
[----:B------:R-:W3:Y:S01]  /*4060*/  @!P0 LDS R0, [R7.X4] ;  /* 0x0000000007008984 */ /* 0x000ee20000004800 */
[----:B0-----:R-:W-:-:S04]  /*4070*/  IADD3 R14, R16, R9, RZ ;  /* 0x00000009100e7210 */ /* 0x001fc80007ffe0ff */
[----:B------:R-:W-:Y:S01]  /*4080*/  ISETP.GT.AND P3, PT, R14, R25, PT ;  /* 0x000000190e00720c */ /* 0x000fe20003f64270 */
[----:B---3--:R-:W0:Y:S02]  /*4090*/  SHFL.BFLY PT, R5, R0, 0x1, 0x1f ;  /* 0x0c201f0000057f89 */ /* 0x008e2400000e0000 */
[----:B0-----:R-:W-:-:S05]  /*40a0*/  FMNMX.FTZ R5, R5, R0, !PT ;  /* 0x0000000005057209 */ /* 0x001fca0007810000 */
[----:B------:R0:W3:Y:S05]  /*40b0*/  SHFL.IDX PT, R11, R5, RZ, 0x1f ;  /* 0x00001fff050b7589 */ /* 0x0000ea00000e0000 */
[----:B------:R-:W-:Y:S05]  /*40c0*/  @P3 BRA `(.L_x_2933) ;  /* 0x0000019000003947 */ /* 0x000fea0003800000 */
[----:B------:R-:W-:Y:S01]  /*40d0*/  ISETP.NE.U32.AND P0, PT, RZ, c[0x0][0x200], PT ;  /* 0x00008000ff007a0c */ /* 0x000fe20003f05070 */
[----:B------:R-:W-:Y:S02]  /*40e0*/  IMAD.MOV.U32 R8, RZ, RZ, RZ ;  /* 0x000000ffff087224 */ /* 0x000fe400078e00ff */
[----:B------:R-:W-:Y:S01]  /*40f0*/  IMAD.MOV.U32 R0, RZ, RZ, R14 ;  /* 0x000000ffff007224 */ /* 0x000fe200078e000e */
[----:B------:R-:W-:-:S07]  /*4100*/  ISETP.NE.AND.EX P0, PT, RZ, c[0x0][0x204], PT, P0 ;  /* 0x00008100ff007a0c */ /* 0x000fce0003f05300 */
.L_x_2937:
[----:B---3--:R-:W-:Y:S01]  /*4110*/  IMAD.IADD R4, R0, 0x1, -R16 ;  /* 0x0000000100047824 */ /* 0x008fe200078e0a10 */
[----:B------:R-:W-:Y:S04]  /*4120*/  BSSY B1, `(.L_x_2934) ;  /* 0x000000e000017945 */ /* 0x000fe80003800000 */
[----:B------:R-:W-:Y:S01]  /*4130*/  LEA R10, R4, 0x210, 0x2 ;  /* 0x00000210040a7811 */ /* 0x000fe200078e10ff */
[----:B------:R-:W-:Y:S05]  /*4140*/  @!P0 BRA `(.L_x_2935) ;  /* 0x0000007000008947 */ /* 0x000fea0003800000 */
[----:B0-----:R-:W-:Y:S02]  /*4150*/  SHF.R.S32.HI R5, RZ, 0x1f, R0 ;  /* 0x0000001fff057819 */ /* 0x001fe40000011400 */
[----:B------:R-:W-:-:S04]  /*4160*/  IADD3 R4, P1, P2, R0, c[0x0][0x200], R23 ;  /* 0x0000800000047a10 */ /* 0x000fc80007a3e017 */
[----:B------:R-:W-:-:S05]  /*4170*/  IADD3.X R5, R5, c[0x0][0x204], R22, P1, P2 ;  /* 0x0000810005057a10 */ /* 0x000fca0000fe4416 */
[----:B------:R-:W4:Y:S02]  /*4180*/  LDG.E.U8 R4, [R4.64] ;  /* 0x0000002404047981 */ /* 0x000f24000c1e1100 */
[----:B----4-:R-:W-:-:S13]  /*4190*/  ISETP.NE.AND P1, PT, R4, RZ, PT ;  /* 0x000000ff0400720c */ /* 0x010fda0003f25270 */
[----:B------:R-:W-:Y:S01]  /*41a0*/  @P1 IMAD.MOV.U32 R9, RZ, RZ, RZ ;  /* 0x000000ffff091224 */ /* 0x000fe200078e00ff */
[----:B------:R-:W-:Y:S05]  /*41b0*/  @P1 BRA `(.L_x_2936) ;  /* 0x0000004000001947 */ /* 0x000fea0003800000 */
.L_x_2935:
[----:B------:R-:W4:Y:S02]  /*41c0*/  LDS R4, [R10] ;  /* 0x000000000a047984 */ /* 0x000f240000000800 */
[----:B---34-:R-:W-:-:S04]  /*41d0*/  FADD.FTZ R4, -R11, R4 ;  /* 0x000000040b047221 */ /* 0x018fc80000010100 */
[----:B------:R-:W-:-:S04]  /*41e0*/  FMUL.FTZ R4, R4, 1.4426950216293334961 ;  /* 0x3fb8aa3b04047820 */ /* 0x000fc80000410000 */
[----:B------:R3:W4:Y:S03]  /*41f0*/  MUFU.EX2 R9, R4 ;  /* 0x0000000400097308 */ /* 0x0007260000000800 */
.L_x_2936:
[----:B------:R-:W-:Y:S05]  /*4200*/  BSYNC B1 ;  /* 0x0000000000017941 */ /* 0x000fea0003800000 */
.L_x_2934:
[----:B----4-:R4:W-:Y:S01]  /*4210*/  STS [R10], R9 ;  /* 0x000000090a007388 */ /* 0x0109e20000000800 */
[----:B------:R-:W-:Y:S01]  /*4220*/  IADD3 R0, R0, 0x40, RZ ;  /* 0x0000004000007810 */ /* 0x000fe20007ffe0ff */
[----:B------:R-:W-:-:S03]  /*4230*/  FADD.FTZ R8, R9, R8 ;  /* 0x0000000809087221 */ /* 0x000fc60000010000 */
[----:B------:R-:W-:-:S13]  /*4240*/  ISETP.GT.AND P1, PT, R0, R25, PT ;  /* 0x000000190000720c */ /* 0x000fda0003f24270 */
[----:B----4-:R-:W-:Y:S05]  /*4250*/  @!P1 BRA `(.L_x_2937) ;  /* 0xfffffeb000009947 */ /* 0x010fea000383ffff */
.L_x_2933:
[----:B------:R-:W-:Y:S05]  /*4260*/  BSYNC B0 ;  /* 0x0000000000007941 */ /* 0x000fea0003800000 */
.L_x_2932:
[----:B0-----:R-:W0:Y:S01]  /*4270*/  SHFL.BFLY PT, R5, R8, 0x10, 0x1f ;  /* 0x0e001f0008057f89 */ /* 0x001e2200000e0000 */
[----:B------:R-:W-:Y:S02]  /*4280*/  ULDC.U8 UR6, c[0x0][0x26c] ;  /* 0x00009b0000067ab9 */ /* 0x000fe40000000000 */
[----:B------:R-:W-:Y:S01]  /*4290*/  ISETP.NE.AND P4, PT, RZ, UR6, PT ;  /* 0x00000006ff007c0c */ /* 0x000fe2000bf85270 */
[----:B------:R-:W4:Y:S01]  /*42a0*/  S2R R12, SR_TID.X ;  /* 0x00000000000c7919 */ /* 0x000f220000002100 */
[----:B------:R-:W-:Y:S02]  /*42b0*/  UMOV UR4, URZ ;  /* 0x0000003f00047c82 */ /* 0x000fe40008000000 */
[----:B------:R-:W-:Y:S01]  /*42c0*/  UMOV UR5, URZ ;  /* 0x0000003f00057c82 */ /* 0x000fe20008000000 */
[----:B0-----:R-:W-:Y:S01]  /*42d0*/  FADD.FTZ R5, R5, R8 ;  /* 0x0000000805057221 */ /* 0x001fe20000010000 */
[----:B----4-:R-:W-:-:S04]  /*42e0*/  LOP3.LUT P0, R10, R12, 0x1f, RZ, 0xc0, !PT ;  /* 0x0000001f0c0a7812 */ /* 0x010fc8000780c0ff */
[----:B------:R-:W0:Y:S01]  /*42f0*/  SHFL.BFLY PT, R0, R5, 0x8, 0x1f ;  /* 0x0d001f0005007f89 */ /* 0x000e2200000e0000 */
[----:B------:R-:W-:-:S08]  /*4300*/  ISETP.GT.U32.AND P1, PT, R10, 0x1, PT ;  /* 0x000000010a00780c */ /* 0x000fd00003f24070 */
[----:B------:R-:W-:-:S04]  /*4310*/  @!P0 SHF.R.U32.HI R8, RZ, 0x3, R12 ;  /* 0x00000003ff088819 */ /* 0x000fc8000001160c */
[----:B------:R-:W-:Y:S01]  /*4320*/  @!P0 LOP3.LUT R13, R8, 0x1ffffffc, RZ, 0xc0, !PT ;  /* 0x1ffffffc080d8812 */ /* 0x000fe200078ec0ff */
[----:B0-----:R-:W-:Y:S01]  /*4330*/  FADD.FTZ R0, R5, R0 ;  /* 0x0000000005007221 */ /* 0x001fe20000010000 */
[----:B------:R-:W-:-:S04]  /*4340*/  SHF.R.S32.HI R5, RZ, 0x5, R2 ;  /* 0x00000005ff057819 */ /* 0x000fc80000011402 */
[----:B------:R-:W0:Y:S02]  /*4350*/  SHFL.BFLY PT, R9, R0, 0x4, 0x1f ;  /* 0x0c801f0000097f89 */ /* 0x000e2400000e0000 */
[----:B0-----:R-:W-:Y:S01]  /*4360*/  FADD.FTZ R9, R0, R9 ;  /* 0x0000000900097221 */ /* 0x001fe20000010000 */
[----:B------:R-:W-:-:S04]  /*4370*/  LEA.HI R0, R25, R25, RZ, 0x1 ;  /* 0x0000001919007211 */ /* 0x000fc800078f08ff */
[----:B---3--:R-:W0:Y:S01]  /*4380*/  SHFL.BFLY PT, R4, R9, 0x2, 0x1f ;  /* 0x0c401f0009047f89 */ /* 0x008e2200000e0000 */
[----:B------:R-:W-:-:S05]  /*4390*/  LOP3.LUT R0, R0, 0xfffffffe, RZ, 0xc0, !PT ;  /* 0xfffffffe00007812 */ /* 0x000fca00078ec0ff */
[----:B------:R-:W-:Y:S02]  /*43a0*/  IMAD.IADD R0, R25, 0x1, -R0 ;  /* 0x0000000119007824 */ /* 0x000fe400078e0a00 */
[----:B0-----:R-:W-:-:S05]  /*43b0*/  FADD.FTZ R4, R9, R4 ;  /* 0x0000000409047221 */ /* 0x001fca0000010000 */
[----:B------:R-:W0:Y:S02]  /*43c0*/  SHFL.BFLY PT, R11, R4, 0x1, 0x1f ;  /* 0x0c201f00040b7f89 */ /* 0x000e2400000e0000 */
[----:B0-----:R-:W-:-:S05]  /*43d0*/  FADD.FTZ R8, R4, R11 ;  /* 0x0000000b04087221 */ /* 0x001fca0000010000 */
[----:B------:R-:W-:Y:S04]  /*43e0*/  @!P0 STS [R13+0x8], R8 ;  /* 0x000008080d008388 */ /* 0x000fe80000000800 */
[----:B------:R-:W-:Y:S01]  /*43f0*/  BAR.SYNC.DEFER_BLOCKING 0x0 ;  /* 0x0000000000007b1d */ /* 0x000fe20000010000 */
[----:B------:R-:W-:-:S05]  /*4400*/  ISETP.EQ.U32.AND P0, PT, RZ, c[0x0][0x190], PT ;  /* 0x00006400ff007a0c */ /* 0x000fca0003f02070 */
[----:B------:R0:W3:Y:S01]  /*4410*/  @!P1 LDS R8, [R10.X4+0x8] ;  /* 0x000008000a089984 */ /* 0x0000e20000004800 */
[----:B------:R-:W-:-:S04]  /*4420*/  ISETP.GT.AND P1, PT, R7, 0x1b, PT ;  /* 0x0000001b0700780c */ /* 0x000fc80003f24270 */
[----:B------:R-:W-:Y:S01]  /*4430*/  ISETP.NE.OR P2, PT, R5, R0, P1 ;  /* 0x000000000500720c */ /* 0x000fe20000f45670 */
[----:B------:R-:W-:Y:S01]  /*4440*/  IMAD.SHL.U32 R0, R7, 0x4, RZ ;  /* 0x0000000407007824 */ /* 0x000fe200078e00ff */
[----:B0-----:R-:W-:Y:S02]  /*4450*/  CS2R R10, SRZ ;  /* 0x00000000000a7805 */ /* 0x001fe4000001ff00 */
[----:B------:R-:W-:-:S13]  /*4460*/  ISETP.EQ.OR.EX P0, PT, RZ, c[0x0][0x194], P2, P0 ;  /* 0x00006500ff007a0c */ /* 0x000fda0001702700 */
[----:B------:R-:W0:Y:S01]  /*4470*/  @!P0 S2R R13, SR_CTAID.X ;  /* 0x00000000000d8919 */ /* 0x000e220000002500 */
[----:B------:R-:W-:-:S03]  /*4480*/  @!P0 IMAD.MOV.U32 R21, RZ, RZ, 0x4 ;  /* 0x00000004ff158424 */ /* 0x000fc600078e00ff */
[----:B---3--:R-:W3:Y:S01]  /*4490*/  SHFL.BFLY PT, R9, R8, 0x1, 0x1f ;  /* 0x0c201f0008097f89 */ /* 0x008ee200000e0000 */
[----:B0-----:R-:W-:-:S04]  /*44a0*/  @!P0 IMAD R20, R13, 0x70, R0 ;  /* 0x000000700d148824 */ /* 0x001fc800078e0200 */
[----:B------:R-:W-:-:S04]  /*44b0*/  @!P0 IMAD.WIDE R20, R20, R21, c[0x0][0x190] ;  /* 0x0000640014148625 */ /* 0x000fc800078e0215 */
[----:B---3--:R-:W-:Y:S02]  /*44c0*/  FADD.FTZ R2, R9, R8 ;  /* 0x0000000809027221 */ /* 0x008fe40000010000 */
[----:B------:R-:W-:-:S04]  /*44d0*/  CS2R R8, SRZ ;  /* 0x0000000000087805 */ /* 0x000fc8000001ff00 */
[----:B------:R-:W0:Y:S01]  /*44e0*/  SHFL.IDX PT, R2, R2, RZ, 0x1f ;  /* 0x00001fff02027589 */ /* 0x000e2200000e0000 */
[----:B------:R-:W-:Y:S05]  /*44f0*/  @!P4 BRA `(.L_x_2938) ;  /* 0x000000a00000c947 */ /* 0x000fea0003800000 */
[----:B------:R-:W3:Y:S01]  /*4500*/  S2UR UR5, SR_CTAID.X ;  /* 0x00000000000579c3 */ /* 0x000ee20000002500 */
[----:B------:R-:W-:Y:S02]  /*4510*/  ULDC UR7, c[0x0][0x1d8] ;  /* 0x0000760000077ab9 */ /* 0x000fe40000000800 */
[----:B------:R-:W-:-:S05]  /*4520*/  ULDC UR4, c[0x0][0x268] ;  /* 0x00009a0000047ab9 */ /* 0x000fca0000000800 */
[----:B------:R-:W3:Y:S02]  /*4530*/  S2UR UR6, SR_CTAID.Y ;  /* 0x00000000000679c3 */ /* 0x000ee40000002600 */
[----:B---3--:R-:W-:-:S03]  /*4540*/  UIMAD UR5, UR6, UR7, UR5 ;  /* 0x00000007060572a4 */ /* 0x008fc6000f8e0205 */
[----:B------:R-:W-:Y:S02]  /*4550*/  ULDC UR6, c[0x0][0x1ec] ;  /* 0x00007b0000067ab9 */ /* 0x000fe40000000800 */
[----:B------:R-:W-:-:S03]  /*4560*/  UIMAD UR4, UR5, UR4, UR6 ;  /* 0x00000004050472a4 */ /* 0x000fc6000f8e0206 */
[----:B------:R-:W-:Y:S02]  /*4570*/  ULDC UR5, c[0x0][0x1d4] ;  /* 0x0000750000057ab9 */ /* 0x000fe40000000800 */
[----:B------:R-:W-:-:S04]  /*4580*/  UIMAD UR4, UR4, UR5, URZ ;  /* 0x00000005040472a4 */ /* 0x000fc8000f8e023f */
[----:B------:R-:W-:-:S06]  /*4590*/  USHF.R.S32.HI UR5, URZ, 0x1f, UR4 ;  /* 0x0000001f3f057899 */ /* 0x000fcc0008011404 */
.L_x_2938:
[----:B------:R-:W-:Y:S01]  /*45a0*/  BSSY B0, `(.L_x_2939) ;  /* 0x0000011000007945 */ /* 0x000fe20003800000 */
[----:B------:R-:W-:Y:S05]  /*45b0*/  @P3 BRA `(.L_x_2940) ;  /* 0x000000f000003947 */ /* 0x000fea0003800000 */
[----:B0-----:R-:W-:-:S04]  /*45c0*/  FADD.FTZ R2, R2, 9.9999999747524270788e-07 ;  /* 0x358637bd02027421 */ /* 0x001fc80000010000 */
[----:B------:R0:W3:Y:S03]  /*45d0*/  MUFU.RCP R15, R2 ;  /* 0x00000002000f7308 */ /* 0x0000e60000001000 */
.L_x_2941:
[C---:B0-----:R-:W-:Y:S01]  /*45e0*/  IMAD.IADD R2, R14.reuse, 0x1, -R16 ;  /* 0x000000010e027824 */ /* 0x041fe200078e0a10 */
[----:B------:R-:W-:-:S04]  /*45f0*/  @P4 IADD3 R7, P3, R14, UR4, RZ ;  /* 0x000000040e074c10 */ /* 0x000fc8000ff7e0ff */
[----:B------:R-:W0:Y:S01]  /*4600*/  LDS R4, [R2.X4+0x210] ;  /* 0x0002100002047984 */ /* 0x000e220000004800 */
[----:B------:R-:W-:Y:S02]  /*4610*/  @P4 LEA.HI.X.SX32 R24, R14, UR5, 0x1, P3 ;  /* 0x000000050e184c11 */ /* 0x000fe400098f0eff */
[C---:B------:R-:W-:Y:S02]  /*4620*/  @P4 LEA R12, P3, R7.reuse, c[0x0][0x260], 0x2 ;  /* 0x00009800070c4a11 */ /* 0x040fe400078610ff */
[----:B------:R-:W-:Y:S02]  /*4630*/  LEA R27, R2, 0x210, 0x2 ;  /* 0x00000210021b7811 */ /* 0x000fe400078e10ff */
[----:B------:R-:W-:Y:S02]  /*4640*/  @P4 LEA.HI.X R13, R7, c[0x0][0x264], R24, 0x2, P3 ;  /* 0x00009900070d4a11 */ /* 0x000fe400018f1418 */
[----:B------:R-:W-:-:S04]  /*4650*/  IADD3 R14, R14, 0x40, RZ ;  /* 0x000000400e0e7810 */ /* 0x000fc80007ffe0ff */
[----:B------:R-:W-:Y:S01]  /*4660*/  ISETP.GT.AND P3, PT, R14, R25, PT ;  /* 0x000000190e00720c */ /* 0x000fe20003f64270 */
[----:B0--3--:R-:W-:-:S05]  /*4670*/  FMUL.FTZ R4, R4, R15 ;  /* 0x0000000f04047220 */ /* 0x009fca0000410000 */
[----:B------:R0:W-:Y:S04]  /*4680*/  STS [R27], R4 ;  /* 0x000000041b007388 */ /* 0x0001e80000000800 */
[----:B------:R0:W-:Y:S03]  /*4690*/  @P4 STG.E [R12.64], R4 ;  /* 0x000000040c004986 */ /* 0x0001e6000c101924 */
[----:B------:R-:W-:Y:S05]  /*46a0*/  @!P3 BRA `(.L_x_2941) ;  /* 0xffffff300000b947 */ /* 0x000fea000383ffff */
.L_x_2940:
[----:B------:R-:W-:Y:S05]  /*46b0*/  BSYNC B0 ;  /* 0x0000000000007941 */ /* 0x000fea0003800000 */
.L_x_2939:
[----:B------:R3:W5:Y:S01]  /*46c0*/  @!P0 LDG.E.128 R8, [R20.64] ;  /* 0x0000002414088981 */ /* 0x000762000c1e1d00 */
[----:B------:R-:W-:Y:S01]  /*46d0*/  BSSY B0, `(.L_x_2942) ;  /* 0x0000179000007945 */ /* 0x000fe20003800000 */
[----:B------:R-:W-:Y:S01]  /*46e0*/  CS2R R14, SRZ ;  /* 0x00000000000e7805 */ /* 0x000fe2000001ff00 */
[----:B0-----:R-:W-:Y:S01]  /*46f0*/  CS2R R12, SRZ ;  /* 0x00000000000c7805 */ /* 0x001fe2000001ff00 */
[----:B------:R-:W-:Y:S06]  /*4700*/  BAR.SYNC.DEFER_BLOCKING 0x0 ;  /* 0x0000000000007b1d */ /* 0x000fec0000010000 */
[----:B------:R-:W-:Y:S05]  /*4710*/  @P1 BRA `(.L_x_2943) ;  /* 0x0000174000001947 */ /* 0x000fea0003800000 */
[----:B---3--:R-:W-:Y:S01]  /*4720*/  IMAD.IADD R2, R16, 0x1, R5 ;  /* 0x0000000110027824 */ /* 0x008fe200078e0205 */
        /* <DEDUP_REMOVED lines=12> */
[----:B------:R-:W-:Y:S02]  /*47f0*/  CS2R R14, SRZ ;  /* 0x00000000000e7805 */ /* 0x000fe4000001ff00 */
[----:B------:R-:W-:-:S04]  /*4800*/  IADD3 R12, R7, -R12, RZ ;  /* 0x8000000c070c7210 */ /* 0x000fc80007ffe0ff */
[C---:B------:R-:W-:Y:S02]  /*4810*/  LEA.HI R7, R12.reuse, 0x1, RZ, 0x1f ;  /* 0x000000010c077811 */ /* 0x040fe400078ff8ff */
[----:B------:R-:W-:Y:S02]  /*4820*/  ISETP.GE.U32.AND P0, PT, R12, 0x6, PT ;  /* 0x000000060c00780c */ /* 0x000fe40003f06070 */
[----:B------:R-:W-:Y:S01]  /*4830*/  LOP3.LUT P3, R7, R7, 0x3, RZ, 0xc0, !PT ;  /* 0x0000000307077812 */ /* 0x000fe2000786c0ff */
[----:B------:R-:W-:-:S12]  /*4840*/  CS2R R12, SRZ ;  /* 0x00000000000c7805 */ /* 0x000fd8000001ff00 */
[----:B------:R-:W-:Y:S05]  /*4850*/  @!P3 BRA `(.L_x_2947) ;  /* 0x000001900000b947 */ /* 0x000fea0003800000 */
[----:B------:R-:W-:Y:S02]  /*4860*/  IMAD.MOV.U32 R27, RZ, RZ, R2 ;  /* 0x000000ffff1b7224 */ /* 0x000fe400078e0002 */
[----:B------:R-:W-:-:S03]  /*4870*/  IMAD.MOV.U32 R12, RZ, RZ, RZ ;  /* 0x000000ffff0c7224 */ /* 0x000fc600078e00ff */
.L_x_2948:
[----:B------:R-:W-:-:S04]  /*4880*/  IADD3 R21, P3, R23, R27, RZ ;  /* 0x0000001b17157210 */ /* 0x000fc80007f7e0ff */
[----:B------:R-:W-:Y:S02]  /*4890*/  LEA.HI.X.SX32 R24, R27, R22, 0x1, P3 ;  /* 0x000000161b187211 */ /* 0x000fe400018f0eff */
[----:B------:R-:W-:-:S04]  /*48a0*/  LEA R20, P3, R21, c[0x0][0x1a8], 0x2 ;  /* 0x00006a0015147a11 */ /* 0x000fc800078610ff */
[----:B------:R-:W-:-:S05]  /*48b0*/  LEA.HI.X R21, R21, c[0x0][0x1ac], R24, 0x2, P3 ;  /* 0x00006b0015157a11 */ /* 0x000fca00018f1418 */
[----:B------:R-:W3:Y:S02]  /*48c0*/  LDG.E R20, [R20.64] ;  /* 0x0000002414147981 */ /* 0x000ee4000c1e1900 */
[----:B---3--:R-:W-:-:S04]  /*48d0*/  IMAD R24, R20, c[0x0][0x1d8], RZ ;  /* 0x0000760014187a24 */ /* 0x008fc800078e02ff */
[----:B------:R-:W-:-:S04]  /*48e0*/  IMAD R24, R24, c[0x0][0x1d4], R27 ;  /* 0x0000750018187a24 */ /* 0x000fc800078e021b */
[----:B------:R-:W-:-:S05]  /*48f0*/  IMAD R31, R24, 0x70, RZ ;  /* 0x00000070181f7824 */ /* 0x000fca00078e02ff */
[----:B------:R-:W-:-:S04]  /*4900*/  IADD3 R24, P3, R6, R31, RZ ;  /* 0x0000001f06187210 */ /* 0x000fc80007f7e0ff */
[----:B------:R-:W-:Y:S02]  /*4910*/  LEA.HI.X.SX32 R31, R31, R4, 0x1, P3 ;  /* 0x000000041f1f7211 */ /* 0x000fe400018f0eff */
[----:B------:R-:W-:-:S04]  /*4920*/  LEA R30, P3, R24, c[0x0][0x1a0], 0x2 ;  /* 0x00006800181e7a11 */ /* 0x000fc800078610ff */
[----:B------:R-:W-:-:S05]  /*4930*/  LEA.HI.X R31, R24, c[0x0][0x1a4], R31, 0x2, P3 ;  /* 0x00006900181f7a11 */ /* 0x000fca00018f141f */
[----:B-1----:R-:W3:Y:S01]  /*4940*/  LDG.E.128 R32, [R30.64] ;  /* 0x000000241e207981 */ /* 0x002ee2000c1e1d00 */
[----:B------:R-:W-:Y:S01]  /*4950*/  IMAD.IADD R24, R27, 0x1, -R16 ;  /* 0x000000011b187824 */ /* 0x000fe200078e0a10 */
[----:B------:R-:W-:Y:S02]  /*4960*/  IADD3 R7, R7, -0x1, RZ ;  /* 0xffffffff07077810 */ /* 0x000fe40007ffe0ff */
[----:B------:R-:W-:Y:S02]  /*4970*/  IADD3 R27, R27, 0x2, RZ ;  /* 0x000000021b1b7810 */ /* 0x000fe40007ffe0ff */
[----:B------:R-:W-:Y:S01]  /*4980*/  ISETP.NE.AND P3, PT, R7, RZ, PT ;  /* 0x000000ff0700720c */ /* 0x000fe20003f65270 */
[----:B------:R-:W3:Y:S02]  /*4990*/  LDS R24, [R24.X4+0x210] ;  /* 0x0002100018187984 */ /* 0x000ee40000004800 */
[-C--:B---3--:R-:W-:Y:S02]  /*49a0*/  FFMA.FTZ R12, R32, R24.reuse, R12 ;  /* 0x00000018200c7223 */ /* 0x088fe4000001000c */
[----:B------:R-:W-:-:S02]  /*49b0*/  FFMA.FTZ R13, R33, R24, R13 ;  /* 0x00000018210d7223 */ /* 0x000fc4000001000d */
[-C--:B------:R-:W-:Y:S02]  /*49c0*/  FFMA.FTZ R14, R34, R24.reuse, R14 ;  /* 0x00000018220e7223 */ /* 0x080fe4000001000e */
[----:B------:R-:W-:-:S04]  /*49d0*/  FFMA.FTZ R15, R35, R24, R15 ;  /* 0x00000018230f7223 */ /* 0x000fc8000001000f */
[----:B------:R-:W-:Y:S05]  /*49e0*/  @P3 BRA `(.L_x_2948) ;  /* 0xfffffe9000003947 */ /* 0x000fea000383ffff */
.L_x_2947:
[----:B------:R-:W-:Y:S05]  /*49f0*/  BSYNC B2 ;  /* 0x0000000000027941 */ /* 0x000fea0003800000 */
.L_x_2946:
[----:B------:R-:W-:Y:S05]  /*4a00*/  @!P0 BRA `(.L_x_2945) ;  /* 0x0000047000008947 */ /* 0x000fea0003800000 */
[----:B------:R-:W-:Y:S01]  /*4a10*/  LEA R21, R27, 0x10, 0x2 ;  /* 0x000000101b157811 */ /* 0x000fe200078e10ff */
[----:B------:R-:W-:Y:S01]  /*4a20*/  IMAD.MOV.U32 R7, RZ, RZ, c[0x0][0x1d8] ;  /* 0x00007600ff077624 */ /* 0x000fe200078e00ff */
[----:B------:R-:W-:Y:S01]  /*4a30*/  IADD3 R52, P0, R23, R27, RZ ;  /* 0x0000001b17347210 */ /* 0x000fe20007f1e0ff */
[C---:B------:R-:W-:Y:S02]  /*4a40*/  IMAD R24, R27.reuse, 0x70, RZ ;  /* 0x000000701b187824 */ /* 0x040fe400078e02ff */
[----:B------:R-:W-:Y:S01]  /*4a50*/  IMAD R21, R16, -0x4, R21 ;  /* 0xfffffffc10157824 */ /* 0x000fe200078e0215 */
[----:B------:R-:W-:Y:S01]  /*4a60*/  LEA.HI.X.SX32 R31, R27, R22, 0x1, P0 ;  /* 0x000000161b1f7211 */ /* 0x000fe200000f0eff */
[----:B------:R-:W-:Y:S01]  /*4a70*/  IMAD R7, R7, c[0x0][0x1d4], RZ ;  /* 0x0000750007077a24 */ /* 0x000fe200078e02ff */
[C---:B------:R-:W-:Y:S02]  /*4a80*/  LEA R51, P0, R52.reuse, c[0x0][0x1a8], 0x2 ;  /* 0x00006a0034337a11 */ /* 0x040fe400078010ff */
[----:B------:R-:W-:Y:S01]  /*4a90*/  IADD3 R30, R21, 0x210, RZ ;  /* 0x00000210151e7810 */ /* 0x000fe20007ffe0ff */
[----:B------:R-:W-:Y:S01]  /*4aa0*/  IMAD R7, R7, 0x70, RZ ;  /* 0x0000007007077824 */ /* 0x000fe200078e02ff */
[----:B------:R-:W-:-:S03]  /*4ab0*/  LEA.HI.X R52, R52, c[0x0][0x1ac], R31, 0x2, P0 ;  /* 0x00006b0034347a11 */ /* 0x000fc600000f141f */
.L_x_2949:
[----:B------:R-:W-:Y:S01]  /*4ac0*/  IMAD.MOV.U32 R20, RZ, RZ, R51 ;  /* 0x000000ffff147224 */ /* 0x000fe200078e0033 */
[----:B------:R-:W-:Y:S01]  /*4ad0*/  LDS R48, [R30+-0x8] ;  /* 0xfffff8001e307984 */ /* 0x000fe20000000800 */
[----:B------:R-:W-:-:S03]  /*4ae0*/  IMAD.MOV.U32 R21, RZ, RZ, R52 ;  /* 0x000000ffff157224 */ /* 0x000fc600078e0034 */
[----:B------:R-:W-:Y:S04]  /*4af0*/  LDS R49, [R30] ;  /* 0x000000001e317984 */ /* 0x000fe80000000800 */
[----:B------:R-:W3:Y:S04]  /*4b00*/  LDG.E R31, [R20.64] ;  /* 0x00000024141f7981 */ /* 0x000ee8000c1e1900 */
[----:B-1----:R-:W4:Y:S04]  /*4b10*/  LDG.E R32, [R20.64+0x8] ;  /* 0x0000082414207981 */ /* 0x002f28000c1e1900 */
[----:B--2---:R-:W2:Y:S04]  /*4b20*/  LDG.E R33, [R20.64+0x10] ;  /* 0x0000102414217981 */ /* 0x004ea8000c1e1900 */
[----:B------:R-:W2:Y:S04]  /*4b30*/  LDG.E R34, [R20.64+0x18] ;  /* 0x0000182414227981 */ /* 0x000ea8000c1e1900 */
[----:B------:R-:W-:Y:S01]  /*4b40*/  LDS R50, [R30+0x8] ;  /* 0x000008001e327984 */ /* 0x000fe20000000800 */
[----:B---3--:R-:W-:-:S02]  /*4b50*/  IMAD R31, R7, R31, R24 ;  /* 0x0000001f071f7224 */ /* 0x008fc400078e0218 */
[----:B----4-:R-:W-:-:S03]  /*4b60*/  IMAD R32, R7, R32, R24 ;  /* 0x0000002007207224 */ /* 0x010fc600078e0218 */
[----:B------:R-:W-:Y:S01]  /*4b70*/  IADD3 R36, P0, R6, R31, RZ ;  /* 0x0000001f06247210 */ /* 0x000fe20007f1e0ff */
[--C-:B--2---:R-:W-:Y:S01]  /*4b80*/  IMAD R33, R7, R33, R24.reuse ;  /* 0x0000002107217224 */ /* 0x104fe200078e0218 */
[----:B------:R-:W-:Y:S02]  /*4b90*/  IADD3 R35, R32, 0xe0, RZ ;  /* 0x000000e020237810 */ /* 0x000fe40007ffe0ff */
[----:B------:R-:W-:Y:S01]  /*4ba0*/  LEA.HI.X.SX32 R39, R31, R4, 0x1, P0 ;  /* 0x000000041f277211 */ /* 0x000fe200000f0eff */
[----:B------:R-:W-:Y:S01]  /*4bb0*/  IMAD R34, R7, R34, R24 ;  /* 0x0000002207227224 */ /* 0x000fe200078e0218 */
[----:B------:R-:W-:Y:S02]  /*4bc0*/  IADD3 R31, R33, 0x1c0, RZ ;  /* 0x000001c0211f7810 */ /* 0x000fe40007ffe0ff */
[----:B------:R-:W-:Y:S02]  /*4bd0*/  LEA R32, P0, R36, c[0x0][0x1a0], 0x2 ;  /* 0x0000680024207a11 */ /* 0x000fe400078010ff */
[----:B------:R-:W-:-:S02]  /*4be0*/  IADD3 R37, P3, R6, R35, RZ ;  /* 0x0000002306257210 */ /* 0x000fc40007f7e0ff */
[----:B------:R-:W-:Y:S02]  /*4bf0*/  IADD3 R38, P4, R6, R31, RZ ;  /* 0x0000001f06267210 */ /* 0x000fe40007f9e0ff */
[----:B------:R-:W-:Y:S02]  /*4c00*/  LEA.HI.X R33, R36, c[0x0][0x1a4], R39, 0x2, P0 ;  /* 0x0000690024217a11 */ /* 0x000fe400000f1427 */
[----:B------:R-:W-:Y:S02]  /*4c10*/  IADD3 R39, R34, 0x2a0, RZ ;  /* 0x000002a022277810 */ /* 0x000fe40007ffe0ff */
[-C--:B------:R-:W-:Y:S02]  /*4c20*/  LEA.HI.X.SX32 R34, R35, R4.reuse, 0x1, P3 ;  /* 0x0000000423227211 */ /* 0x080fe400018f0eff */
[----:B------:R-:W-:Y:S02]  /*4c30*/  LEA R36, P0, R37, c[0x0][0x1a0], 0x2 ;  /* 0x0000680025247a11 */ /* 0x000fe400078010ff */
[----:B------:R-:W-:-:S02]  /*4c40*/  LEA.HI.X.SX32 R35, R31, R4, 0x1, P4 ;  /* 0x000000041f237211 */ /* 0x000fc400020f0eff */
[----:B------:R-:W-:Y:S02]  /*4c50*/  LEA R40, P3, R38, c[0x0][0x1a0], 0x2 ;  /* 0x0000680026287a11 */ /* 0x000fe400078610ff */
[----:B------:R-:W-:Y:S02]  /*4c60*/  LEA.HI.X R37, R37, c[0x0][0x1a4], R34, 0x2, P0 ;  /* 0x0000690025257a11 */ /* 0x000fe400000f1422 */
[----:B------:R-:W-:Y:S02]  /*4c70*/  IADD3 R31, P0, R6, R39, RZ ;  /* 0x00000027061f7210 */ /* 0x000fe40007f1e0ff */
[----:B------:R-:W-:Y:S02]  /*4c80*/  LEA.HI.X R41, R38, c[0x0][0x1a4], R35, 0x2, P3 ;  /* 0x0000690026297a11 */ /* 0x000fe400018f1423 */
[----:B------:R-:W2:Y:S01]  /*4c90*/  LDG.E.128 R32, [R32.64] ;  /* 0x0000002420207981 */ /* 0x000ea2000c1e1d00 */
[----:B------:R-:W-:Y:S02]  /*4ca0*/  LEA.HI.X.SX32 R42, R39, R4, 0x1, P0 ;  /* 0x00000004272a7211 */ /* 0x000fe400000f0eff */
[C---:B------:R-:W-:Y:S01]  /*4cb0*/  LEA R44, P0, R31.reuse, c[0x0][0x1a0], 0x2 ;  /* 0x000068001f2c7a11 */ /* 0x040fe200078010ff */
[----:B------:R-:W3:Y:S03]  /*4cc0*/  LDG.E.128 R36, [R36.64] ;  /* 0x0000002424247981 */ /* 0x000ee6000c1e1d00 */
[----:B------:R-:W-:-:S02]  /*4cd0*/  LEA.HI.X R45, R31, c[0x0][0x1a4], R42, 0x2, P0 ;  /* 0x000069001f2d7a11 */ /* 0x000fc400000f142a */
[----:B------:R-:W4:Y:S04]  /*4ce0*/  LDG.E.128 R40, [R40.64] ;  /* 0x0000002428287981 */ /* 0x000f28000c1e1d00 */
[----:B------:R-:W4:Y:S01]  /*4cf0*/  LDG.E.128 R44, [R44.64] ;  /* 0x000000242c2c7981 */ /* 0x000f22000c1e1d00 */
[----:B------:R-:W-:Y:S02]  /*4d00*/  IADD3 R51, P0, R20, 0x20, RZ ;  /* 0x0000002014337810 */ /* 0x000fe40007f1e0ff */
[----:B------:R-:W-:Y:S01]  /*4d10*/  IADD3 R27, R27, 0x8, RZ ;  /* 0x000000081b1b7810 */ /* 0x000fe20007ffe0ff */
[----:B------:R0:W2:Y:S01]  /*4d20*/  LDS R31, [R30+-0x10] ;  /* 0xfffff0001e1f7984 */ /* 0x0000a20000000800 */
[----:B------:R-:W-:Y:S01]  /*4d30*/  IADD3 R24, R24, 0x380, RZ ;  /* 0x0000038018187810 */ /* 0x000fe20007ffe0ff */
[----:B------:R-:W-:Y:S01]  /*4d40*/  IMAD.X R52, RZ, RZ, R21, P0 ;  /* 0x000000ffff347224 */ /* 0x000fe200000e0615 */
[----:B------:R-:W-:-:S02]  /*4d50*/  ISETP.GE.AND P0, PT, R27, R53, PT ;  /* 0x000000351b00720c */ /* 0x000fc40003f06270 */
[----:B0-----:R-:W-:Y:S01]  /*4d60*/  IADD3 R30, R30, 0x20, RZ ;  /* 0x000000201e1e7810 */ /* 0x001fe20007ffe0ff */
[-C--:B--2---:R-:W-:Y:S02]  /*4d70*/  FFMA.FTZ R21, R32, R31.reuse, R12 ;  /* 0x0000001f20157223 */ /* 0x084fe4000001000c */
[-C--:B------:R-:W-:Y:S02]  /*4d80*/  FFMA.FTZ R12, R33, R31.reuse, R13 ;  /* 0x0000001f210c7223 */ /* 0x080fe4000001000d */
[-C--:B------:R-:W-:Y:S02]  /*4d90*/  FFMA.FTZ R13, R34, R31.reuse, R14 ;  /* 0x0000001f220d7223 */ /* 0x080fe4000001000e */
[----:B------:R-:W-:Y:S02]  /*4da0*/  FFMA.FTZ R14, R35, R31, R15 ;  /* 0x0000001f230e7223 */ /* 0x000fe4000001000f */
[-C--:B---3--:R-:W-:Y:S02]  /*4db0*/  FFMA.FTZ R13, R38, R48.reuse, R13 ;  /* 0x00000030260d7223 */ /* 0x088fe4000001000d */
[----:B------:R-:W-:-:S02]  /*4dc0*/  FFMA.FTZ R21, R36, R48, R21 ;  /* 0x0000003024157223 */ /* 0x000fc40000010015 */
[-C--:B------:R-:W-:Y:S02]  /*4dd0*/  FFMA.FTZ R12, R37, R48.reuse, R12 ;  /* 0x00000030250c7223 */ /* 0x080fe4000001000c */
[----:B------:R-:W-:Y:S02]  /*4de0*/  FFMA.FTZ R14, R39, R48, R14 ;  /* 0x00000030270e7223 */ /* 0x000fe4000001000e */
[-C--:B----4-:R-:W-:Y:S02]  /*4df0*/  FFMA.FTZ R15, R42, R49.reuse, R13 ;  /* 0x000000312a0f7223 */ /* 0x090fe4000001000d */
[-C--:B------:R-:W-:Y:S02]  /*4e00*/  FFMA.FTZ R21, R40, R49.reuse, R21 ;  /* 0x0000003128157223 */ /* 0x080fe40000010015 */
[-C--:B------:R-:W-:Y:S02]  /*4e10*/  FFMA.FTZ R20, R41, R49.reuse, R12 ;  /* 0x0000003129147223 */ /* 0x080fe4000001000c */
[----:B------:R-:W-:-:S02]  /*4e20*/  FFMA.FTZ R32, R43, R49, R14 ;  /* 0x000000312b207223 */ /* 0x000fc4000001000e */
[-C--:B------:R-:W-:Y:S02]  /*4e30*/  FFMA.FTZ R14, R46, R50.reuse, R15 ;  /* 0x000000322e0e7223 */ /* 0x080fe4000001000f */
[-C--:B------:R-:W-:Y:S02]  /*4e40*/  FFMA.FTZ R12, R44, R50.reuse, R21 ;  /* 0x000000322c0c7223 */ /* 0x080fe40000010015 */
[-C--:B------:R-:W-:Y:S02]  /*4e50*/  FFMA.FTZ R13, R45, R50.reuse, R20 ;  /* 0x000000322d0d7223 */ /* 0x080fe40000010014 */
[----:B------:R-:W-:Y:S01]  /*4e60*/  FFMA.FTZ R15, R47, R50, R32 ;  /* 0x000000322f0f7223 */ /* 0x000fe20000010020 */
[----:B------:R-:W-:Y:S05]  /*4e70*/  @!P0 BRA `(.L_x_2949) ;  /* 0xfffffc4000008947 */ /* 0x000fea000383ffff */
.L_x_2945:
[----:B------:R-:W-:Y:S05]  /*4e80*/  BSYNC B1 ;  /* 0x0000000000017941 */ /* 0x000fea0003800000 */
.L_x_2944:
[----:B------:R-:W-:-:S13]  /*4e90*/  ISETP.GE.AND P0, PT, R2, R25, PT ;  /* 0x000000190200720c */ /* 0x000fda0003f06270 */
[----:B------:R-:W-:Y:S05]  /*4ea0*/  @P0 BRA `(.L_x_2943) ;  /* 0x00000fb000000947 */ /* 0x000fea0003800000 */
[----:B------:R-:W-:Y:S01]  /*4eb0*/  LOP3.LUT R7, RZ, R5, RZ, 0x33, !PT ;  /* 0x00000005ff077212 */ /* 0x000fe200078e33ff */
[----:B------:R-:W-:Y:S03]  /*4ec0*/  BSSY B1, `(.L_x_2950) ;  /* 0x0000039000017945 */ /* 0x000fe60003800000 */
[----:B--2---:R-:W-:-:S04]  /*4ed0*/  IADD3 R36, -R16, R25, R7 ;  /* 0x0000001910247210 */ /* 0x004fc80007ffe107 */
[----:B------:R-:W-:-:S04]  /*4ee0*/  LEA.HI R7, R36, 0x1, RZ, 0x1f ;  /* 0x0000000124077811 */ /* 0x000fc800078ff8ff */
[----:B------:R-:W-:-:S13]  /*4ef0*/  LOP3.LUT P0, R7, R7, 0x3, RZ, 0xc0, !PT ;  /* 0x0000000307077812 */ /* 0x000fda000780c0ff */
[----:B------:R-:W-:Y:S05]  /*4f00*/  @!P0 BRA `(.L_x_2951) ;  /* 0x0000034000008947 */ /* 0x000fea0003800000 */
[----:B------:R-:W-:Y:S02]  /*4f10*/  LEA R24, R5, 0x210, 0x2 ;  /* 0x0000021005187811 */ /* 0x000fe400078e10ff */
.L_x_2954:
[----:B------:R-:W-:Y:S01]  /*4f20*/  ISETP.GE.AND P3, PT, R2, c[0x0][0x1d4], PT ;  /* 0x0000750002007a0c */ /* 0x000fe20003f66270 */
[----:B------:R-:W-:Y:S01]  /*4f30*/  BSSY B2, `(.L_x_2952) ;  /* 0x000002e000027945 */ /* 0x000fe20003800000 */
[----:B------:R-:W-:-:S04]  /*4f40*/  IADD3 R7, R7, -0x1, RZ ;  /* 0xffffffff07077810 */ /* 0x000fc80007ffe0ff */
[----:B------:R-:W-:-:S07]  /*4f50*/  ISETP.NE.AND P0, PT, R7, RZ, PT ;  /* 0x000000ff0700720c */ /* 0x000fce0003f05270 */
[----:B------:R-:W-:Y:S05]  /*4f60*/  @!P3 BRA `(.L_x_2953) ;  /* 0x000002a00000b947 */ /* 0x000fea0003800000 */
[----:B------:R-:W-:Y:S02]  /*4f70*/  IABS R27, c[0x0][0x1d4] ;  /* 0x00007500001b7a13 */ /* 0x000fe40000000000 */
[----:B-1----:R-:W-:Y:S02]  /*4f80*/  IABS R32, R2 ;  /* 0x0000000200207213 */ /* 0x002fe40000000000 */
        /* <DEDUP_REMOVED lines=17> */
[----:B------:R-:W-:-:S04]  /*50a0*/  @!P3 IMAD.IADD R20, R20, 0x1, -R27 ;  /* 0x000000011414b824 */ /* 0x000fc800078e0a1b */
[----:B------:R-:W-:-:S04]  /*50b0*/  IMAD.MOV.U32 R30, RZ, RZ, R20 ;  /* 0x000000ffff1e7224 */ /* 0x000fc800078e0014 */
[----:B------:R-:W-:Y:S01]  /*50c0*/  @!P4 IMAD.MOV R30, RZ, RZ, -R30 ;  /* 0x000000ffff1ec224 */ /* 0x000fe200078e0a1e */
[----:B------:R-:W-:-:S04]  /*50d0*/  @!P5 LOP3.LUT R30, RZ, c[0x0][0x1d4], RZ, 0x33, !PT ;  /* 0x00007500ff1eda12 */ /* 0x000fc800078e33ff */
[----:B------:R-:W-:Y:S02]  /*50e0*/  SHF.R.S32.HI R21, RZ, 0x1f, R30 ;  /* 0x0000001fff157819 */ /* 0x000fe4000001141e */
[----:B------:R-:W-:-:S05]  /*50f0*/  IADD3 R27, P3, R23, R30, RZ ;  /* 0x0000001e171b7210 */ /* 0x000fca0007f7e0ff */
[----:B------:R-:W-:Y:S01]  /*5100*/  IMAD.X R32, R22, 0x1, R21, P3 ;  /* 0x0000000116207824 */ /* 0x000fe200018e0615 */
        /* <DEDUP_REMOVED lines=8> */
[C---:B------:R-:W-:Y:S01]  /*5190*/  LEA R30, P3, R31.reuse, c[0x0][0x1a0], 0x2 ;  /* 0x000068001f1e7a11 */ /* 0x040fe200078610ff */
[----:B------:R-:W0:Y:S03]  /*51a0*/  LDS R27, [R24] ;  /* 0x00000000181b7984 */ /* 0x000e260000000800 */
[----:B------:R-:W-:-:S05]  /*51b0*/  LEA.HI.X R31, R31, c[0x0][0x1a4], R32, 0x2, P3 ;  /* 0x000069001f1f7a11 */ /* 0x000fca00018f1420 */
[----:B------:R-:W0:Y:S02]  /*51c0*/  LDG.E.128 R32, [R30.64] ;  /* 0x000000241e207981 */ /* 0x000e24000c1e1d00 */
[-C--:B0-----:R-:W-:Y:S02]  /*51d0*/  FFMA.FTZ R12, R32, R27.reuse, R12 ;  /* 0x0000001b200c7223 */ /* 0x081fe4000001000c */
[-C--:B------:R-:W-:Y:S02]  /*51e0*/  FFMA.FTZ R13, R33, R27.reuse, R13 ;  /* 0x0000001b210d7223 */ /* 0x080fe4000001000d */
[-C--:B------:R-:W-:Y:S02]  /*51f0*/  FFMA.FTZ R14, R34, R27.reuse, R14 ;  /* 0x0000001b220e7223 */ /* 0x080fe4000001000e */
[----:B------:R-:W-:Y:S02]  /*5200*/  FFMA.FTZ R15, R35, R27, R15 ;  /* 0x0000001b230f7223 */ /* 0x000fe4000001000f */
.L_x_2953:
[----:B------:R-:W-:Y:S05]  /*5210*/  BSYNC B2 ;  /* 0x0000000000027941 */ /* 0x000fea0003800000 */
.L_x_2952:
[----:B------:R-:W-:Y:S02]  /*5220*/  IADD3 R2, R2, 0x2, RZ ;  /* 0x0000000202027810 */ /* 0x000fe40007ffe0ff */
[----:B------:R-:W-:Y:S01]  /*5230*/  IADD3 R24, R24, 0x8, RZ ;  /* 0x0000000818187810 */ /* 0x000fe20007ffe0ff */
[----:B------:R-:W-:Y:S05]  /*5240*/  @P0 BRA `(.L_x_2954) ;  /* 0xfffffcd000000947 */ /* 0x000fea000383ffff */
.L_x_2951:
[----:B------:R-:W-:Y:S05]  /*5250*/  BSYNC B1 ;  /* 0x0000000000017941 */ /* 0x000fea0003800000 */
.L_x_2950:
[----:B------:R-:W-:-:S13]  /*5260*/  ISETP.GE.U32.AND P0, PT, R36, 0x6, PT ;  /* 0x000000062400780c */ /* 0x000fda0003f06070 */
[----:B------:R-:W-:Y:S05]  /*5270*/  @!P0 BRA `(.L_x_2943) ;  /* 0x00000be000008947 */ /* 0x000fea0003800000 */
[----:B------:R-:W-:-:S05]  /*5280*/  LEA R7, R2, 0x10, 0x2 ;  /* 0x0000001002077811 */ /* 0x000fca00078e10ff */
[----:B------:R-:W-:-:S05]  /*5290*/  IMAD R7, R16, -0x4, R7 ;  /* 0xfffffffc10077824 */ /* 0x000fca00078e0207 */
[----:B------:R-:W-:Y:S02]  /*52a0*/  IADD3 R7, R7, 0x210, RZ ;  /* 0x0000021007077810 */ /* 0x000fe40007ffe0ff */
.L_x_2963:
        /* <DEDUP_REMOVED lines=10> */
[----:B------:R-:W-:-:S03]  /*5350*/  IMAD.MOV.U32 R20, RZ, RZ, RZ ;  /* 0x000000ffff147224 */ /* 0x000fc600078e00ff */
[----:B------:R-:W0:Y:S08]  /*5360*/  I2F.RP R24, R27 ;  /* 0x0000001b00187306 */ /* 0x000e300000209400 */
[----:B0-----:R-:W0:Y:S02]  /*5370*/  MUFU.RCP R24, R24 ;  /* 0x0000001800187308 */ /* 0x001e240000001000 */
[----:B0-----:R-:W-:-:S06]  /*5380*/  IADD3 R30, R24, 0xffffffe, RZ ;  /* 0x0ffffffe181e7810 */ /* 0x001fcc0007ffe0ff */
[----:B------:R-:W0:Y:S02]  /*5390*/  F2I.FTZ.U32.TRUNC.NTZ R21, R30 ;  /* 0x0000001e00157305 */ /* 0x000e24000021f000 */
[----:B0-----:R-:W-:-:S04]  /*53a0*/  IMAD.MOV R16, RZ, RZ, -R21 ;  /* 0x000000ffff107224 */ /* 0x001fc800078e0a15 */
[----:B------:R-:W-:Y:S01]  /*53b0*/  IMAD R31, R16, R27, RZ ;  /* 0x0000001b101f7224 */ /* 0x000fe200078e02ff */
[----:B------:R-:W-:-:S03]  /*53c0*/  IABS R16, R2 ;  /* 0x0000000200107213 */ /* 0x000fc60000000000 */
[----:B------:R-:W-:-:S04]  /*53d0*/  IMAD.HI.U32 R31, R21, R31, R20 ;  /* 0x0000001f151f7227 */ /* 0x000fc800078e0014 */
[----:B------:R-:W-:-:S04]  /*53e0*/  IMAD.MOV.U32 R20, RZ, RZ, R16 ;  /* 0x000000ffff147224 */ /* 0x000fc800078e0010 */
        /* <DEDUP_REMOVED lines=8> */
[----:B------:R-:W-:-:S03]  /*5470*/  ISETP.NE.AND P6, PT, RZ, c[0x0][0x1d4], PT ;  /* 0x00007500ff007a0c */ /* 0x000fc60003fc5270 */
[----:B------:R-:W-:-:S10]  /*5480*/  @!P5 IMAD.MOV R16, RZ, RZ, -R16 ;  /* 0x000000ffff10d224 */ /* 0x000fd400078e0a10 */
        /* <DEDUP_REMOVED lines=15> */
[----:B-1----:R-:W0:Y:S02]  /*5580*/  LDG.E.128 R32, [R30.64] ;  /* 0x000000241e207981 */ /* 0x002e24000c1e1d00 */
[-C--:B0-----:R-:W-:Y:S02]  /*5590*/  FFMA.FTZ R12, R32, R16.reuse, R12 ;  /* 0x00000010200c7223 */ /* 0x081fe4000001000c */
[----:B------:R-:W-:-:S02]  /*55a0*/  FFMA.FTZ R13, R33, R16, R13 ;  /* 0x00000010210d7223 */ /* 0x000fc4000001000d */
[-C--:B------:R-:W-:Y:S02]  /*55b0*/  FFMA.FTZ R14, R34, R16.reuse, R14 ;  /* 0x00000010220e7223 */ /* 0x080fe4000001000e */
[----:B------:R-:W-:Y:S02]  /*55c0*/  FFMA.FTZ R15, R35, R16, R15 ;  /* 0x00000010230f7223 */ /* 0x000fe4000001000f */
.L_x_2956:
[----:B------:R-:W-:Y:S05]  /*55d0*/  BSYNC B1 ;  /* 0x0000000000017941 */ /* 0x000fea0003800000 */
.L_x_2955:
[----:B------:R-:W-:Y:S01]  /*55e0*/  BSSY B1, `(.L_x_2957) ;  /* 0x000002b000017945 */ /* 0x000fe20003800000 */
[----:B------:R-:W-:Y:S05]  /*55f0*/  @!P0 BRA `(.L_x_2958) ;  /* 0x0000029000008947 */ /* 0x000fea0003800000 */
[----:B------:R-:W-:Y:S01]  /*5600*/  IABS R27, c[0x0][0x1d4] ;  /* 0x00007500001b7a13 */ /* 0x000fe20000000000 */
[----:B------:R-:W-:Y:S01]  /*5610*/  IMAD.MOV.U32 R20, RZ, RZ, RZ ;  /* 0x000000ffff147224 */ /* 0x000fe200078e00ff */
[----:B------:R-:W-:Y:S02]  /*5620*/  ISETP.GE.AND P5, PT, R37, RZ, PT ;  /* 0x000000ff2500720c */ /* 0x000fe40003fa6270 */
[----:B------:R-:W0:Y:S01]  /*5630*/  I2F.RP R24, R27 ;  /* 0x0000001b00187306 */ /* 0x000e220000209400 */
[----:B------:R-:W-:-:S07]  /*5640*/  ISETP.NE.AND P6, PT, RZ, c[0x0][0x1d4], PT ;  /* 0x00007500ff007a0c */ /* 0x000fce0003fc5270 */
        /* <DEDUP_REMOVED lines=19> */
[----:B------:R-:W-:Y:S02]  /*5780*/  IADD3.X R21, R22, R21, RZ, P0, !PT ;  /* 0x0000001516157210 */ /* 0x000fe400007fe4ff */
        /* <DEDUP_REMOVED lines=16> */
.L_x_2958:
[----:B------:R-:W-:Y:S05]  /*5890*/  BSYNC B1 ;  /* 0x0000000000017941 */ /* 0x000fea0003800000 */
.L_x_2957:
        /* <DEDUP_REMOVED lines=38> */
[----:B-1----:R-:W0:Y:S02]  /*5b00*/  LDG.E.128 R32, [R30.64] ;  /* 0x000000241e207981 */ /* 0x002e24000c1e1d00 */
[-C--:B0-----:R-:W-:Y:S02]  /*5b10*/  FFMA.FTZ R12, R32, R16.reuse, R12 ;  /* 0x00000010200c7223 */ /* 0x081fe4000001000c */
[----:B------:R-:W-:-:S02]  /*5b20*/  FFMA.FTZ R13, R33, R16, R13 ;  /* 0x00000010210d7223 */ /* 0x000fc4000001000d */
[-C--:B------:R-:W-:Y:S02]  /*5b30*/  FFMA.FTZ R14, R34, R16.reuse, R14 ;  /* 0x00000010220e7223 */ /* 0x080fe4000001000e */
[----:B------:R-:W-:Y:S02]  /*5b40*/  FFMA.FTZ R15, R35, R16, R15 ;  /* 0x00000010230f7223 */ /* 0x000fe4000001000f */
.L_x_2960:
[----:B------:R-:W-:Y:S05]  /*5b50*/  BSYNC B1 ;  /* 0x0000000000017941 */ /* 0x000fea0003800000 */
.L_x_2959:
        /* <DEDUP_REMOVED lines=38> */
[----:B-1----:R-:W0:Y:S02]  /*5dc0*/  LDG.E.128 R32, [R30.64] ;  /* 0x000000241e207981 */ /* 0x002e24000c1e1d00 */
[-C--:B0-----:R-:W-:Y:S02]  /*5dd0*/  FFMA.FTZ R12, R32, R16.reuse, R12 ;  /* 0x00000010200c7223 */ /* 0x081fe4000001000c */
[----:B------:R-:W-:-:S02]  /*5de0*/  FFMA.FTZ R13, R33, R16, R13 ;  /* 0x00000010210d7223 */ /* 0x000fc4000001000d */
[-C--:B------:R-:W-:Y:S02]  /*5df0*/  FFMA.FTZ R14, R34, R16.reuse, R14 ;  /* 0x00000010220e7223 */ /* 0x080fe4000001000e */
[----:B------:R-:W-:Y:S02]  /*5e00*/  FFMA.FTZ R15, R35, R16, R15 ;  /* 0x00000010230f7223 */ /* 0x000fe4000001000f */
.L_x_2962:
[----:B------:R-:W-:Y:S05]  /*5e10*/  BSYNC B1 ;  /* 0x0000000000017941 */ /* 0x000fea0003800000 */
.L_x_2961:
[----:B------:R-:W-:Y:S02]  /*5e20*/  IADD3 R2, R2, 0x8, RZ ;  /* 0x0000000802027810 */ /* 0x000fe40007ffe0ff */
[----:B------:R-:W-:Y:S02]  /*5e30*/  IADD3 R7, R7, 0x20, RZ ;  /* 0x0000002007077810 */ /* 0x000fe40007ffe0ff */
[----:B------:R-:W-:-:S13]  /*5e40*/  ISETP.GE.AND P0, PT, R2, R25, PT ;  /* 0x000000190200720c */ /* 0x000fda0003f06270 */
[----:B------:R-:W-:Y:S05]  /*5e50*/  @!P0 BRA `(.L_x_2963) ;  /* 0xfffff45000008947 */ /* 0x000fea000383ffff */
.L_x_2943:
[----:B---3--:R-:W-:Y:S05]  /*5e60*/  BSYNC B0 ;  /* 0x0000000000007941 */ /* 0x008fea0003800000 */
.L_x_2942:
[----:B------:R-:W0:Y:S01]  /*5e70*/  S2R R2, SR_TID.X ;  /* 0x0000000000027919 */ /* 0x000e220000002100 */
[----:B------:R-:W-:Y:S01]  /*5e80*/  BSSY B0, `(.L_x_2964) ;  /* 0x0000037000007945 */ /* 0x000fe20003800000 */
[----:B0-----:R-:W-:-:S04]  /*5e90*/  IADD3 R2, R2, 0x1f, RZ ;  /* 0x0000001f02027810 */ /* 0x001fc80007ffe0ff */
[----:B------:R-:W-:Y:S01]  /*5ea0*/  ISETP.GT.U32.OR P3, PT, R2, 0x3e, P1 ;  /* 0x0000003e0200780c */ /* 0x000fe20000f64470 */
[----:B------:R-:W-:Y:S07]  /*5eb0*/  @P2 BRA `(.L_x_2965) ;  /* 0x0000033000002947 */ /* 0x000fee0003800000 */
[----:B------:R-:W-:Y:S01]  /*5ec0*/  IMAD.MOV.U32 R2, RZ, RZ, c[0x0][0x258] ;  /* 0x00009600ff027624 */ /* 0x000fe200078e00ff */
[----:B------:R-:W-:Y:S01]  /*5ed0*/  ISETP.NE.U32.AND P0, PT, RZ, c[0x0][0x240], PT ;  /* 0x00009000ff007a0c */ /* 0x000fe20003f05070 */
[----:B------:R-:W-:Y:S01]  /*5ee0*/  IMAD.IADD R6, R17, 0x1, R0 ;  /* 0x0000000111067824 */ /* 0x000fe200078e0200 */
[----:B------:R-:W0:Y:S02]  /*5ef0*/  LDS R3, [R3] ;  /* 0x0000000003037984 */ /* 0x000e240000000800 */
[----:B------:R-:W-:Y:S02]  /*5f00*/  ISETP.NE.AND P2, PT, R2, 0x2, PT ;  /* 0x000000020200780c */ /* 0x000fe40003f45270 */
[----:B------:R-:W-:-:S11]  /*5f10*/  ISETP.NE.AND.EX P0, PT, RZ, c[0x0][0x244], PT, P0 ;  /* 0x00009100ff007a0c */ /* 0x000fd60003f05300 */
[C---:B------:R-:W-:Y:S01]  /*5f20*/  @!P2 IADD3 R20, P4, R6.reuse, c[0x0][0x188], RZ ;  /* 0x000062000614aa10 */ /* 0x040fe20007f9e0ff */
[----:B------:R-:W3:Y:S03]  /*5f30*/  @!P2 LDG.E R29, [R28.64+0x4] ;  /* 0x000004241c1da981 */ /* 0x000ee6000c1e1900 */
[----:B------:R-:W-:Y:S01]  /*5f40*/  @!P2 LEA.HI.X.SX32 R21, R6, c[0x0][0x18c], 0x1, P4 ;  /* 0x000063000615aa11 */ /* 0x000fe200020f0eff */
[----:B------:R-:W4:Y:S04]  /*5f50*/  @P0 S2R R17, SR_CTAID.X ;  /* 0x0000000000110919 */ /* 0x000f280000002500 */
[----:B--2---:R-:W2:Y:S01]  /*5f60*/  @!P2 LDG.E R20, [R20.64] ;  /* 0x000000241414a981 */ /* 0x004ea2000c1e1900 */
[----:B------:R-:W-:-:S04]  /*5f70*/  @P2 IMAD.MOV.U32 R7, RZ, RZ, 0x4 ;  /* 0x00000004ff072424 */ /* 0x000fc800078e00ff */
[----:B------:R-:W-:-:S04]  /*5f80*/  @P2 IMAD.WIDE R6, R6, R7, c[0x0][0x188] ;  /* 0x0000620006062625 */ /* 0x000fc800078e0207 */
[----:B------:R-:W-:Y:S02]  /*5f90*/  @P0 IMAD.MOV.U32 R23, RZ, RZ, 0x4 ;  /* 0x00000004ff170424 */ /* 0x000fe400078e00ff */
[----:B----4-:R-:W-:Y:S02]  /*5fa0*/  @P0 IMAD R17, R26, c[0x0][0x1d8], R17 ;  /* 0x000076001a110a24 */ /* 0x010fe400078e0211 */
[----:B------:R4:W3:Y:S02]  /*5fb0*/  @P2 LDG.E.128 R24, [R6.64] ;  /* 0x0000002406182981 */ /* 0x0008e4000c1e1d00 */
[----:B------:R-:W-:-:S04]  /*5fc0*/  @P0 IMAD R16, R17, 0x70, R0 ;  /* 0x0000007011100824 */ /* 0x000fc800078e0200 */
[----:B------:R-:W-:-:S05]  /*5fd0*/  @P0 IMAD.WIDE R16, R16, R23, c[0x0][0x238] ;  /* 0x00008e0010100625 */ /* 0x000fca00078e0217 */
[----:B-1----:R1:W3:Y:S01]  /*5fe0*/  @P0 LDG.E.128 R32, [R16.64] ;  /* 0x0000002410200981 */ /* 0x0022e2000c1e1d00 */
[----:B----4-:R-:W-:Y:S02]  /*5ff0*/  IMAD R7, R19, c[0x0][0x1d4], R0 ;  /* 0x0000750013077a24 */ /* 0x010fe400078e0200 */
[----:B------:R-:W-:-:S03]  /*6000*/  IMAD R18, R18, 0x70, RZ ;  /* 0x0000007012127824 */ /* 0x000fc600078e02ff */
[----:B-1----:R-:W-:Y:S02]  /*6010*/  SHF.R.S32.HI R17, RZ, 0x1f, R7 ;  /* 0x0000001fff117819 */ /* 0x002fe40000011407 */
[----:B------:R-:W-:-:S04]  /*6020*/  IADD3 R7, P4, R18, R7, RZ ;  /* 0x0000000712077210 */ /* 0x000fc80007f9e0ff */
[----:B------:R-:W-:Y:S02]  /*6030*/  LEA.HI.X.SX32 R18, R18, R17, 0x1, P4 ;  /* 0x0000001112127211 */ /* 0x000fe400020f0eff */
[----:B------:R-:W-:-:S04]  /*6040*/  LEA R6, P4, R7, c[0x0][0x1a0], 0x2 ;  /* 0x0000680007067a11 */ /* 0x000fc800078810ff */
[----:B------:R-:W-:Y:S02]  /*6050*/  LEA.HI.X R7, R7, c[0x0][0x1a4], R18, 0x2, P4 ;  /* 0x0000690007077a11 */ /* 0x000fe400020f1412 */
[----:B--2---:R-:W-:Y:S02]  /*6060*/  @!P2 PRMT R2, R20, 0x9910, RZ ;  /* 0x000099101402a816 */ /* 0x004fe400000000ff */
[--C-:B------:R-:W-:Y:S02]  /*6070*/  @!P2 SHF.R.U32.HI R4, RZ, 0x10, R20.reuse ;  /* 0x00000010ff04a819 */ /* 0x100fe40000011614 */
[----:B------:R-:W-:Y:S02]  /*6080*/  @!P2 SHF.R.U32.HI R21, RZ, 0x18, R20 ;  /* 0x00000018ff15a819 */ /* 0x000fe40000011614 */
[----:B------:R-:W-:Y:S01]  /*6090*/  @!P2 SHF.R.S32.HI R2, RZ, 0x8, R2 ;  /* 0x00000008ff02a819 */ /* 0x000fe20000011402 */
[----:B------:R-:W3:Y:S08]  /*60a0*/  @!P2 I2F.S8 R22, R20 ;  /* 0x000000140016a306 */ /* 0x000ef00000001400 */
[----:B------:R-:W1:Y:S08]  /*60b0*/  @!P2 I2F.S8 R4, R4 ;  /* 0x000000040004a306 */ /* 0x000e700000001400 */
[----:B------:R-:W2:Y:S08]  /*60c0*/  @!P2 I2F.S8 R21, R21 ;  /* 0x000000150015a306 */ /* 0x000eb00000001400 */
[----:B------:R-:W4:Y:S01]  /*60d0*/  @!P2 I2F.S16 R2, R2 ;  /* 0x000000020002a306 */ /* 0x000f220000101400 */
[----:B---3--:R-:W-:-:S02]  /*60e0*/  @!P2 FMUL.FTZ R24, R22, R29 ;  /* 0x0000001d1618a220 */ /* 0x008fc40000410000 */
[-C--:B-1----:R-:W-:Y:S02]  /*60f0*/  @!P2 FMUL.FTZ R26, R4, R29.reuse ;  /* 0x0000001d041aa220 */ /* 0x082fe40000410000 */
[-C--:B--2---:R-:W-:Y:S02]  /*6100*/  @!P2 FMUL.FTZ R27, R21, R29.reuse ;  /* 0x0000001d151ba220 */ /* 0x084fe40000410000 */
[----:B-----5:R-:W-:Y:S02]  /*6110*/  FADD.FTZ R8, R24, R8 ;  /* 0x0000000818087221 */ /* 0x020fe40000010000 */
[----:B------:R-:W-:Y:S02]  /*6120*/  FADD.FTZ R10, R26, R10 ;  /* 0x0000000a1a0a7221 */ /* 0x000fe40000010000 */
[----:B----4-:R-:W-:Y:S02]  /*6130*/  @!P2 FMUL.FTZ R25, R2, R29 ;  /* 0x0000001d0219a220 */ /* 0x010fe40000410000 */
[----:B------:R-:W-:-:S02]  /*6140*/  FADD.FTZ R11, R27, R11 ;  /* 0x0000000b1b0b7221 */ /* 0x000fc40000010000 */
[----:B------:R-:W-:Y:S02]  /*6150*/  FADD.FTZ R9, R25, R9 ;  /* 0x0000000919097221 */ /* 0x000fe40000010000 */
[----:B------:R-:W-:Y:S02]  /*6160*/  @P0 FMUL.FTZ R8, R8, R32 ;  /* 0x0000002008080220 */ /* 0x000fe40000410000 */
[----:B------:R-:W-:Y:S02]  /*6170*/  @P0 FMUL.FTZ R10, R10, R34 ;  /* 0x000000220a0a0220 */ /* 0x000fe40000410000 */
[----:B------:R-:W-:Y:S02]  /*6180*/  @P0 FMUL.FTZ R11, R11, R35 ;  /* 0x000000230b0b0220 */ /* 0x000fe40000410000 */
[----:B------:R-:W-:-:S05]  /*6190*/  @P0 FMUL.FTZ R9, R9, R33 ;  /* 0x0000002109090220 */ /* 0x000fca0000410000 */
[----:B------:R1:W-:Y:S01]  /*61a0*/  STG.E.128 [R6.64], R8 ;  /* 0x0000000806007986 */ /* 0x0003e2000c101d24 */
[C---:B0-----:R-:W-:Y:S02]  /*61b0*/  FFMA.FTZ R12, R3.reuse, R8, R12 ;  /* 0x00000008030c7223 */ /* 0x041fe4000001000c */
[C---:B------:R-:W-:Y:S02]  /*61c0*/  FFMA.FTZ R14, R3.reuse, R10, R14 ;  /* 0x0000000a030e7223 */ /* 0x040fe4000001000e */
[C---:B------:R-:W-:Y:S02]  /*61d0*/  FFMA.FTZ R15, R3.reuse, R11, R15 ;  /* 0x0000000b030f7223 */ /* 0x040fe4000001000f */
[----:B------:R-:W-:Y:S02]  /*61e0*/  FFMA.FTZ R13, R3, R9, R13 ;  /* 0x00000009030d7223 */ /* 0x000fe4000001000d */
.L_x_2965:
[----:B------:R-:W-:Y:S05]  /*61f0*/  BSYNC B0 ;  /* 0x0000000000007941 */ /* 0x000fea0003800000 */
.L_x_2964:
[----:B------:R-:W-:Y:S06]  /*6200*/  BAR.SYNC.DEFER_BLOCKING 0x0 ;  /* 0x0000000000007b1d */ /* 0x000fec0000010000 */
[----:B------:R-:W-:Y:S05]  /*6210*/  @P1 BRA `(.L_x_2966) ;  /* 0x000000e000001947 */ /* 0x000fea0003800000 */
[----:B------:R-:W0:Y:S01]  /*6220*/  S2R R3, SR_TID.X ;  /* 0x0000000000037919 */ /* 0x000e220000002100 */
[----:B------:R-:W-:Y:S01]  /*6230*/  IMAD R5, R5, 0x70, R0 ;  /* 0x0000007005057824 */ /* 0x000fe200078e0200 */
[----:B------:R-:W-:Y:S01]  /*6240*/  WARPSYNC 0xffffffff ;  /* 0xffffffff00007948 */ /* 0x000fe20003800000 */
[----:B0-----:R-:W-:-:S02]  /*6250*/  LOP3.LUT R2, R3, 0xffffffe0, RZ, 0xc0, !PT ;  /* 0xffffffe003027812 */ /* 0x001fc400078ec0ff */
[----:B------:R-:W-:Y:S02]  /*6260*/  ISETP.GT.AND P1, PT, R3, 0x1f, PT ;  /* 0x0000001f0300780c */ /* 0x000fe40003f24270 */
[----:B------:R-:W-:-:S13]  /*6270*/  ISETP.NE.AND P0, PT, R2, 0x20, PT ;  /* 0x000000200200780c */ /* 0x000fda0003f05270 */
[----:B------:R-:W-:Y:S04]  /*6280*/  @!P0 STS.128 [R5.X4+0x50], R12 ;  /* 0x0000500c05008388 */ /* 0x000fe80000004c00 */
[----:B------:R-:W-:Y:S06]  /*6290*/  BAR.SYNC.DEFER_BLOCKING 0x0 ;  /* 0x0000000000007b1d */ /* 0x000fec0000010000 */
[----:B-1---5:R-:W0:Y:S02]  /*62a0*/  @!P1 LDS.128 R8, [R5.X4+0x210] ;  /* 0x0002100005089984 */ /* 0x022e240000004c00 */
[----:B0-----:R-:W-:-:S02]  /*62b0*/  @!P1 FADD.FTZ R12, R12, R8 ;  /* 0x000000080c0c9221 */ /* 0x001fc40000010000 */
[----:B------:R-:W-:Y:S02]  /*62c0*/  @!P1 FADD.FTZ R13, R13, R9 ;  /* 0x000000090d0d9221 */ /* 0x000fe40000010000 */
[----:B------:R-:W-:Y:S02]  /*62d0*/  @!P1 FADD.FTZ R14, R14, R10 ;  /* 0x0000000a0e0e9221 */ /* 0x000fe40000010000 */
[----:B------:R-:W-:Y:S01]  /*62e0*/  @!P1 FADD.FTZ R15, R15, R11 ;  /* 0x0000000b0f0f9221 */ /* 0x000fe20000010000 */
[----:B------:R-:W-:Y:S06]  /*62f0*/  BAR.SYNC.DEFER_BLOCKING 0x0 ;  /* 0x0000000000007b1d */ /* 0x000fec0000010000 */
.L_x_2966:
[----:B------:R-:W-:Y:S05]  /*6300*/  @P3 EXIT ;  /* 0x000000000000394d */ /* 0x000fea0003800000 */
[----:B------:R-:W-:-:S05]  /*6310*/  IMAD.MOV.U32 R2, RZ, RZ, c[0x0][0x258] ;  /* 0x00009600ff027624 */ /* 0x000fca00078e00ff */
[----:B------:R-:W-:-:S13]  /*6320*/  ISETP.NE.AND P0, PT, R2, 0x2, PT ;  /* 0x000000020200780c */ /* 0x000fda0003f05270 */
[----:B------:R-:W-:Y:S01]  /*6330*/  @P0 IADD3 R2, R19, R0, RZ ;  /* 0x0000000013020210 */ /* 0x000fe20007ffe0ff */
[----:B------:R-:W-:-:S04]  /*6340*/  @P0 IMAD.MOV.U32 R3, RZ, RZ, 0x4 ;  /* 0x00000004ff030424 */ /* 0x000fc800078e00ff */
[----:B------:R-:W-:-:S05]  /*6350*/  @P0 IMAD.WIDE R2, R2, R3, c[0x0][0x160] ;  /* 0x0000580002020625 */ /* 0x000fca00078e0203 */
[----:B------:R0:W-:Y:S01]  /*6360*/  @P0 STG.E.128 [R2.64], R12 ;  /* 0x0000000c02000986 */ /* 0x0001e2000c101d24 */
[----:B------:R-:W-:Y:S05]  /*6370*/  @P0 EXIT ;  /* 0x000000000000094d */ /* 0x000fea0003800000 */
[----:B0-----:R-:W-:Y:S02]  /*6380*/  IMAD.MOV.U32 R2, RZ, RZ, c[0x0][0x250] ;  /* 0x00009400ff027624 */ /* 0x001fe400078e00ff */
[----:B------:R-:W-:-:S05]  /*6390*/  IMAD.MOV.U32 R3, RZ, RZ, c[0x0][0x254] ;  /* 0x00009500ff037624 */ /* 0x000fca00078e00ff */
[----:B------:R-:W3:Y:S01]  /*63a0*/  LDG.E R2, [R2.64] ;  /* 0x0000002402027981 */ /* 0x000ee2000c1e1900 */
[----:B------:R-:W-:Y:S02]  /*63b0*/  IMAD.IADD R19, R19, 0x1, R0 ;  /* 0x0000000113137824 */ /* 0x000fe400078e0200 */
        /* <DEDUP_REMOVED lines=24> */
.L_x_2919:
[----:B------:R-:W-:Y:S01]  /*6540*/  IMAD.MOV.U32 R64, RZ, RZ, R3 ;  /* 0x000000ffff407224 */ /* 0x000fe200078e0003 */
[----:B------:R-:W-:Y:S01]  /*6550*/  MOV R62, 0x65a0 ;  /* 0x000065a0003e7802 */ /* 0x000fe20000000f00 */
[----:B------:R-:W-:Y:S02]  /*6560*/  IMAD.MOV.U32 R65, RZ, RZ, 0x10 ;  /* 0x00000010ff417424 */ /* 0x000fe400078e00ff */
[----:B------:R-:W-:Y:S02]  /*6570*/  IMAD.MOV.U32 R66, RZ, RZ, 0x1f ;  /* 0x0000001fff427424 */ /* 0x000fe400078e00ff */
[----:B------:R-:W-:Y:S02]  /*6580*/  IMAD.MOV.U32 R67, RZ, RZ, -0x1 ;  /* 0xffffffffff437424 */ /* 0x000fe400078e00ff */
[----:B0----5:R-:W-:Y:S05]  /*6590*/  CALL.REL.NOINC `($__internal_20_$__cuda_sm70_shflsync_bfly_p) ;  /* 0x0000046000007944 */ /* 0x021fea0003c00000 */
[----:B-1----:R-:W-:Y:S01]  /*65a0*/  IMAD.MOV.U32 R0, RZ, RZ, R64 ;  /* 0x000000ffff007224 */ /* 0x002fe200078e0040 */
[----:B0-----:R-:W-:Y:S05]  /*65b0*/  BRA `(.L_x_2967) ;  /* 0xffffb38000007947 */ /* 0x001fea000383ffff */
.L_x_2920:
[----:B------:R-:W-:Y:S01]  /*65c0*/  HFMA2.MMA R65, -RZ, RZ, 0, 4.76837158203125e-07 ;  /* 0x00000008ff417435 */ /* 0x000fe200000001ff */
[----:B------:R-:W-:Y:S01]  /*65d0*/  IMAD.MOV.U32 R64, RZ, RZ, R7 ;  /* 0x000000ffff407224 */ /* 0x000fe200078e0007 */
[----:B------:R-:W-:Y:S01]  /*65e0*/  MOV R62, 0x6620 ;  /* 0x00006620003e7802 */ /* 0x000fe20000000f00 */
[----:B------:R-:W-:-:S02]  /*65f0*/  IMAD.MOV.U32 R66, RZ, RZ, 0x1f ;  /* 0x0000001fff427424 */ /* 0x000fc400078e00ff */
[----:B------:R-:W-:Y:S02]  /*6600*/  IMAD.MOV.U32 R67, RZ, RZ, -0x1 ;  /* 0xffffffffff437424 */ /* 0x000fe400078e00ff */
[----:B01---5:R-:W-:Y:S05]  /*6610*/  CALL.REL.NOINC `($__internal_20_$__cuda_sm70_shflsync_bfly_p) ;  /* 0x000003e000007944 */ /* 0x023fea0003c00000 */
[----:B-1----:R-:W-:Y:S01]  /*6620*/  FADD.FTZ R7, R7, R64 ;  /* 0x0000004007077221 */ /* 0x002fe20000010000 */
[----:B------:R-:W-:Y:S01]  /*6630*/  MOV R62, 0x6690 ;  /* 0x00006690003e7802 */ /* 0x000fe20000000f00 */
[----:B0-----:R-:W-:Y:S02]  /*6640*/  IMAD.MOV.U32 R65, RZ, RZ, 0x4 ;  /* 0x00000004ff417424 */ /* 0x001fe400078e00ff */
[----:B------:R-:W-:Y:S02]  /*6650*/  IMAD.MOV.U32 R66, RZ, RZ, 0x1f ;  /* 0x0000001fff427424 */ /* 0x000fe400078e00ff */
[----:B------:R-:W-:Y:S02]  /*6660*/  IMAD.MOV.U32 R67, RZ, RZ, -0x1 ;  /* 0xffffffffff437424 */ /* 0x000fe400078e00ff */
[----:B------:R-:W-:Y:S02]  /*6670*/  IMAD.MOV.U32 R64, RZ, RZ, R7 ;  /* 0x000000ffff407224 */ /* 0x000fe400078e0007 */
[----:B------:R-:W-:Y:S05]  /*6680*/  CALL.REL.NOINC `($__internal_20_$__cuda_sm70_shflsync_bfly_p) ;  /* 0x0000037000007944 */ /* 0x000fea0003c00000 */
[----:B-1----:R-:W-:Y:S01]  /*6690*/  FADD.FTZ R7, R7, R64 ;  /* 0x0000004007077221 */ /* 0x002fe20000010000 */
[----:B------:R-:W-:Y:S01]  /*66a0*/  MOV R62, 0x6700 ;  /* 0x00006700003e7802 */ /* 0x000fe20000000f00 */
[----:B0-----:R-:W-:-:S02]  /*66b0*/  IMAD.MOV.U32 R65, RZ, RZ, 0x2 ;  /* 0x00000002ff417424 */ /* 0x001fc400078e00ff */
[----:B------:R-:W-:Y:S02]  /*66c0*/  IMAD.MOV.U32 R66, RZ, RZ, 0x1f ;  /* 0x0000001fff427424 */ /* 0x000fe400078e00ff */
[----:B------:R-:W-:Y:S02]  /*66d0*/  IMAD.MOV.U32 R67, RZ, RZ, -0x1 ;  /* 0xffffffffff437424 */ /* 0x000fe400078e00ff */
[----:B------:R-:W-:Y:S02]  /*66e0*/  IMAD.MOV.U32 R64, RZ, RZ, R7 ;  /* 0x000000ffff407224 */ /* 0x000fe400078e0007 */
[----:B------:R-:W-:Y:S05]  /*66f0*/  CALL.REL.NOINC `($__internal_20_$__cuda_sm70_shflsync_bfly_p) ;  /* 0x0000030000007944 */ /* 0x000fea0003c00000 */
[----:B-1----:R-:W-:Y:S01]  /*6700*/  FADD.FTZ R4, R7, R64 ;  /* 0x0000004007047221 */ /* 0x002fe20000010000 */
[----:B0-----:R-:W-:Y:S01]  /*6710*/  MOV R65, 0x1 ;  /* 0x0000000100417802 */ /* 0x001fe20000000f00 */
[----:B------:R-:W-:Y:S01]  /*6720*/  IMAD.MOV.U32 R66, RZ, RZ, 0x1f ;  /* 0x0000001fff427424 */ /* 0x000fe200078e00ff */
[----:B------:R-:W-:Y:S01]  /*6730*/  MOV R62, 0x6770 ;  /* 0x00006770003e7802 */ /* 0x000fe20000000f00 */
[----:B------:R-:W-:Y:S02]  /*6740*/  IMAD.MOV.U32 R67, RZ, RZ, -0x1 ;  /* 0xffffffffff437424 */ /* 0x000fe400078e00ff */
[----:B------:R-:W-:-:S02]  /*6750*/  IMAD.MOV.U32 R64, RZ, RZ, R4 ;  /* 0x000000ffff407224 */ /* 0x000fc400078e0004 */
[----:B------:R-:W-:Y:S05]  /*6760*/  CALL.REL.NOINC `($__internal_20_$__cuda_sm70_shflsync_bfly_p) ;  /* 0x0000029000007944 */ /* 0x000fea0003c00000 */
[----:B-1----:R-:W-:Y:S01]  /*6770*/  IMAD.MOV.U32 R5, RZ, RZ, R64 ;  /* 0x000000ffff057224 */ /* 0x002fe200078e0040 */
[----:B0-----:R-:W-:Y:S05]  /*6780*/  BRA `(.L_x_2968) ;  /* 0xffffb24000007947 */ /* 0x001fea000383ffff */
.L_x_2925:
[----:B------:R-:W-:Y:S01]  /*6790*/  IMAD.MOV.U32 R64, RZ, RZ, R69 ;  /* 0x000000ffff407224 */ /* 0x000fe200078e0045 */
[----:B------:R-:W-:Y:S01]  /*67a0*/  MOV R62, 0x67f0 ;  /* 0x000067f0003e7802 */ /* 0x000fe20000000f00 */
[----:B------:R-:W-:-:S02]  /*67b0*/  IMAD.MOV.U32 R65, RZ, RZ, 0x2 ;  /* 0x00000002ff417424 */ /* 0x000fc400078e00ff */
[----:B------:R-:W-:Y:S02]  /*67c0*/  IMAD.MOV.U32 R66, RZ, RZ, 0x1f ;  /* 0x0000001fff427424 */ /* 0x000fe400078e00ff */
[----:B------:R-:W-:Y:S02]  /*67d0*/  IMAD.MOV.U32 R67, RZ, RZ, -0x1 ;  /* 0xffffffffff437424 */ /* 0x000fe400078e00ff */
[----:B-----5:R-:W-:Y:S05]  /*67e0*/  CALL.REL.NOINC `($__internal_20_$__cuda_sm70_shflsync_bfly_p) ;  /* 0x0000021000007944 */ /* 0x020fea0003c00000 */
[----:B-1----:R-:W-:Y:S01]  /*67f0*/  IMAD.MOV.U32 R62, RZ, RZ, R64 ;  /* 0x000000ffff3e7224 */ /* 0x002fe200078e0040 */
[----:B0-----:R-:W-:Y:S05]  /*6800*/  BRA `(.L_x_2969) ;  /* 0xffffd4d000007947 */ /* 0x001fea000383ffff */
.L_x_2926:
[----:B------:R-:W-:Y:S01]  /*6810*/  HFMA2.MMA R65, -RZ, RZ, 0, 5.9604644775390625e-08 ;  /* 0x00000001ff417435 */ /* 0x000fe200000001ff */
[----:B------:R-:W-:Y:S01]  /*6820*/  IMAD.MOV.U32 R64, RZ, RZ, R69 ;  /* 0x000000ffff407224 */ /* 0x000fe200078e0045 */
[----:B------:R-:W-:Y:S01]  /*6830*/  MOV R62, 0x6870 ;  /* 0x00006870003e7802 */ /* 0x000fe20000000f00 */
[----:B------:R-:W-:Y:S02]  /*6840*/  IMAD.MOV.U32 R66, RZ, RZ, 0x1f ;  /* 0x0000001fff427424 */ /* 0x000fe400078e00ff */
[----:B------:R-:W-:Y:S02]  /*6850*/  IMAD.MOV.U32 R67, RZ, RZ, -0x1 ;  /* 0xffffffffff437424 */ /* 0x000fe400078e00ff */
[----:B-----5:R-:W-:Y:S05]  /*6860*/  CALL.REL.NOINC `($__internal_20_$__cuda_sm70_shflsync_bfly_p) ;  /* 0x0000019000007944 */ /* 0x020fea0003c00000 */
[----:B-1----:R-:W-:Y:S01]  /*6870*/  IMAD.MOV.U32 R62, RZ, RZ, R64 ;  /* 0x000000ffff3e7224 */ /* 0x002fe200078e0040 */
[----:B0-----:R-:W-:Y:S05]  /*6880*/  BRA `(.L_x_2970) ;  /* 0xffffd48000007947 */ /* 0x001fea000383ffff */
.L_x_2930:
[----:B------:R-:W-:Y:S01]  /*6890*/  IMAD.MOV.U32 R64, RZ, RZ, R4 ;  /* 0x000000ffff407224 */ /* 0x000fe200078e0004 */
[----:B------:R-:W-:Y:S01]  /*68a0*/  MOV R62, 0x68f0 ;  /* 0x000068f0003e7802 */ /* 0x000fe20000000f00 */
[----:B------:R-:W-:-:S02]  /*68b0*/  IMAD.MOV.U32 R65, RZ, RZ, 0x10 ;  /* 0x00000010ff417424 */ /* 0x000fc400078e00ff */
[----:B------:R-:W-:Y:S02]  /*68c0*/  IMAD.MOV.U32 R66, RZ, RZ, 0x1f ;  /* 0x0000001fff427424 */ /* 0x000fe400078e00ff */
[----:B------:R-:W-:Y:S02]  /*68d0*/  IMAD.MOV.U32 R67, RZ, RZ, -0x1 ;  /* 0xffffffffff437424 */ /* 0x000fe400078e00ff */
[----:B012---:R-:W-:Y:S05]  /*68e0*/  CALL.REL.NOINC `($__internal_20_$__cuda_sm70_shflsync_bfly_p) ;  /* 0x0000011000007944 */ /* 0x007fea0003c00000 */
[----:B-1----:R-:W-:Y:S01]  /*68f0*/  IMAD.MOV.U32 R5, RZ, RZ, R64 ;  /* 0x000000ffff057224 */ /* 0x002fe200078e0040 */
[----:B0-----:R-:W-:Y:S05]  /*6900*/  BRA `(.L_x_2971) ;  /* 0xffffd62000007947 */ /* 0x001fea000383ffff */
.L_x_2931:
[----:B------:R-:W-:Y:S01]  /*6910*/  IMAD.MOV.U32 R64, RZ, RZ, R7 ;  /* 0x000000ffff407224 */ /* 0x000fe200078e0007 */
[----:B------:R-:W-:Y:S01]  /*6920*/  MOV R65, 0x8 ;  /* 0x0000000800417802 */ /* 0x000fe20000000f00 */
[----:B------:R-:W-:Y:S01]  /*6930*/  IMAD.MOV.U32 R66, RZ, RZ, 0x1f ;  /* 0x0000001fff427424 */ /* 0x000fe200078e00ff */
[----:B------:R-:W-:Y:S01]  /*6940*/  MOV R62, 0x6970 ;  /* 0x00006970003e7802 */ /* 0x000fe20000000f00 */
[----:B------:R-:W-:Y:S02]  /*6950*/  IMAD.MOV.U32 R67, RZ, RZ, -0x1 ;  /* 0xffffffffff437424 */ /* 0x000fe400078e00ff */
[----:B0123--:R-:W-:Y:S05]  /*6960*/  CALL.REL.NOINC `($__internal_20_$__cuda_sm70_shflsync_bfly_p) ;  /* 0x0000009000007944 */ /* 0x00ffea0003c00000 */
[----:B-1----:R-:W-:Y:S01]  /*6970*/  FMNMX.FTZ R0, R7, R64, !PT ;  /* 0x0000004007007209 */ /* 0x002fe20007810000 */
[----:B0-----:R-:W-:Y:S01]  /*6980*/  IMAD.MOV.U32 R65, RZ, RZ, 0x4 ;  /* 0x00000004ff417424 */ /* 0x001fe200078e00ff */
[----:B------:R-:W-:Y:S01]  /*6990*/  MOV R62, 0x69e0 ;  /* 0x000069e0003e7802 */ /* 0x000fe20000000f00 */
[----:B------:R-:W-:-:S02]  /*69a0*/  IMAD.MOV.U32 R66, RZ, RZ, 0x1f ;  /* 0x0000001fff427424 */ /* 0x000fc400078e00ff */
[----:B------:R-:W-:Y:S02]  /*69b0*/  IMAD.MOV.U32 R67, RZ, RZ, -0x1 ;  /* 0xffffffffff437424 */ /* 0x000fe400078e00ff */
[----:B------:R-:W-:Y:S02]  /*69c0*/  IMAD.MOV.U32 R64, RZ, RZ, R0 ;  /* 0x000000ffff407224 */ /* 0x000fe400078e0000 */
[----:B------:R-:W-:Y:S05]  /*69d0*/  CALL.REL.NOINC `($__internal_20_$__cuda_sm70_shflsync_bfly_p) ;  /* 0x0000002000007944 */ /* 0x000fea0003c00000 */
[----:B-1----:R-:W-:Y:S01]  /*69e0*/  IMAD.MOV.U32 R5, RZ, RZ, R64 ;  /* 0x000000ffff057224 */ /* 0x002fe200078e0040 */
[----:B0-----:R-:W-:Y:S05]  /*69f0*/  BRA `(.L_x_2972) ;  /* 0xffffd58000007947 */ /* 0x001fea000383ffff */
        .weak           $__internal_20_$__cuda_sm70_shflsync_bfly_p
        .type           $__internal_20_$__cuda_sm70_shflsync_bfly_p,@function
        .size           $__internal_20_$__cuda_sm70_shflsync_bfly_p,(.L_x_3271 - $__internal_20_$__cuda_sm70_shflsync_bfly_p)
$__internal_20_$__cuda_sm70_shflsync_bfly_p:
[----:B------:R-:W-:Y:S01]  /*6a00*/  IMAD.MOV.U32 R63, RZ, RZ, 0x0 ;  /* 0x00000000ff3f7424 */ /* 0x000fe200078e00ff */
[----:B------:R-:W-:Y:S04]  /*6a10*/  WARPSYNC R67 ;  /* 0x0000004300007348 */ /* 0x000fe80003800000 */
[----:B------:R0:W1:Y:S01]  /*6a20*/  SHFL.BFLY PT, R64, R64, R65, R66 ;  /* 0x0c00004140407389 */ /* 0x00006200000e0042 */
[----:B------:R-:W-:Y:S05]  /*6a30*/  RET.REL.NODEC R62 `(_ZN4mmha33masked_multihead_attention_kernelIfLi112ELi128ELi4ELi32ELi64ELb0ELb1EEEv26Multihead_attention_paramsIT_XT5_EE) ;  /* 0xffff95c03e007950 */ /* 0x000fea0003c3ffff */
.L_x_2973:
        /* <DEDUP_REMOVED lines=12> */
.L_x_3271:


//--------------------- .text._ZN4mmha33masked_multihead_attention_kernelIfLi112ELi128ELi1ELi32ELi256ELb0ELb0EEEv26Multihead_attention_paramsIT_XT5_EE --------------------------
	.section	.text._ZN4mmha33masked_multihead_attention_kernelIfLi112ELi128ELi1ELi32ELi256ELb0ELb0EEEv26Multihead_attention_paramsIT_XT5_EE,"ax",@progbits
	.sectioninfo	@"SHI_REGISTERS=255"
	.align	128
        .global         _ZN4mmha33masked_multihead_attention_kernelIfLi112ELi128ELi1ELi32ELi256ELb0ELb0EEEv26Multihead_attention_paramsIT_XT5_EE
        .type           _ZN4mmha33masked_multihead_attention_kernelIfLi112ELi128ELi1ELi32ELi256ELb0ELb0EEEv26Multihead_attention_paramsIT_XT5_EE,@function
        .size           _ZN4mmha33masked_multihead_attention_kernelIfLi112ELi128ELi1ELi32ELi256ELb0ELb0EEEv26Multihead_attention_paramsIT_XT5_EE,(.L_x_3272 - _ZN4mmha33masked_multihead_attention_kernelIfLi112ELi128ELi1ELi32ELi256ELb0ELb0EEEv26Multihead_attention_paramsIT_XT5_EE)
        .other          _ZN4mmha33masked_multihead_attention_kernelIfLi112ELi128ELi1ELi32ELi256ELb0ELb0EEEv26Multihead_attention_paramsIT_XT5_EE,@"STO_CUDA_ENTRY STV_DEFAULT"
_ZN4mmha33masked_multihead_attention_kernelIfLi112ELi128ELi1ELi32ELi256ELb0ELb0EEEv26Multihead_attention_paramsIT_XT5_EE:
.text._ZN4mmha33masked_multihead_attention_kernelIfLi112ELi128ELi1ELi32ELi256ELb0ELb0EEEv26Multihead_attention_paramsIT_XT5_EE:
        /* <DEDUP_REMOVED lines=15> */
.L_x_2974:
        /* <DEDUP_REMOVED lines=85> */
[----:B------:R-:W-:-:S02]  /*0640*/  UIMAD UR48, UR47, 0x70, URZ ;  /* 0x000000702f3078a4 */ /* 0x000fc4000f8e023f */
[----:B------:R-:W-:Y:S01]  /*0650*/  @!UP2 UIADD3 UR42, -UR42, URZ, URZ ;  /* 0x0000003f2a2aa290 */ /* 0x000fe2000fffe13f */
[----:B------:R-:W-:Y:S01]  /*0660*/  SHF.L.U32 R23, R22, 0x2, RZ ;  /* 0x0000000216177819 */ /* 0x000fe200000006ff */
[----:B------:R-:W-:Y:S01]  /*0670*/  @!UP0 ULOP3.LUT UR42, URZ, UR7, URZ, 0x33, !UPT ;  /* 0x000000073f2a8292 */ /* 0x000fe2000f8e333f */
[----:B------:R-:W-:Y:S01]  /*0680*/  IMAD.MOV.U32 R0, RZ, RZ, c[0x0][0x258] ;  /* 0x00009600ff007624 */ /* 0x000fe200078e00ff */
[----:B------:R-:W-:Y:S02]  /*0690*/  UMOV UR38, URZ ;  /* 0x0000003f00267c82 */ /* 0x000fe40008000000 */
[----:B------:R-:W-:Y:S02]  /*06a0*/  UISETP.LT.AND UP0, UPT, URZ, UR43, UPT ;  /* 0x0000002b3f00728c */ /* 0x000fe4000bf01270 */
[----:B------:R-:W-:Y:S01]  /*06b0*/  USEL UR41, UR48, UR41, !UP1 ;  /* 0x0000002930297287 */ /* 0x000fe2000c800000 */
[C---:B------:R-:W-:Y:S01]  /*06c0*/  IADD3 R8, R23.reuse, UR5, RZ ;  /* 0x0000000517087c10 */ /* 0x040fe2000fffe0ff */
[----:B------:R-:W-:Y:S01]  /*06d0*/  USEL UR43, URZ, UR43, !UP0 ;  /* 0x0000002b3f2b7287 */ /* 0x000fe2000c000000 */
[----:B------:R-:W-:Y:S01]  /*06e0*/  BSSY B0, `(.L_x_2975) ;  /* 0x000001f000007945 */ /* 0x000fe20003800000 */
[----:B------:R-:W-:Y:S01]  /*06f0*/  UIMAD UR44, UR44, UR4, URZ ;  /* 0x000000042c2c72a4 */ /* 0x000fe2000f8e023f */
[----:B------:R-:W-:Y:S01]  /*0700*/  ISETP.NE.AND P2, PT, R0, 0x2, PT ;  /* 0x000000020000780c */ /* 0x000fe20003f45270 */
[----:B------:R-:W-:Y:S01]  /*0710*/  @P0 CS2R R16, SRZ ;  /* 0x0000000000100805 */ /* 0x000fe2000001ff00 */
[----:B------:R-:W-:Y:S01]  /*0720*/  @P0 CS2R R18, SRZ ;  /* 0x0000000000120805 */ /* 0x000fe2000001ff00 */
[----:B------:R-:W-:Y:S01]  /*0730*/  IADD3 R0, R23, UR41, RZ ;  /* 0x0000002917007c10 */ /* 0x000fe2000fffe0ff */
[----:B---3--:R0:W1:Y:S01]  /*0740*/  @P1 R2UR UR38, R2 ;  /* 0x00000000022613c2 */ /* 0x00806200000e0000 */
[----:B------:R-:W-:Y:S07]  /*0750*/  @P0 BRA `(.L_x_2976) ;  /* 0x0000017000000947 */ /* 0x000fee0003800000 */
[----:B0-----:R-:W-:-:S05]  /*0760*/  IMAD.MOV.U32 R2, RZ, RZ, c[0x0][0x258] ;  /* 0x00009600ff027624 */ /* 0x001fca00078e00ff */
[----:B------:R-:W-:-:S13]  /*0770*/  ISETP.NE.AND P0, PT, R2, 0x2, PT ;  /* 0x000000020200780c */ /* 0x000fda0003f05270 */
[----:B------:R-:W-:-:S04]  /*0780*/  @!P0 IADD3 R6, P1, R0, c[0x0][0x168], RZ ;  /* 0x00005a0000068a10 */ /* 0x000fc80007f3e0ff */
[----:B------:R-:W-:-:S05]  /*0790*/  @!P0 LEA.HI.X.SX32 R7, R0, c[0x0][0x16c], 0x1, P1 ;  /* 0x00005b0000078a11 */ /* 0x000fca00008f0eff */
[----:B------:R-:W2:Y:S01]  /*07a0*/  @!P0 LDG.E R6, [R6.64] ;  /* 0x0000002406068981 */ /* 0x000ea2000c1e1900 */
[----:B------:R-:W-:Y:S01]  /*07b0*/  @P0 IMAD.MOV.U32 R5, RZ, RZ, 0x4 ;  /* 0x00000004ff050424 */ /* 0x000fe200078e00ff */
        /* <DEDUP_REMOVED lines=17> */
.L_x_2976:
[----:B0-----:R-:W-:Y:S05]  /*08d0*/  BSYNC B0 ;  /* 0x0000000000007941 */ /* 0x001fea0003800000 */
.L_x_2975:
[----:B------:R-:W-:Y:S01]  /*08e0*/  BSSY B0, `(.L_x_2977) ;  /* 0x000001c000007945 */ /* 0x000fe20003800000 */
[----:B------:R-:W-:Y:S01]  /*08f0*/  IMAD.MOV.U32 R4, RZ, RZ, c[0x0][0x248] ;  /* 0x00009200ff047624 */ /* 0x000fe200078e00ff */
[----:B------:R-:W-:Y:S01]  /*0900*/  MOV R5, c[0x0][0x24c] ;  /* 0x0000930000057a02 */ /* 0x000fe20000000f00 */
        /* <DEDUP_REMOVED lines=9> */
.L_x_2978:
[C---:B------:R-:W-:Y:S01]  /*09a0*/  IADD3 R2, P0, R0.reuse, c[0x0][0x178], RZ ;  /* 0x00005e0000027a10 */ /* 0x040fe20007f1e0ff */
[----:B------:R0:W2:Y:S03]  /*09b0*/  LDG.E R7, [R4.64+0x4] ;  /* 0x0000042404077981 */ /* 0x0000a6000c1e1900 */
[----:B------:R-:W-:-:S05]  /*09c0*/  LEA.HI.X.SX32 R3, R0, c[0x0][0x17c], 0x1, P0 ;  /* 0x00005f0000037a11 */ /* 0x000fca00000f0eff */
[----:B------:R-:W3:Y:S02]  /*09d0*/  LDG.E R2, [R2.64] ;  /* 0x0000002402027981 */ /* 0x000ee4000c1e1900 */
[----:B---3--:R-:W-:Y:S02]  /*09e0*/  PRMT R0, R2, 0x9910, RZ ;  /* 0x0000991002007816 */ /* 0x008fe400000000ff */
[--C-:B0-----:R-:W-:Y:S02]  /*09f0*/  SHF.R.U32.HI R4, RZ, 0x10, R2.reuse ;  /* 0x00000010ff047819 */ /* 0x101fe40000011602 */
[----:B------:R-:W-:Y:S02]  /*0a00*/  SHF.R.U32.HI R5, RZ, 0x18, R2 ;  /* 0x00000018ff057819 */ /* 0x000fe40000011602 */
[----:B------:R-:W-:Y:S01]  /*0a10*/  SHF.R.S32.HI R0, RZ, 0x8, R0 ;  /* 0x00000008ff007819 */ /* 0x000fe20000011400 */
[----:B------:R-:W2:Y:S08]  /*0a20*/  I2F.S8 R6, R2 ;  /* 0x0000000200067306 */ /* 0x000eb00000001400 */
[----:B------:R-:W0:Y:S08]  /*0a30*/  I2F.S8 R4, R4 ;  /* 0x0000000400047306 */ /* 0x000e300000001400 */
[----:B------:R-:W3:Y:S08]  /*0a40*/  I2F.S8 R5, R5 ;  /* 0x0000000500057306 */ /* 0x000ef00000001400 */
[----:B------:R-:W4:Y:S01]  /*0a50*/  I2F.S16 R0, R0 ;  /* 0x0000000000007306 */ /* 0x000f220000101400 */
[----:B--2---:R-:W-:-:S02]  /*0a60*/  FMUL.FTZ R24, R6, R7 ;  /* 0x0000000706187220 */ /* 0x004fc40000410000 */
[-C--:B0-----:R-:W-:Y:S02]  /*0a70*/  FMUL.FTZ R26, R4, R7.reuse ;  /* 0x00000007041a7220 */ /* 0x081fe40000410000 */
[-C--:B---3--:R-:W-:Y:S02]  /*0a80*/  FMUL.FTZ R27, R5, R7.reuse ;  /* 0x00000007051b7220 */ /* 0x088fe40000410000 */
[----:B----4-:R-:W-:Y:S02]  /*0a90*/  FMUL.FTZ R25, R0, R7 ;  /* 0x0000000700197220 */ /* 0x010fe40000410000 */
.L_x_2979:
[----:B------:R-:W-:Y:S05]  /*0aa0*/  BSYNC B0 ;  /* 0x0000000000007941 */ /* 0x000fea0003800000 */
.L_x_2977:
[----:B------:R-:W-:Y:S01]  /*0ab0*/  ULDC.64 UR4, c[0x0][0x1f8] ;  /* 0x00007e0000047ab9 */ /* 0x000fe20000000a00 */
[C---:B------:R-:W-:Y:S01]  /*0ac0*/  ISETP.GT.AND P2, PT, R22.reuse, 0x1f, PT ;  /* 0x0000001f1600780c */ /* 0x040fe20003f44270 */
[----:B------:R-:W-:Y:S01]  /*0ad0*/  UISETP.NE.U32.AND UP0, UPT, URZ, UR4, UPT ;  /* 0x000000043f00728c */ /* 0x000fe2000bf05070 */
[----:B------:R-:W-:Y:S01]  /*0ae0*/  ISETP.EQ.U32.AND P0, PT, RZ, c[0x0][0x240], PT ;  /* 0x00009000ff007a0c */ /* 0x000fe20003f02070 */
[----:B-1----:R-:W-:Y:S01]  /*0af0*/  IMAD.U32 R0, RZ, RZ, UR38 ;  /* 0x00000026ff007e24 */ /* 0x002fe2000f8e00ff */
[----:B------:R-:W-:Y:S01]  /*0b00*/  ISETP.GT.AND P4, PT, R22, 0x1b, PT ;  /* 0x0000001b1600780c */ /* 0x000fe20003f84270 */
[----:B------:R-:W-:Y:S01]  /*0b10*/  UISETP.NE.AND.EX UP0, UPT, URZ, UR5, UPT, UP0 ;  /* 0x000000053f00728c */ /* 0x000fe2000bf05300 */
[----:B------:R-:W-:-:S02]  /*0b20*/  ISETP.EQ.OR.EX P0, PT, RZ, c[0x0][0x244], P2, P0 ;  /* 0x00009100ff007a0c */ /* 0x000fc40001702700 */
[----:B------:R-:W-:Y:S01]  /*0b30*/  ISETP.EQ.U32.AND P2, PT, RZ, c[0x0][0x180], PT ;  /* 0x00006000ff007a0c */ /* 0x000fe20003f42070 */
[----:B------:R-:W-:Y:S01]  /*0b40*/  ULDC.64 UR4, c[0x0][0x1f8] ;  /* 0x00007e0000047ab9 */ /* 0x000fe20000000a00 */
[----:B------:R-:W-:Y:S02]  /*0b50*/  ISETP.EQ.U32.AND P1, PT, RZ, c[0x0][0x170], PT ;  /* 0x00005c00ff007a0c */ /* 0x000fe40003f22070 */
[----:B------:R-:W-:Y:S02]  /*0b60*/  PLOP3.LUT P3, PT, PT, PT, UP0, 0x80, 0x0 ;  /* 0x000000000000781c */ /* 0x000fe40003f6f008 */
[----:B------:R-:W-:Y:S02]  /*0b70*/  ISETP.EQ.OR.EX P2, PT, RZ, c[0x0][0x184], P4, P2 ;  /* 0x00006100ff007a0c */ /* 0x000fe40002742720 */
[----:B------:R-:W-:Y:S01]  /*0b80*/  @UP0 UMOV UR6, 0x4 ;  /* 0x0000000400060882 */ /* 0x000fe20000000000 */
[----:B------:R-:W-:Y:S01]  /*0b90*/  ISETP.EQ.OR.EX P1, PT, RZ, c[0x0][0x174], P4, P1 ;  /* 0x00005d00ff007a0c */ /* 0x000fe20002722710 */
[----:B------:R-:W-:Y:S01]  /*0ba0*/  @UP0 UIMAD.WIDE UR4, UR45, UR6, UR4 ;  /* 0x000000062d0402a5 */ /* 0x000fe2000f8e0204 */
[----:B0-----:R-:W-:-:S05]  /*0bb0*/  MOV R3, c[0x0][0x1d8] ;  /* 0x0000760000037a02 */ /* 0x001fca0000000f00 */
[----:B------:R-:W-:Y:S02]  /*0bc0*/  IMAD.U32 R4, RZ, RZ, UR4 ;  /* 0x00000004ff047e24 */ /* 0x000fe4000f8e00ff */
[----:B------:R-:W-:Y:S02]  /*0bd0*/  IMAD.U32 R5, RZ, RZ, UR5 ;  /* 0x00000005ff057e24 */ /* 0x000fe4000f8e00ff */
[----:B------:R-:W-:Y:S02]  /*0be0*/  @!P2 IMAD.MOV.U32 R7, RZ, RZ, 0x4 ;  /* 0x00000004ff07a424 */ /* 0x000fe400078e00ff */
[----:B------:R-:W-:Y:S01]  /*0bf0*/  @!P0 IMAD R0, R0, R3, UR46 ;  /* 0x0000002e00008e24 */ /* 0x000fe2000f8e0203 */
[----:B------:R0:W2:Y:S01]  /*0c00*/  @P3 LDG.E R20, [R4.64] ;  /* 0x0000002404143981 */ /* 0x0000a2000c1e1900 */
[----:B------:R-:W-:Y:S01]  /*0c10*/  @!P1 MOV R3, 0x4 ;  /* 0x0000000400039802 */ /* 0x000fe20000000f00 */
[----:B------:R-:W-:Y:S01]  /*0c20*/  CS2R R12, SRZ ;  /* 0x00000000000c7805 */ /* 0x000fe2000001ff00 */
[----:B------:R-:W-:Y:S01]  /*0c30*/  CS2R R14, SRZ ;  /* 0x00000000000e7805 */ /* 0x000fe2000001ff00 */
[----:B------:R-:W-:Y:S01]  /*0c40*/  @!P0 IMAD R0, R0, 0x70, R23 ;  /* 0x0000007000008824 */ /* 0x000fe200078e0217 */
[----:B------:R-:W-:Y:S01]  /*0c50*/  CS2R R28, SRZ ;  /* 0x00000000001c7805 */ /* 0x000fe2000001ff00 */
[----:B------:R-:W-:Y:S01]  /*0c60*/  CS2R R30, SRZ ;  /* 0x00000000001e7805 */ /* 0x000fe2000001ff00 */
[----:B------:R-:W-:-:S04]  /*0c70*/  @!P1 IMAD.WIDE R2, R8, R3, c[0x0][0x170] ;  /* 0x00005c0008029625 */ /* 0x000fc800078e0203 */
[----:B0-----:R-:W-:Y:S01]  /*0c80*/  @!P2 IMAD.WIDE R4, R8, R7, c[0x0][0x180] ;  /* 0x000060000804a625 */ /* 0x001fe200078e0207 */
[----:B------:R-:W3:Y:S03]  /*0c90*/  @!P1 LDG.E.128 R28, [R2.64] ;  /* 0x00000024021c9981 */ /* 0x000ee6000c1e1d00 */
[----:B------:R-:W-:Y:S01]  /*0ca0*/  @!P0 IMAD.MOV.U32 R7, RZ, RZ, 0x4 ;  /* 0x00000004ff078424 */ /* 0x000fe200078e00ff */
[----:B------:R-:W4:Y:S03]  /*0cb0*/  @!P2 LDG.E.128 R12, [R4.64] ;  /* 0x00000024040ca981 */ /* 0x000f26000c1e1d00 */
[----:B------:R-:W-:-:S05]  /*0cc0*/  @!P0 IMAD.WIDE R6, R0, R7, c[0x0][0x230] ;  /* 0x00008c0000068625 */ /* 0x000fca00078e0207 */
[----:B------:R-:W4:Y:S01]  /*0cd0*/  @!P0 LDG.E.128 R8, [R6.64] ;  /* 0x0000002406088981 */ /* 0x000f22000c1e1d00 */
[----:B------:R-:W-:Y:S01]  /*0ce0*/  UMOV UR39, URZ ;  /* 0x0000003f00277c82 */ /* 0x000fe20008000000 */
[----:B------:R-:W-:Y:S01]  /*0cf0*/  ISETP.GE.AND P1, PT, R22, 0x20, PT ;  /* 0x000000201600780c */ /* 0x000fe20003f26270 */
[----:B------:R-:W-:Y:S02]  /*0d00*/  ULDC.U8 UR4, c[0x0][0x1e4] ;  /* 0x0000790000047ab9 */ /* 0x000fe40000000000 */
[----:B------:R-:W-:Y:S01]  /*0d10*/  ISETP.NE.AND P2, PT, RZ, UR4, PT ;  /* 0x00000004ff007c0c */ /* 0x000fe2000bf45270 */
[----:B--2---:R0:W1:Y:S01]  /*0d20*/  @P3 R2UR UR39, R20 ;  /* 0x00000000142733c2 */ /* 0x00406200000e0000 */
[----:B------:R-:W-:Y:S01]  /*0d30*/  ISETP.LT.AND P3, PT, RZ, c[0x0][0x1e0], PT ;  /* 0x00007800ff007a0c */ /* 0x000fe20003f61270 */
[----:B---3-5:R-:W-:Y:S02]  /*0d40*/  FADD.FTZ R16, R28, R16 ;  /* 0x000000101c107221 */ /* 0x028fe40000010000 */
[----:B------:R-:W-:-:S02]  /*0d50*/  FADD.FTZ R17, R29, R17 ;  /* 0x000000111d117221 */ /* 0x000fc40000010000 */
[----:B----4-:R-:W-:Y:S02]  /*0d60*/  FADD.FTZ R24, R12, R24 ;  /* 0x000000180c187221 */ /* 0x010fe40000010000 */
[----:B------:R-:W-:Y:S02]  /*0d70*/  FADD.FTZ R25, R13, R25 ;  /* 0x000000190d197221 */ /* 0x000fe40000010000 */
[----:B------:R-:W-:Y:S02]  /*0d80*/  FADD.FTZ R26, R14, R26 ;  /* 0x0000001a0e1a7221 */ /* 0x000fe40000010000 */
[----:B------:R-:W-:Y:S02]  /*0d90*/  FADD.FTZ R27, R15, R27 ;  /* 0x0000001b0f1b7221 */ /* 0x000fe40000010000 */
[----:B------:R-:W-:Y:S02]  /*0da0*/  FADD.FTZ R18, R30, R18 ;  /* 0x000000121e127221 */ /* 0x000fe40000010000 */
[----:B------:R-:W-:-:S02]  /*0db0*/  FADD.FTZ R19, R31, R19 ;  /* 0x000000131f137221 */ /* 0x000fc40000010000 */
[----:B------:R-:W-:Y:S02]  /*0dc0*/  @!P0 FMUL.FTZ R24, R24, R8 ;  /* 0x0000000818188220 */ /* 0x000fe40000410000 */
[----:B------:R-:W-:Y:S02]  /*0dd0*/  @!P0 FMUL.FTZ R25, R25, R9 ;  /* 0x0000000919198220 */ /* 0x000fe40000410000 */
[----:B------:R-:W-:Y:S02]  /*0de0*/  @!P0 FMUL.FTZ R26, R26, R10 ;  /* 0x0000000a1a1a8220 */ /* 0x000fe40000410000 */
[----:B------:R-:W-:Y:S01]  /*0df0*/  @!P0 FMUL.FTZ R27, R27, R11 ;  /* 0x0000000b1b1b8220 */ /* 0x000fe20000410000 */
[----:B------:R-:W-:Y:S05]  /*0e00*/  @!P2 BRA P3, `(.L_x_2980) ;  /* 0x000009300000a947 */ /* 0x000fea0001800000 */
[----:B01----:R-:W-:-:S04]  /*0e10*/  MOV R0, c[0x0][0x1e0] ;  /* 0x0000780000007a02 */ /* 0x003fc80000000f00 */
[----:B------:R-:W-:-:S13]  /*0e20*/  ISETP.LT.OR P0, PT, R0, 0x1, !P2 ;  /* 0x000000010000780c */ /* 0x000fda0005701670 */
[----:B------:R-:W-:Y:S05]  /*0e30*/  @P0 BRA `(.L_x_2981) ;  /* 0x00000bc000000947 */ /* 0x000fea0003800000 */
[----:B------:R-:W-:Y:S02]  /*0e40*/  LEA.HI R0, R0, c[0x0][0x1e0], RZ, 0x1 ;  /* 0x0000780000007a11 */ /* 0x000fe400078f08ff */
[----:B------:R-:W-:Y:S02]  /*0e50*/  IABS R6, R23 ;  /* 0x0000001700067213 */ /* 0x000fe40000000000 */
[----:B------:R-:W-:Y:S02]  /*0e60*/  SHF.R.S32.HI R28, RZ, 0x1, R0 ;  /* 0x00000001ff1c7819 */ /* 0x000fe40000011400 */
[----:B------:R-:W-:Y:S02]  /*0e70*/  ISETP.LT.AND P1, PT, R23, c[0x0][0x1e0], !P1 ;  /* 0x0000780017007a0c */ /* 0x000fe40004f21270 */
[-C--:B------:R-:W-:Y:S02]  /*0e80*/  IABS R5, R28.reuse ;  /* 0x0000001c00057213 */ /* 0x080fe40000000000 */
[----:B------:R-:W-:-:S02]  /*0e90*/  IABS R8, R28 ;  /* 0x0000001c00087213 */ /* 0x000fc40000000000 */
[----:B------:R-:W0:Y:S01]  /*0ea0*/  I2F.RP R0, R5 ;  /* 0x0000000500007306 */ /* 0x000e220000209400 */
[----:B------:R-:W-:-:S07]  /*0eb0*/  P2R R31, PR, RZ, 0x2 ;  /* 0x00000002ff1f7803 */ /* 0x000fce0000000000 */
        /* <DEDUP_REMOVED lines=19> */
[----:B------:R-:W-:-:S03]  /*0ff0*/  LOP3.LUT P0, RZ, R28, 0x3, RZ, 0xc0, !PT ;  /* 0x000000031cff7812 */ /* 0x000fc6000780c0ff */
[----:B------:R-:W-:-:S05]  /*1000*/  IMAD.MOV.U32 R29, RZ, RZ, R3 ;  /* 0x000000ffff1d7224 */ /* 0x000fca00078e0003 */
        /* <DEDUP_REMOVED lines=24> */
.L_x_2982:
[----:B------:R-:W-:Y:S01]  /*1190*/  ISETP.NE.AND P6, PT, R31, RZ, PT ;  /* 0x000000ff1f00720c */ /* 0x000fe20003fc5270 */
[----:B------:R-:W-:Y:S01]  /*11a0*/  IMAD R0, R28, R29, R30 ;  /* 0x0000001d1c007224 */ /* 0x000fe200078e021e */
[----:B------:R-:W-:Y:S01]  /*11b0*/  WARPSYNC 0xffffffff ;  /* 0xffffffff00007948 */ /* 0x000fe20003800000 */
[----:B------:R-:W-:-:S03]  /*11c0*/  IMAD.MOV.U32 R20, RZ, RZ, c[0x0][0x1e0] ;  /* 0x00007800ff147624 */ /* 0x000fc600078e00ff */
[----:B------:R-:W-:-:S04]  /*11d0*/  LEA R13, R0, 0x240, 0x2 ;  /* 0x00000240000d7811 */ /* 0x000fc800078e10ff */
[----:B------:R-:W-:-:S03]  /*11e0*/  LEA R14, R20, R13, 0x2 ;  /* 0x0000000d140e7211 */ /* 0x000fc600078e10ff */
        /* <DEDUP_REMOVED lines=19> */
[----:B------:R-:W-:Y:S01]  /*1320*/  IMAD.SHL.U32 R0, R0, 0x2, RZ ;  /* 0x0000000200007824 */ /* 0x000fe200078e00ff */
[----:B------:R-:W-:Y:S02]  /*1330*/  LEA R20, R20, R28, 0x2 ;  /* 0x0000001c14147211 */ /* 0x000fe400078e10ff */
        /* <DEDUP_REMOVED lines=49> */
.L_x_2986:
[----:B------:R-:W-:Y:S05]  /*1650*/  BSYNC B1 ;  /* 0x0000000000017941 */ /* 0x000fea0003800000 */
.L_x_2985:
        /* <DEDUP_REMOVED lines=8> */
.L_x_2984:
[----:B------:R-:W-:Y:S05]  /*16e0*/  BSYNC B0 ;  /* 0x0000000000007941 */ /* 0x000fea0003800000 */
.L_x_2983:
[----:B------:R-:W-:Y:S06]  /*16f0*/  BAR.SYNC.DEFER_BLOCKING 0x0 ;  /* 0x0000000000007b1d */ /* 0x000fec0000010000 */
[----:B0-----:R0:W1:Y:S04]  /*1700*/  @P6 LDS.128 R16, [R13] ;  /* 0x000000000d106984 */ /* 0x0010680000000c00 */
[----:B------:R0:W2:Y:S04]  /*1710*/  @P6 LDS.128 R24, [R14] ;  /* 0x000000000e186984 */ /* 0x0000a80000000c00 */
[----:B------:R-:W-:Y:S06]  /*1720*/  BAR.SYNC.DEFER_BLOCKING 0x0 ;  /* 0x0000000000007b1d */ /* 0x000fec0000010000 */
[----:B------:R-:W-:Y:S05]  /*1730*/  BRA `(.L_x_2981) ;  /* 0x000002c000007947 */ /* 0x000fea0003800000 */
.L_x_2980:
        /* <DEDUP_REMOVED lines=43> */
.L_x_2987:
[----:B------:R-:W-:Y:S05]  /*19f0*/  BSYNC B0 ;  /* 0x0000000000007941 */ /* 0x000fea0003800000 */
.L_x_2981:
[----:B0-----:R-:W-:Y:S01]  /*1a00*/  ISETP.GT.AND P0, PT, R22, 0x1f, PT ;  /* 0x0000001f1600780c */ /* 0x001fe20003f04270 */
[----:B------:R-:W-:Y:S01]  /*1a10*/  BSSY B0, `(.L_x_2988) ;  /* 0x000001c000007945 */ /* 0x000fe20003800000 */
[----:B------:R-:W-:-:S11]  /*1a20*/  IMAD.MOV.U32 R0, RZ, RZ, RZ ;  /* 0x000000ffff007224 */ /* 0x000fd600078e00ff */
[----:B------:R-:W-:Y:S05]  /*1a30*/  @P0 BRA `(.L_x_2989) ;  /* 0x0000019000000947 */ /* 0x000fea0003800000 */
[----:B------:R-:W-:Y:S01]  /*1a40*/  ISETP.GT.AND P0, PT, R22, 0x1b, PT ;  /* 0x0000001b1600780c */ /* 0x000fe20003f04270 */
[----:B-1----:R0:W-:Y:S01]  /*1a50*/  STS.128 [R22.X16+0x40], R16 ;  /* 0x0000401016007388 */ /* 0x0021e2000000cc00 */
[----:B------:R-:W-:Y:S01]  /*1a60*/  MOV R0, UR42 ;  /* 0x0000002a00007c02 */ /* 0x000fe20008000f00 */
[----:B--2---:R-:W-:Y:S01]  /*1a70*/  FMUL.FTZ R5, R25, R17 ;  /* 0x0000001119057220 */ /* 0x004fe20000410000 */
[----:B------:R-:W-:-:S03]  /*1a80*/  IADD3 R23, R23, UR48, RZ ;  /* 0x0000003017177c10 */ /* 0x000fc6000fffe0ff */
[----:B------:R-:W-:-:S06]  /*1a90*/  FFMA.FTZ R5, R24, R16, R5 ;  /* 0x0000001018057223 */ /* 0x000fcc0000010005 */
[----:B------:R-:W-:Y:S01]  /*1aa0*/  @!P0 IMAD.SHL.U32 R0, R0, 0x4, RZ ;  /* 0x0000000400008824 */ /* 0x000fe200078e00ff */
[----:B------:R-:W-:-:S03]  /*1ab0*/  @!P0 MOV R3, 0x4 ;  /* 0x0000000400038802 */ /* 0x000fc60000000f00 */
[----:B------:R-:W-:-:S04]  /*1ac0*/  @!P0 IMAD R0, R23, c[0x0][0x1d4], R0 ;  /* 0x0000750017008a24 */ /* 0x000fc800078e0200 */
[----:B------:R-:W-:-:S04]  /*1ad0*/  @!P0 IMAD.WIDE R2, R0, R3, c[0x0][0x198] ;  /* 0x0000660000028625 */ /* 0x000fc800078e0203 */
[----:B------:R-:W-:Y:S01]  /*1ae0*/  FFMA.FTZ R0, R26, R18, R5 ;  /* 0x000000121a007223 */ /* 0x000fe20000010005 */
[----:B------:R0:W-:Y:S03]  /*1af0*/  @!P0 STG.E.128 [R2.64], R24 ;  /* 0x0000001802008986 */ /* 0x0001e6000c101d24 */
[----:B------:R-:W-:Y:S01]  /*1b00*/  FFMA.FTZ R4, R27, R19, R0 ;  /* 0x000000131b047223 */ /* 0x000fe20000010000 */
[----:B------:R-:W-:Y:S05]  /*1b10*/  BRA.DIV ~URZ, `(.L_x_2990) ;  /* 0x000063827f007947 */ /* 0x000fea000b800000 */
[----:B------:R1:W2:Y:S02]  /*1b20*/  SHFL.BFLY PT, R0, R4, 0x10, 0x1f ;  /* 0x0e001f0004007f89 */ /* 0x0002a400000e0000 */
.L_x_3101:
        /* <DEDUP_REMOVED lines=9> */
.L_x_3102:
[----:B-1----:R-:W-:Y:S02]  /*1bc0*/  FADD.FTZ R0, R5, R4 ;  /* 0x0000000405007221 */ /* 0x002fe40000010000 */
.L_x_2989:
[----:B------:R-:W-:Y:S05]  /*1bd0*/  BSYNC B0 ;  /* 0x0000000000007941 */ /* 0x000fea0003800000 */
.L_x_2988:
[----:B0-----:R-:W-:Y:S01]  /*1be0*/  IMAD.U32 R4, RZ, RZ, UR43 ;  /* 0x0000002bff047e24 */ /* 0x001fe2000f8e00ff */
[----:B------:R-:W-:-:S04]  /*1bf0*/  ISETP.NE.AND P0, PT, R22, RZ, PT ;  /* 0x000000ff1600720c */ /* 0x000fc80003f05270 */
[----:B------:R-:W-:-:S05]  /*1c00*/  IADD3 R4, -R4, UR40, RZ ;  /* 0x0000002804047c10 */ /* 0x000fca000fffe1ff */
[----:B------:R-:W-:-:S04]  /*1c10*/  IMAD.SHL.U32 R5, R4, 0x4, RZ ;  /* 0x0000000404057824 */ /* 0x000fc800078e00ff */
[----:B------:R-:W-:Y:S01]  /*1c20*/  @P0 MOV R252, 0xff7fffff ;  /* 0xff7fffff00fc0802 */ /* 0x000fe20000000f00 */
[----:B------:R0:W-:Y:S01]  /*1c30*/  STL [R1+0x34], R5 ;  /* 0x0000340501007387 */ /* 0x0001e20000100800 */
        /* <DEDUP_REMOVED lines=12> */
[----:B------:R-:W-:Y:S01]  /*1d00*/  IMAD.U32 R3, RZ, RZ, UR5 ;  /* 0x00000005ff037e24 */ /* 0x000fe2000f8e00ff */
[----:B------:R-:W-:-:S05]  /*1d10*/  MOV R2, UR4 ;  /* 0x0000000400027c02 */ /* 0x000fca0008000f00 */
[----:B------:R-:W3:Y:S02]  /*1d20*/  LDG.E R3, [R2.64] ;  /* 0x0000002402037981 */ /* 0x000ee4000c1e1900 */
[----:B---3--:R-:W-:-:S05]  /*1d30*/  FADD.FTZ R252, R252, R3 ;  /* 0x00000003fcfc7221 */ /* 0x008fca0000010000 */
.L_x_2993:
[----:B------:R3:W-:Y:S02]  /*1d40*/  STS [R5+0x240], R252 ;  /* 0x000240fc05007388 */ /* 0x0007e40000000800 */
.L_x_2992:
[----:B------:R-:W-:Y:S02]  /*1d50*/  WARPSYNC 0xffffffff ;  /* 0xffffffff00007948 */ /* 0x000fe40003800000 */
[----:B------:R-:W4:Y:S01]  /*1d60*/  R2UR UR4, R4 ;  /* 0x00000000040473c2 */ /* 0x000f2200000e0000 */
[----:B------:R-:W-:Y:S01]  /*1d70*/  IADD3 R120, R22, UR43, RZ ;  /* 0x0000002b16787c10 */ /* 0x000fe2000fffe0ff */
[----:B------:R-:W-:Y:S06]  /*1d80*/  BAR.SYNC.DEFER_BLOCKING 0x0 ;  /* 0x0000000000007b1d */ /* 0x000fec0000010000 */
[----:B------:R-:W-:Y:S01]  /*1d90*/  BSSY B0, `(.L_x_2994) ;  /* 0x000031a000007945 */ /* 0x000fe20003800000 */
[----:B----4-:R-:W-:-:S04]  /*1da0*/  UIADD3 UR4, UR4, 0x1f, URZ ;  /* 0x0000001f04047890 */ /* 0x010fc8000fffe03f */
[----:B------:R-:W-:-:S04]  /*1db0*/  USHF.R.S32.HI UR5, URZ, 0x1f, UR4 ;  /* 0x0000001f3f057899 */ /* 0x000fc80008011404 */
[----:B------:R-:W-:-:S03]  /*1dc0*/  ULEA.HI UR5, UR5, UR4, URZ, 0x5 ;  /* 0x0000000405057291 */ /* 0x000fc6000f8f283f */
[----:B------:R-:W-:Y:S02]  /*1dd0*/  ULDC UR4, c[0x0][0x1d0] ;  /* 0x0000740000047ab9 */ /* 0x000fe40000000800 */
[----:B------:R-:W-:Y:S02]  /*1de0*/  ULOP3.LUT UR5, UR5, 0xffffffe0, URZ, 0xc0, !UPT ;  /* 0xffffffe005057892 */ /* 0x000fe4000f8ec03f */
[----:B------:R-:W-:Y:S02]  /*1df0*/  UIMAD UR44, UR44, UR4, UR46 ;  /* 0x000000042c2c72a4 */ /* 0x000fe4000f8e022e */
[----:B------:R-:W-:Y:S02]  /*1e00*/  UIADD3 UR6, UR43, UR5, URZ ;  /* 0x000000052b067290 */ /* 0x000fe4000fffe03f */
[----:B------:R-:W-:-:S04]  /*1e10*/  UIMAD UR44, UR44, 0x70, URZ ;  /* 0x000000702c2c78a4 */ /* 0x000fc8000f8e023f */
[----:B------:R-:W-:-:S13]  /*1e20*/  ISETP.GE.AND P0, PT, R120, UR6, PT ;  /* 0x0000000678007c0c */ /* 0x000fda000bf06270 */
[----:B------:R-:W-:Y:S05]  /*1e30*/  @P0 BRA `(.L_x_2995) ;  /* 0x000030f000000947 */ /* 0x000fea0003800000 */
[----:B------:R-:W-:Y:S01]  /*1e40*/  IABS R0, c[0x0][0x1d4] ;  /* 0x0000750000007a13 */ /* 0x000fe20000000000 */
[----:B------:R-:W4:Y:S01]  /*1e50*/  LDS.128 R12, [0x40] ;  /* 0x00004000ff0c7984 */ /* 0x000f220000000c00 */
[----:B------:R-:W-:Y:S02]  /*1e60*/  IMAD.MOV.U32 R2, RZ, RZ, RZ ;  /* 0x000000ffff027224 */ /* 0x000fe400078e00ff */
        /* <DEDUP_REMOVED lines=14> */
[----:B------:R-:W-:-:S03]  /*1f50*/  MOV R0, UR44 ;  /* 0x0000002c00007c02 */ /* 0x000fc60008000f00 */
[----:B------:R4:W-:Y:S01]  /*1f60*/  STL.64 [R1+0x28], R14 ;  /* 0x0000280e01007387 */ /* 0x0009e20000100a00 */
[----:B------:R-:W2:Y:S01]  /*1f70*/  F2I.FTZ.U32.TRUNC.NTZ R3, R3 ;  /* 0x0000000300037305 */ /* 0x000ea2000021f000 */
[----:B------:R-:W-:Y:S02]  /*1f80*/  IMAD R0, R0, c[0x0][0x1d4], RZ ;  /* 0x0000750000007a24 */ /* 0x000fe400078e02ff */
[----:B-----5:R4:W-:Y:S04]  /*1f90*/  STL.64 [R1+0x10], R8 ;  /* 0x0000100801007387 */ /* 0x0209e80000100a00 */
[----:B------:R4:W-:Y:S04]  /*1fa0*/  STL.64 [R1+0x18], R10 ;  /* 0x0000180a01007387 */ /* 0x0009e80000100a00 */
[----:B0-----:R4:W-:Y:S04]  /*1fb0*/  STL.64 [R1], R4 ;  /* 0x0000000401007387 */ /* 0x0019e80000100a00 */
[----:B------:R4:W-:Y:S01]  /*1fc0*/  STL.64 [R1+0x8], R6 ;  /* 0x0000080601007387 */ /* 0x0009e20000100a00 */
[----:B--2---:R-:W-:-:S03]  /*1fd0*/  IMAD.MOV R123, RZ, RZ, -R3 ;  /* 0x000000ffff7b7224 */ /* 0x004fc600078e0a03 */
[----:B------:R-:W0:Y:S01]  /*1fe0*/  LDS.128 R88, [0xe0] ;  /* 0x0000e000ff587984 */ /* 0x000e220000000c00 */
[----:B------:R-:W-:-:S03]  /*1ff0*/  IMAD R123, R123, R122, RZ ;  /* 0x0000007a7b7b7224 */ /* 0x000fc600078e02ff */
[----:B------:R-:W2:Y:S01]  /*2000*/  LDS.128 R84, [0xf0] ;  /* 0x0000f000ff547984 */ /* 0x000ea20000000c00 */
[----:B------:R-:W-:Y:S01]  /*2010*/  IMAD.HI.U32 R121, R3, R123, R2 ;  /* 0x0000007b03797227 */ /* 0x000fe200078e0002 */
[----:B------:R-:W-:Y:S02]  /*2020*/  MOV R2, R120 ;  /* 0x0000007800027202 */ /* 0x000fe40000000f00 */
[----:B------:R-:W0:Y:S01]  /*2030*/  LDS.128 R80, [0x100] ;  /* 0x00010000ff507984 */ /* 0x000e220000000c00 */
[----:B------:R-:W-:-:S03]  /*2040*/  SHF.R.S32.HI R3, RZ, 0x1f, R0 ;  /* 0x0000001fff037819 */ /* 0x000fc60000011400 */
        /* <DEDUP_REMOVED lines=20> */
.L_x_3062:
[----:B------:R-:W-:Y:S01]  /*2190*/  ULDC.64 UR4, c[0x0][0x200] ;  /* 0x0000800000047ab9 */ /* 0x000fe20000000a00 */
[----:B------:R-:W2:Y:S01]  /*21a0*/  LDL R251, [R1+0x30] ;  /* 0x0000300001fb7983 */ /* 0x000ea20000100800 */
[----:B------:R-:W-:-:S03]  /*21b0*/  UISETP.NE.U32.AND UP0, UPT, URZ, UR4, UPT ;  /* 0x000000043f00728c */ /* 0x000fc6000bf05070 */
[----:B------:R-:W-:Y:S02]  /*21c0*/  ULDC UR4, c[0x0][0x1d4] ;  /* 0x0000750000047ab9 */ /* 0x000fe40000000800 */
[----:B------:R-:W-:-:S06]  /*21d0*/  UISETP.NE.AND.EX UP0, UPT, URZ, UR5, UPT, UP0 ;  /* 0x000000053f00728c */ /* 0x000fcc000bf05300 */
[----:B------:R-:W-:-:S05]  /*21e0*/  PLOP3.LUT P0, PT, PT, PT, UP0, 0x80, 0x0 ;  /* 0x000000000000781c */ /* 0x000fca0003f0f008 */
[----:B------:R-:W-:-:S04]  /*21f0*/  @UP0 UIMAD UR4, UR45, UR4, URZ ;  /* 0x000000042d0402a4 */ /* 0x000fc8000f8e023f */
[----:B------:R-:W-:Y:S02]  /*2200*/  @UP0 USHF.R.S32.HI UR5, URZ, 0x1f, UR4 ;  /* 0x0000001f3f050899 */ /* 0x000fe40008011404 */
[----:B-1----:R-:W-:Y:S02]  /*2210*/  IMAD.U32 R248, RZ, RZ, UR4 ;  /* 0x00000004fff87e24 */ /* 0x002fe4000f8e00ff */
[----:B------:R-:W-:Y:S02]  /*2220*/  @P0 SHF.R.S32.HI R250, RZ, 0x1f, R2 ;  /* 0x0000001ffffa0819 */ /* 0x000fe40000011402 */
[----:B------:R-:W-:Y:S02]  /*2230*/  MOV R249, UR5 ;  /* 0x0000000500f97c02 */ /* 0x000fe40008000f00 */
[----:B------:R-:W-:-:S04]  /*2240*/  @P0 IADD3 R248, P1, P2, R2, c[0x0][0x200], R248 ;  /* 0x0000800002f80a10 */ /* 0x000fc80007a3e0f8 */
[----:B------:R-:W-:-:S05]  /*2250*/  @P0 IADD3.X R249, R250, c[0x0][0x204], R249, P1, P2 ;  /* 0x00008100faf90a10 */ /* 0x000fca0000fe44f9 */
[----:B------:R-:W3:Y:S01]  /*2260*/  @P0 LDG.E.U8 R248, [R248.64] ;  /* 0x00000024f8f80981 */ /* 0x000ee2000c1e1100 */
[----:B------:R-:W-:Y:S01]  /*2270*/  IABS R250, c[0x0][0x1d4] ;  /* 0x0000750000fa7a13 */ /* 0x000fe20000000000 */
[----:B------:R-:W-:Y:S01]  /*2280*/  BSSY B1, `(.L_x_2996) ;  /* 0x000001d000017945 */ /* 0x000fe20003800000 */
[----:B------:R-:W-:Y:S02]  /*2290*/  ISETP.GE.AND P2, PT, R2, RZ, PT ;  /* 0x000000ff0200720c */ /* 0x000fe40003f46270 */
[----:B------:R-:W-:Y:S02]  /*22a0*/  ISETP.NE.AND P3, PT, RZ, c[0x0][0x1d4], PT ;  /* 0x00007500ff007a0c */ /* 0x000fe40003f65270 */
[----:B---3--:R-:W-:Y:S02]  /*22b0*/  ISETP.NE.AND P0, PT, R248, RZ, P0 ;  /* 0x000000fff800720c */ /* 0x008fe40000705270 */
[----:B------:R-:W-:-:S05]  /*22c0*/  IABS R248, R2 ;  /* 0x0000000200f87213 */ /* 0x000fca0000000000 */
        /* <DEDUP_REMOVED lines=11> */
[----:B0---45:R-:W-:Y:S05]  /*2380*/  @P1 BRA `(.L_x_2997) ;  /* 0x000000c000001947 */ /* 0x031fea0003800000 */
[----:B------:R-:W-:Y:S01]  /*2390*/  IMAD.MOV.U32 R251, RZ, RZ, c[0x0][0x1d4] ;  /* 0x00007500fffb7624 */ /* 0x000fe200078e00ff */
[----:B------:R-:W-:Y:S01]  /*23a0*/  SHF.L.U32 R249, R248, 0x2, RZ ;  /* 0x00000002f8f97819 */ /* 0x000fe200000006ff */
[----:B------:R-:W-:Y:S01]  /*23b0*/  CS2R R122, SRZ ;  /* 0x00000000007a7805 */ /* 0x000fe2000001ff00 */
[----:B----4-:R-:W-:Y:S01]  /*23c0*/  CS2R R120, SRZ ;  /* 0x0000000000787805 */ /* 0x010fe2000001ff00 */
[----:B------:R-:W-:-:S05]  /*23d0*/  IMAD R251, R251, 0x70, RZ ;  /* 0x00000070fbfb7824 */ /* 0x000fca00078e02ff */
[----:B------:R-:W-:-:S13]  /*23e0*/  ISETP.GE.AND P2, PT, R249, R251, PT ;  /* 0x000000fbf900720c */ /* 0x000fda0003f46270 */
[----:B------:R-:W-:Y:S05]  /*23f0*/  @P2 BRA `(.L_x_2997) ;  /* 0x0000005000002947 */ /* 0x000fea0003800000 */
[----:B------:R-:W-:-:S04]  /*2400*/  IADD3 R121, P2, R0, R249, RZ ;  /* 0x000000f900797210 */ /* 0x000fc80007f5e0ff */
[----:B------:R-:W-:Y:S02]  /*2410*/  LEA.HI.X.SX32 R122, R249, R3, 0x1, P2 ;  /* 0x00000003f97a7211 */ /* 0x000fe400010f0eff */
[----:B------:R-:W-:-:S04]  /*2420*/  LEA R120, P2, R121, c[0x0][0x198], 0x2 ;  /* 0x0000660079787a11 */ /* 0x000fc800078410ff */
[----:B------:R-:W-:-:S06]  /*2430*/  LEA.HI.X R121, R121, c[0x0][0x19c], R122, 0x2, P2 ;  /* 0x0000670079797a11 */ /* 0x000fcc00010f147a */
[----:B------:R-:W5:Y:S03]  /*2440*/  LDG.E.128 R120, [R120.64] ;  /* 0x0000002478787981 */ /* 0x000f66000c1e1d00 */
.L_x_2997:
[----:B------:R-:W-:Y:S05]  /*2450*/  BSYNC B1 ;  /* 0x0000000000017941 */ /* 0x000fea0003800000 */
.L_x_2996:
[----:B------:R-:W-:Y:S01]  /*2460*/  BSSY B1, `(.L_x_2998) ;  /* 0x000000f000017945 */ /* 0x000fe20003800000 */
[----:B------:R-:W-:Y:S01]  /*2470*/  IADD3 R249, R248, c[0x0][0x1d4], RZ ;  /* 0x00007500f8f97a10 */ /* 0x000fe20007ffe0ff */
[----:B------:R-:W-:Y:S05]  /*2480*/  @P1 BRA `(.L_x_2999) ;  /* 0x000000c000001947 */ /* 0x000fea0003800000 */
[----:B------:R-:W-:Y:S01]  /*2490*/  IMAD.MOV.U32 R251, RZ, RZ, c[0x0][0x1d4] ;  /* 0x00007500fffb7624 */ /* 0x000fe200078e00ff */
[----:B------:R-:W-:Y:S01]  /*24a0*/  SHF.L.U32 R250, R249, 0x2, RZ ;  /* 0x00000002f9fa7819 */ /* 0x000fe200000006ff */
[----:B------:R-:W-:Y:S01]  /*24b0*/  CS2R R126, SRZ ;  /* 0x00000000007e7805 */ /* 0x000fe2000001ff00 */
[----:B------:R-:W-:Y:S01]  /*24c0*/  CS2R R124, SRZ ;  /* 0x00000000007c7805 */ /* 0x000fe2000001ff00 */
        /* <DEDUP_REMOVED lines=8> */
.L_x_2999:
[----:B------:R-:W-:Y:S05]  /*2550*/  BSYNC B1 ;  /* 0x0000000000017941 */ /* 0x000fea0003800000 */
.L_x_2998:
        /* <DEDUP_REMOVED lines=15> */
.L_x_3001:
[----:B------:R-:W-:Y:S05]  /*2650*/  BSYNC B1 ;  /* 0x0000000000017941 */ /* 0x000fea0003800000 */
.L_x_3000:
[----:B------:R-:W-:Y:S01]  /*2660*/  BSSY B1, `(.L_x_3002) ;  /* 0x000000f000017945 */ /* 0x000fe20003800000 */
[----:B------:R-:W-:Y:S05]  /*2670*/  @P1 BRA `(.L_x_3003) ;  /* 0x000000d000001947 */ /* 0x000fea0003800000 */
[----:B------:R-:W-:Y:S01]  /*2680*/  IMAD.MOV.U32 R250, RZ, RZ, c[0x0][0x1d4] ;  /* 0x00007500fffa7624 */ /* 0x000fe200078e00ff */
[----:B------:R-:W-:Y:S01]  /*2690*/  IADD3 R132, R249, c[0x0][0x1d4], RZ ;  /* 0x00007500f9847a10 */ /* 0x000fe20007ffe0ff */
[----:B------:R-:W-:Y:S02]  /*26a0*/  CS2R R134, SRZ ;  /* 0x0000000000867805 */ /* 0x000fe4000001ff00 */
[----:B------:R-:W-:Y:S01]  /*26b0*/  IMAD R250, R250, 0x70, RZ ;  /* 0x00000070fafa7824 */ /* 0x000fe200078e02ff */
[----:B------:R-:W-:Y:S02]  /*26c0*/  SHF.L.U32 R249, R132, 0x2, RZ ;  /* 0x0000000284f97819 */ /* 0x000fe400000006ff */
[----:B------:R-:W-:Y:S02]  /*26d0*/  CS2R R132, SRZ ;  /* 0x0000000000847805 */ /* 0x000fe4000001ff00 */
[----:B------:R-:W-:-:S13]  /*26e0*/  ISETP.GE.AND P2, PT, R249, R250, PT ;  /* 0x000000faf900720c */ /* 0x000fda0003f46270 */
[----:B------:R-:W-:Y:S05]  /*26f0*/  @P2 BRA `(.L_x_3003) ;  /* 0x0000005000002947 */ /* 0x000fea0003800000 */
[----:B------:R-:W-:-:S04]  /*2700*/  IADD3 R133, P2, R0, R249, RZ ;  /* 0x000000f900857210 */ /* 0x000fc80007f5e0ff */
[----:B------:R-:W-:Y:S02]  /*2710*/  LEA.HI.X.SX32 R134, R249, R3, 0x1, P2 ;  /* 0x00000003f9867211 */ /* 0x000fe400010f0eff */
[----:B------:R-:W-:-:S04]  /*2720*/  LEA R132, P2, R133, c[0x0][0x198], 0x2 ;  /* 0x0000660085847a11 */ /* 0x000fc800078410ff */
[----:B------:R-:W-:-:S06]  /*2730*/  LEA.HI.X R133, R133, c[0x0][0x19c], R134, 0x2, P2 ;  /* 0x0000670085857a11 */ /* 0x000fcc00010f1486 */
[----:B------:R-:W5:Y:S03]  /*2740*/  LDG.E.128 R132, [R132.64] ;  /* 0x0000002484847981 */ /* 0x000f66000c1e1d00 */
.L_x_3003:
[----:B------:R-:W-:Y:S05]  /*2750*/  BSYNC B1 ;  /* 0x0000000000017941 */ /* 0x000fea0003800000 */
.L_x_3002:
[----:B------:R-:W-:Y:S01]  /*2760*/  IMAD.MOV.U32 R251, RZ, RZ, c[0x0][0x1d4] ;  /* 0x00007500fffb7624 */ /* 0x000fe200078e00ff */
[----:B------:R-:W-:Y:S04]  /*2770*/  BSSY B1, `(.L_x_3004) ;  /* 0x000000f000017945 */ /* 0x000fe80003800000 */
[----:B------:R-:W-:Y:S01]  /*2780*/  LEA R249, R251, R248, 0x2 ;  /* 0x000000f8fbf97211 */ /* 0x000fe200078e10ff */
[----:B------:R-:W-:Y:S05]  /*2790*/  @P1 BRA `(.L_x_3005) ;  /* 0x000000c000001947 */ /* 0x000fea0003800000 */
[----:B------:R-:W-:Y:S01]  /*27a0*/  IMAD.MOV.U32 R136, RZ, RZ, c[0x0][0x1d4] ;  /* 0x00007500ff887624 */ /* 0x000fe200078e00ff */
[----:B------:R-:W-:Y:S01]  /*27b0*/  SHF.L.U32 R250, R249, 0x2, RZ ;  /* 0x00000002f9fa7819 */ /* 0x000fe200000006ff */
[----:B------:R-:W-:Y:S02]  /*27c0*/  CS2R R138, SRZ ;  /* 0x00000000008a7805 */ /* 0x000fe4000001ff00 */
[----:B------:R-:W-:-:S05]  /*27d0*/  IMAD R136, R136, 0x70, RZ ;  /* 0x0000007088887824 */ /* 0x000fca00078e02ff */
[----:B------:R-:W-:Y:S02]  /*27e0*/  ISETP.GE.AND P2, PT, R250, R136, PT ;  /* 0x00000088fa00720c */ /* 0x000fe40003f46270 */
[----:B------:R-:W-:-:S11]  /*27f0*/  CS2R R136, SRZ ;  /* 0x0000000000887805 */ /* 0x000fd6000001ff00 */
[----:B------:R-:W-:Y:S05]  /*2800*/  @P2 BRA `(.L_x_3005) ;  /* 0x0000005000002947 */ /* 0x000fea0003800000 */
[----:B------:R-:W-:-:S04]  /*2810*/  IADD3 R137, P2, R0, R250, RZ ;  /* 0x000000fa00897210 */ /* 0x000fc80007f5e0ff */
[----:B------:R-:W-:Y:S02]  /*2820*/  LEA.HI.X.SX32 R138, R250, R3, 0x1, P2 ;  /* 0x00000003fa8a7211 */ /* 0x000fe400010f0eff */
[----:B------:R-:W-:-:S04]  /*2830*/  LEA R136, P2, R137, c[0x0][0x198], 0x2 ;  /* 0x0000660089887a11 */ /* 0x000fc800078410ff */
[----:B------:R-:W-:-:S06]  /*2840*/  LEA.HI.X R137, R137, c[0x0][0x19c], R138, 0x2, P2 ;  /* 0x0000670089897a11 */ /* 0x000fcc00010f148a */
[----:B------:R-:W5:Y:S03]  /*2850*/  LDG.E.128 R136, [R136.64] ;  /* 0x0000002488887981 */ /* 0x000f66000c1e1d00 */
.L_x_3005:
[----:B------:R-:W-:Y:S05]  /*2860*/  BSYNC B1 ;  /* 0x0000000000017941 */ /* 0x000fea0003800000 */
.L_x_3004:
[----:B------:R-:W-:Y:S01]  /*2870*/  BSSY B1, `(.L_x_3006) ;  /* 0x000000f000017945 */ /* 0x000fe20003800000 */
[----:B------:R-:W-:Y:S01]  /*2880*/  IADD3 R249, R249, c[0x0][0x1d4], RZ ;  /* 0x00007500f9f97a10 */ /* 0x000fe20007ffe0ff */
        /* <DEDUP_REMOVED lines=13> */
.L_x_3007:
[----:B------:R-:W-:Y:S05]  /*2960*/  BSYNC B1 ;  /* 0x0000000000017941 */ /* 0x000fea0003800000 */
.L_x_3006:
        /* <DEDUP_REMOVED lines=15> */
.L_x_3009:
[----:B------:R-:W-:Y:S05]  /*2a60*/  BSYNC B1 ;  /* 0x0000000000017941 */ /* 0x000fea0003800000 */
.L_x_3008:
[----:B------:R-:W-:Y:S01]  /*2a70*/  BSSY B1, `(.L_x_3010) ;  /* 0x000000f000017945 */ /* 0x000fe20003800000 */
[----:B------:R-:W-:Y:S01]  /*2a80*/  IMAD R249, R251, 0x7, R248 ;  /* 0x00000007fbf97824 */ /* 0x000fe200078e02f8 */
        /* <DEDUP_REMOVED lines=13> */
.L_x_3011:
[----:B------:R-:W-:Y:S05]  /*2b60*/  BSYNC B1 ;  /* 0x0000000000017941 */ /* 0x000fea0003800000 */
.L_x_3010:
        /* <DEDUP_REMOVED lines=15> */
.L_x_3013:
[----:B------:R-:W-:Y:S05]  /*2c60*/  BSYNC B1 ;  /* 0x0000000000017941 */ /* 0x000fea0003800000 */
.L_x_3012:
        /* <DEDUP_REMOVED lines=15> */
.L_x_3015:
[----:B------:R-:W-:Y:S05]  /*2d60*/  BSYNC B1 ;  /* 0x0000000000017941 */ /* 0x000fea0003800000 */
.L_x_3014:
        /* <DEDUP_REMOVED lines=15> */
.L_x_3017:
[----:B------:R-:W-:Y:S05]  /*2e60*/  BSYNC B1 ;  /* 0x0000000000017941 */ /* 0x000fea0003800000 */
.L_x_3016:
        /* <DEDUP_REMOVED lines=15> */
.L_x_3019:
[----:B------:R-:W-:Y:S05]  /*2f60*/  BSYNC B1 ;  /* 0x0000000000017941 */ /* 0x000fea0003800000 */
.L_x_3018:
        /* <DEDUP_REMOVED lines=15> */
.L_x_3021:
[----:B------:R-:W-:Y:S05]  /*3060*/  BSYNC B1 ;  /* 0x0000000000017941 */ /* 0x000fea0003800000 */
.L_x_3020:
        /* <DEDUP_REMOVED lines=15> */
.L_x_3023:
[----:B------:R-:W-:Y:S05]  /*3160*/  BSYNC B1 ;  /* 0x0000000000017941 */ /* 0x000fea0003800000 */
.L_x_3022:
        /* <DEDUP_REMOVED lines=15> */
.L_x_3025:
[----:B------:R-:W-:Y:S05]  /*3260*/  BSYNC B1 ;  /* 0x0000000000017941 */ /* 0x000fea0003800000 */
.L_x_3024:
        /* <DEDUP_REMOVED lines=15> */
.L_x_3027:
[----:B------:R-:W-:Y:S05]  /*3360*/  BSYNC B1 ;  /* 0x0000000000017941 */ /* 0x000fea0003800000 */
.L_x_3026:
[----:B------:R-:W-:Y:S01]  /*3370*/  BSSY B1, `(.L_x_3028) ;  /* 0x000000f000017945 */ /* 0x000fe20003800000 */
[----:B------:R-:W-:Y:S01]  /*3380*/  IMAD R249, R251, 0x10, R248 ;  /* 0x00000010fbf97824 */ /* 0x000fe200078e02f8 */
[----:B------:R-:W-:Y:S05]  /*3390*/  @P1 BRA `(.L_x_3029) ;  /* 0x000000c000001947 */ /* 0x000fea0003800000 */
[----:B------:R-:W-:Y:S01]  /*33a0*/  MOV R184, c[0x0][0x1d4] ;  /* 0x0000750000b87a02 */ /* 0x000fe20000000f00 */
[----:B------:R-:W-:Y:S01]  /*33b0*/  IMAD.SHL.U32 R250, R249, 0x4, RZ ;  /* 0x00000004f9fa7824 */ /* 0x000fe200078e00ff */
[----:B------:R-:W-:-:S03]  /*33c0*/  CS2R R186, SRZ ;  /* 0x0000000000ba7805 */ /* 0x000fc6000001ff00 */
        /* <DEDUP_REMOVED lines=9> */
.L_x_3029:
[----:B------:R-:W-:Y:S05]  /*3460*/  BSYNC B1 ;  /* 0x0000000000017941 */ /* 0x000fea0003800000 */
.L_x_3028:
[----:B------:R-:W-:Y:S01]  /*3470*/  BSSY B1, `(.L_x_3030) ;  /* 0x000000f000017945 */ /* 0x000fe20003800000 */
[----:B------:R-:W-:Y:S01]  /*3480*/  IADD3 R249, R249, c[0x0][0x1d4], RZ ;  /* 0x00007500f9f97a10 */ /* 0x000fe20007ffe0ff */
        /* <DEDUP_REMOVED lines=13> */
.L_x_3031:
[----:B------:R-:W-:Y:S05]  /*3560*/  BSYNC B1 ;  /* 0x0000000000017941 */ /* 0x000fea0003800000 */
.L_x_3030:
[----:B------:R-:W-:Y:S01]  /*3570*/  BSSY B1, `(.L_x_3032) ;  /* 0x000000f000017945 */ /* 0x000fe20003800000 */
[----:B------:R-:W-:Y:S05]  /*3580*/  @P1 BRA `(.L_x_3033) ;  /* 0x000000d000001947 */ /* 0x000fea0003800000 */
[----:B------:R-:W-:Y:S01]  /*3590*/  MOV R250, c[0x0][0x1d4] ;  /* 0x0000750000fa7a02 */ /* 0x000fe20000000f00 */
[----:B------:R-:W-:Y:S01]  /*35a0*/  CS2R R194, SRZ ;  /* 0x0000000000c27805 */ /* 0x000fe2000001ff00 */
[----:B------:R-:W-:-:S03]  /*35b0*/  IADD3 R192, R249, c[0x0][0x1d4], RZ ;  /* 0x00007500f9c07a10 */ /* 0x000fc60007ffe0ff */
[----:B------:R-:W-:Y:S02]  /*35c0*/  IMAD R250, R250, 0x70, RZ ;  /* 0x00000070fafa7824 */ /* 0x000fe400078e02ff */
        /* <DEDUP_REMOVED lines=9> */
.L_x_3033:
[----:B------:R-:W-:Y:S05]  /*3660*/  BSYNC B1 ;  /* 0x0000000000017941 */ /* 0x000fea0003800000 */
.L_x_3032:
        /* <DEDUP_REMOVED lines=15> */
.L_x_3035:
[----:B------:R-:W-:Y:S05]  /*3760*/  BSYNC B1 ;  /* 0x0000000000017941 */ /* 0x000fea0003800000 */
.L_x_3034:
        /* <DEDUP_REMOVED lines=15> */
.L_x_3037:
[----:B------:R-:W-:Y:S05]  /*3860*/  BSYNC B1 ;  /* 0x0000000000017941 */ /* 0x000fea0003800000 */
.L_x_3036:
        /* <DEDUP_REMOVED lines=15> */
.L_x_3039:
[----:B------:R-:W-:Y:S05]  /*3960*/  BSYNC B1 ;  /* 0x0000000000017941 */ /* 0x000fea0003800000 */
.L_x_3038:
        /* <DEDUP_REMOVED lines=15> */
.L_x_3041:
[----:B------:R-:W-:Y:S05]  /*3a60*/  BSYNC B1 ;  /* 0x0000000000017941 */ /* 0x000fea0003800000 */
.L_x_3040:
        /* <DEDUP_REMOVED lines=15> */
.L_x_3043:
[----:B------:R-:W-:Y:S05]  /*3b60*/  BSYNC B1 ;  /* 0x0000000000017941 */ /* 0x000fea0003800000 */
.L_x_3042:
        /* <DEDUP_REMOVED lines=15> */
.L_x_3045:
[----:B------:R-:W-:Y:S05]  /*3c60*/  BSYNC B1 ;  /* 0x0000000000017941 */ /* 0x000fea0003800000 */
.L_x_3044:
        /* <DEDUP_REMOVED lines=15> */
.L_x_3047:
[----:B------:R-:W-:Y:S05]  /*3d60*/  BSYNC B1 ;  /* 0x0000000000017941 */ /* 0x000fea0003800000 */
.L_x_3046:
        /* <DEDUP_REMOVED lines=15> */
.L_x_3049:
[----:B------:R-:W-:Y:S05]  /*3e60*/  BSYNC B1 ;  /* 0x0000000000017941 */ /* 0x000fea0003800000 */
.L_x_3048:
        /* <DEDUP_REMOVED lines=15> */
.L_x_3051:
[----:B------:R-:W-:Y:S05]  /*3f60*/  BSYNC B1 ;  /* 0x0000000000017941 */ /* 0x000fea0003800000 */
.L_x_3050:
        /* <DEDUP_REMOVED lines=15> */
.L_x_3053:
[----:B------:R-:W-:Y:S05]  /*4060*/  BSYNC B1 ;  /* 0x0000000000017941 */ /* 0x000fea0003800000 */
.L_x_3052:
        /* <DEDUP_REMOVED lines=15> */
.L_x_3055:
[----:B------:R-:W-:Y:S05]  /*4160*/  BSYNC B1 ;  /* 0x0000000000017941 */ /* 0x000fea0003800000 */
.L_x_3054:
        /* <DEDUP_REMOVED lines=15> */
.L_x_3057:
[----:B------:R-:W-:Y:S05]  /*4260*/  BSYNC B1 ;  /* 0x0000000000017941 */ /* 0x000fea0003800000 */
.L_x_3056:
[----:B------:R-:W-:Y:S01]  /*4270*/  BSSY B1, `(.L_x_3058) ;  /* 0x000000f000017945 */ /* 0x000fe20003800000 */
[----:B------:R-:W-:Y:S01]  /*4280*/  IMAD R248, R251, 0x1f, R248 ;  /* 0x0000001ffbf87824 */ /* 0x000fe200078e02f8 */
[----:B------:R-:W-:Y:S05]  /*4290*/  @P1 BRA `(.L_x_3059) ;  /* 0x000000c000001947 */ /* 0x000fea0003800000 */
[----:B------:R-:W-:Y:S01]  /*42a0*/  MOV R249, c[0x0][0x1d4] ;  /* 0x0000750000f97a02 */ /* 0x000fe20000000f00 */
[----:B------:R-:W-:Y:S01]  /*42b0*/  IMAD.SHL.U32 R248, R248, 0x4, RZ ;  /* 0x00000004f8f87824 */ /* 0x000fe200078e00ff */
[----:B------:R-:W-:Y:S01]  /*42c0*/  CS2R R246, SRZ ;  /* 0x0000000000f67805 */ /* 0x000fe2000001ff00 */
[----:B------:R-:W-:Y:S02]  /*42d0*/  CS2R R244, SRZ ;  /* 0x0000000000f47805 */ /* 0x000fe4000001ff00 */
        /* <DEDUP_REMOVED lines=8> */
.L_x_3059:
[----:B------:R-:W-:Y:S05]  /*4360*/  BSYNC B1 ;  /* 0x0000000000017941 */ /* 0x000fea0003800000 */
.L_x_3058:
[----:B------:R-:W-:Y:S01]  /*4370*/  BSSY B1, `(.L_x_3060) ;  /* 0x00000b7000017945 */ /* 0x000fe20003800000 */
[----:B------:R-:W-:Y:S05]  /*4380*/  @P1 BRA `(.L_x_3061) ;  /* 0x00000b5000001947 */ /* 0x000fea0003800000 */
[----:B------:R-:W2:Y:S01]  /*4390*/  LDL R249, [R1+0x10] ;  /* 0x0000100001f97983 */ /* 0x000ea20000100800 */
[----:B------:R-:W-:-:S03]  /*43a0*/  ULDC.64 UR4, c[0x0][0x218] ;  /* 0x0000860000047ab9 */ /* 0x000fc60000000a00 */
[----:B------:R-:W3:Y:S04]  /*43b0*/  LDL R248, [R1+0x14] ;  /* 0x0000140001f87983 */ /* 0x000ee80000100800 */
[----:B------:R4:W-:Y:S04]  /*43c0*/  STL [R1+0x3c], R3 ;  /* 0x00003c0301007387 */ /* 0x0009e80000100800 */
[----:B----4-:R-:W4:Y:S04]  /*43d0*/  LDL R3, [R1+0x20] ;  /* 0x0000200001037983 */ /* 0x010f280000100800 */
[----:B------:R1:W-:Y:S04]  /*43e0*/  STL [R1+0x38], R0 ;  /* 0x0000380001007387 */ /* 0x0003e80000100800 */
[----:B------:R-:W4:Y:S04]  /*43f0*/  LDL R250, [R1+0x4] ;  /* 0x0000040001fa7983 */ /* 0x000f280000100800 */
[----:B------:R-:W4:Y:S04]  /*4400*/  LDL R251, [R1] ;  /* 0x0000000001fb7983 */ /* 0x000f280000100800 */
[----:B-1----:R-:W4:Y:S01]  /*4410*/  LDL R0, [R1+0x24] ;  /* 0x0000240001007983 */ /* 0x002f220000100800 */
[----:B--2--5:R-:W-:-:S02]  /*4420*/  FMUL.FTZ R249, R249, R124 ;  /* 0x0000007cf9f97220 */ /* 0x024fc40000410000 */
[----:B---3--:R-:W-:Y:S02]  /*4430*/  FMUL.FTZ R248, R248, R125 ;  /* 0x0000007df8f87220 */ /* 0x008fe40000410000 */
[----:B----4-:R-:W-:Y:S02]  /*4440*/  FFMA.FTZ R249, R3, R120, R249 ;  /* 0x0000007803f97223 */ /* 0x010fe400000100f9 */
[----:B------:R1:W5:Y:S01]  /*4450*/  LDL.LU R3, [R1+0x3c] ;  /* 0x00003c0001037983 */ /* 0x0003620000300800 */
[----:B------:R-:W-:Y:S02]  /*4460*/  FFMA.FTZ R248, R0, R121, R248 ;  /* 0x0000007900f87223 */ /* 0x000fe400000100f8 */
[----:B------:R-:W-:Y:S01]  /*4470*/  FFMA.FTZ R249, R251, R128, R249 ;  /* 0x00000080fbf97223 */ /* 0x000fe200000100f9 */
[----:B------:R1:W5:Y:S01]  /*4480*/  LDL.LU R0, [R1+0x38] ;  /* 0x0000380001007983 */ /* 0x0003620000300800 */
[----:B------:R-:W-:Y:S02]  /*4490*/  FFMA.FTZ R248, R250, R129, R248 ;  /* 0x00000081faf87223 */ /* 0x000fe400000100f8 */
[----:B------:R-:W-:Y:S01]  /*44a0*/  FFMA.FTZ R249, R116, R132, R249 ;  /* 0x0000008474f97223 */ /* 0x000fe200000100f9 */
[----:B------:R-:W2:Y:S01]  /*44b0*/  LDL R251, [R1+0x28] ;  /* 0x0000280001fb7983 */ /* 0x000ea20000100800 */
[----:B------:R-:W-:-:S02]  /*44c0*/  FFMA.FTZ R248, R117, R133, R248 ;  /* 0x0000008575f87223 */ /* 0x000fc400000100f8 */
[----:B------:R-:W-:Y:S01]  /*44d0*/  FFMA.FTZ R249, R112, R136, R249 ;  /* 0x0000008870f97223 */ /* 0x000fe200000100f9 */
[----:B------:R-:W3:Y:S01]  /*44e0*/  LDL R250, [R1+0x8] ;  /* 0x0000080001fa7983 */ /* 0x000ee20000100800 */
        /* <DEDUP_REMOVED lines=11> */
[----:B0-----:R-:W-:Y:S02]  /*45a0*/  FFMA.FTZ R249, R88, R160, R249 ;  /* 0x000000a058f97223 */ /* 0x001fe400000100f9 */
        /* <DEDUP_REMOVED lines=42> */
[----:B------:R-:W-:-:S04]  /*4850*/  FFMA.FTZ R248, R5, R245, R248 ;  /* 0x000000f505f87223 */ /* 0x000fc800000100f8 */
[----:B------:R-:W-:Y:S02]  /*4860*/  FADD.FTZ R249, R249, R248 ;  /* 0x000000f8f9f97221 */ /* 0x000fe40000010000 */
[----:B------:R-:W4:Y:S02]  /*4870*/  LDL R248, [R1+0x18] ;  /* 0x0000180001f87983 */ /* 0x000f240000100800 */
[----:B----4-:R-:W-:-:S04]  /*4880*/  FMUL.FTZ R248, R248, R126 ;  /* 0x0000007ef8f87220 */ /* 0x010fc80000410000 */
[----:B--2---:R-:W-:Y:S02]  /*4890*/  FFMA.FTZ R248, R251, R122, R248 ;  /* 0x0000007afbf87223 */ /* 0x004fe400000100f8 */
[----:B------:R-:W2:Y:S02]  /*48a0*/  LDL R251, [R1+0xc] ;  /* 0x00000c0001fb7983 */ /* 0x000ea40000100800 */
[----:B---3--:R-:W-:-:S04]  /*48b0*/  FFMA.FTZ R248, R250, R130, R248 ;  /* 0x00000082faf87223 */ /* 0x008fc800000100f8 */
        /* <DEDUP_REMOVED lines=29> */
[----:B------:R-:W-:Y:S02]  /*4a90*/  FADD.FTZ R250, R248, R249 ;  /* 0x000000f9f8fa7221 */ /* 0x000fe40000010000 */
[----:B------:R-:W3:Y:S04]  /*4aa0*/  LDL R248, [R1+0x1c] ;  /* 0x00001c0001f87983 */ /* 0x000ee80000100800 */
[----:B------:R-:W4:Y:S01]  /*4ab0*/  LDL R249, [R1+0x2c] ;  /* 0x00002c0001f97983 */ /* 0x000f220000100800 */
[----:B------:R-:W-:-:S04]  /*4ac0*/  UISETP.NE.U32.AND UP0, UPT, URZ, UR4, UPT ;  /* 0x000000043f00728c */ /* 0x000fc8000bf05070 */
[----:B------:R-:W-:Y:S02]  /*4ad0*/  UISETP.NE.AND.EX UP0, UPT, URZ, UR5, UPT, UP0 ;  /* 0x000000053f00728c */ /* 0x000fe4000bf05300 */
[----:B------:R-:W-:-:S04]  /*4ae0*/  ULDC UR4, c[0x0][0x220] ;  /* 0x0000880000047ab9 */ /* 0x000fc80000000800 */
[----:B------:R-:W-:-:S05]  /*4af0*/  PLOP3.LUT P1, PT, PT, PT, UP0, 0x80, 0x0 ;  /* 0x000000000000781c */ /* 0x000fca0003f2f008 */
[----:B------:R-:W-:Y:S01]  /*4b00*/  @UP0 UIMAD UR4, UR46, UR4, UR40 ;  /* 0x000000042e0402a4 */ /* 0x000fe2000f8e0228 */
[----:B---3--:R-:W-:-:S04]  /*4b10*/  FMUL.FTZ R248, R248, R127 ;  /* 0x0000007ff8f87220 */ /* 0x008fc80000410000 */
[----:B----4-:R-:W-:-:S04]  /*4b20*/  FFMA.FTZ R248, R249, R123, R248 ;  /* 0x0000007bf9f87223 */ /* 0x010fc800000100f8 */
[----:B--2---:R-:W-:-:S04]  /*4b30*/  FFMA.FTZ R248, R251, R131, R248 ;  /* 0x00000083fbf87223 */ /* 0x004fc800000100f8 */
        /* <DEDUP_REMOVED lines=28> */
[----:B------:R-:W-:-:S03]  /*4d00*/  MOV R249, UR4 ;  /* 0x0000000400f97c02 */ /* 0x000fc60008000f00 */
[----:B------:R-:W-:Y:S01]  /*4d10*/  FFMA.FTZ R248, R7, R247, R248 ;  /* 0x000000f707f87223 */ /* 0x000fe200000100f8 */
[----:B------:R-:W-:Y:S01]  /*4d20*/  @UP0 UMOV UR4, 0x4 ;  /* 0x0000000400040882 */ /* 0x000fe20000000000 */
[----:B------:R-:W-:Y:S02]  /*4d30*/  @P1 IMAD R249, R249, c[0x0][0x220], R2 ;  /* 0x00008800f9f91a24 */ /* 0x000fe400078e0202 */
[----:B------:R-:W-:Y:S02]  /*4d40*/  FADD.FTZ R250, R248, R250 ;  /* 0x000000faf8fa7221 */ /* 0x000fe40000010000 */
[----:B------:R-:W-:Y:S01]  /*4d50*/  IMAD.U32 R248, RZ, RZ, UR4 ;  /* 0x00000004fff87e24 */ /* 0x000fe2000f8e00ff */
[----:B------:R-:W-:-:S03]  /*4d60*/  ULDC.64 UR4, c[0x0][0x228] ;  /* 0x00008a0000047ab9 */ /* 0x000fc60000000a00 */
[----:B------:R-:W-:-:S06]  /*4d70*/  @P1 IMAD.WIDE R248, R249, R248, c[0x0][0x218] ;  /* 0x00008600f9f81625 */ /* 0x000fcc00078e02f8 */
[----:B------:R0:W2:Y:S01]  /*4d80*/  @P1 LDG.E R249, [R248.64] ;  /* 0x00000024f8f91981 */ /* 0x0000a2000c1e1900 */
[----:B------:R-:W-:-:S04]  /*4d90*/  UISETP.NE.U32.AND UP0, UPT, URZ, UR4, UPT ;  /* 0x000000043f00728c */ /* 0x000fc8000bf05070 */
[----:B------:R-:W-:-:S03]  /*4da0*/  UISETP.NE.AND.EX UP0, UPT, URZ, UR5, UPT, UP0 ;  /* 0x000000053f00728c */ /* 0x000fc6000bf05300 */
[----:B------:R-:W-:-:S03]  /*4db0*/  ULDC.64 UR4, c[0x0][0x228] ;  /* 0x00008a0000047ab9 */ /* 0x000fc60000000a00 */
[----:B------:R-:W-:-:S05]  /*4dc0*/  PLOP3.LUT P2, PT, PT, PT, UP0, 0x80, 0x0 ;  /* 0x000000000000781c */ /* 0x000fca0003f4f008 */
[----:B------:R-:W-:Y:S02]  /*4dd0*/  @UP0 UMOV UR7, 0x4 ;  /* 0x0000000400070882 */ /* 0x000fe40000000000 */
[----:B------:R-:W-:Y:S01]  /*4de0*/  @UP0 UIMAD.WIDE UR4, UR46, UR7, UR4 ;  /* 0x000000072e0402a5 */ /* 0x000fe2000f8e0204 */
[----:B0-----:R-:W-:-:S05]  /*4df0*/  FMUL.FTZ R248, R250, c[0x0][0x1f0] ;  /* 0x00007c00faf87a20 */ /* 0x001fca0000410000 */
[----:B------:R-:W-:Y:S01]  /*4e00*/  IMAD.U32 R250, RZ, RZ, UR4 ;  /* 0x00000004fffa7e24 */ /* 0x000fe2000f8e00ff */
[----:B------:R-:W-:-:S05]  /*4e10*/  MOV R251, UR5 ;  /* 0x0000000500fb7c02 */ /* 0x000fca0008000f00 */
[----:B------:R-:W3:Y:S01]  /*4e20*/  @P2 LDG.E R250, [R250.64] ;  /* 0x00000024fafa2981 */ /* 0x000ee2000c1e1900 */
[----:B--2---:R-:W-:Y:S01]  /*4e30*/  @P1 FADD.FTZ R248, R248, R249 ;  /* 0x000000f9f8f81221 */ /* 0x004fe20000010000 */
[----:B------:R-:W-:-:S04]  /*4e40*/  MOV R249, c[0x0][0x1e8] ;  /* 0x00007a0000f97a02 */ /* 0x000fc80000000f00 */
[----:B------:R-:W-:-:S04]  /*4e50*/  IADD3 R249, R249, c[0x0][0x210], RZ ;  /* 0x00008400f9f97a10 */ /* 0x000fc80007ffe0ff */
[----:B------:R-:W-:-:S04]  /*4e60*/  @P2 ISETP.GE.AND P1, PT, R2, R249, PT ;  /* 0x000000f90200220c */ /* 0x000fc80003f26270 */
[----:B------:R-:W-:-:S04]  /*4e70*/  @P2 SEL R249, RZ, UR39, P1 ;  /* 0x00000027fff92c07 */ /* 0x000fc80008800000 */
[----:B------:R-:W-:-:S06]  /*4e80*/  @P2 IADD3 R249, R249, -UR40, R2 ;  /* 0x80000028f9f92c10 */ /* 0x000fcc000fffe002 */
[----:B------:R-:W3:Y:S02]  /*4e90*/  @P2 I2F R249, R249 ;  /* 0x000000f900f92306 */ /* 0x000ee40000201400 */
[----:B---3--:R-:W-:Y:S01]  /*4ea0*/  @P2 FFMA.FTZ R248, R249, R250, R248 ;  /* 0x000000faf9f82223 */ /* 0x008fe200000100f8 */
[----:B------:R-:W-:-:S05]  /*4eb0*/  IADD3 R249, R2, -UR43, RZ ;  /* 0x8000002b02f97c10 */ /* 0x000fca000fffe0ff */
[----:B------:R1:W-:Y:S01]  /*4ec0*/  STS [R249.X4+0x240], R248 ;  /* 0x000240f8f9007388 */ /* 0x0003e20000004800 */
[----:B------:R-:W-:-:S03]  /*4ed0*/  @!P0 FMNMX.FTZ R252, R252, R248, !PT ;  /* 0x000000f8fcfc8209 */ /* 0x000fc60007810000 */
.L_x_3061:
[----:B------:R-:W-:Y:S05]  /*4ee0*/  BSYNC B1 ;  /* 0x0000000000017941 */ /* 0x000fea0003800000 */
.L_x_3060:
[----:B------:R-:W-:-:S04]  /*4ef0*/  IADD3 R2, R2, 0x100, RZ ;  /* 0x0000010002027810 */ /* 0x000fc80007ffe0ff */
[----:B------:R-:W-:-:S13]  /*4f00*/  ISETP.GE.AND P0, PT, R2, UR6, PT ;  /* 0x0000000602007c0c */ /* 0x000fda000bf06270 */
[----:B------:R-:W-:Y:S01]  /*4f10*/  @P0 CALL.REL.NOINC `(.L_x_2995) ;  /* 0x0000001000000944 */ /* 0x000fe20003c00000 */
[----:B------:R-:W-:Y:S05]  /*4f20*/  BRA `(.L_x_3062) ;  /* 0xffffd26000007947 */ /* 0x000fea000383ffff */
.L_x_2995:
[----:B------:R-:W-:Y:S05]  /*4f30*/  BSYNC B0 ;  /* 0x0000000000007941 */ /* 0x000fea0003800000 */
.L_x_2994:
[----:B-----5:R-:W3:Y:S01]  /*4f40*/  SHFL.BFLY PT, R3, R252, 0x10, 0x1f ;  /* 0x0e001f00fc037f89 */ /* 0x020ee200000e0000 */
[----:B------:R-:W-:Y:S03]  /*4f50*/  BSSY B0, `(.L_x_3063) ;  /* 0x000003e000007945 */ /* 0x000fe60003800000 */
[----:B0---4-:R-:W0:Y:S01]  /*4f60*/  S2R R11, SR_TID.X ;  /* 0x00000000000b7919 */ /* 0x011e220000002100 */
        /* <DEDUP_REMOVED lines=34> */
.L_x_3068:
        /* <DEDUP_REMOVED lines=16> */
.L_x_3066:
[----:B------:R-:W0:Y:S02]  /*5290*/  LDS R2, [R8] ;  /* 0x0000000008027984 */ /* 0x000e240000000800 */
[----:B0--3--:R-:W-:-:S04]  /*52a0*/  FADD.FTZ R2, -R9, R2 ;  /* 0x0000000209027221 */ /* 0x009fc80000010100 */
[----:B------:R-:W-:-:S04]  /*52b0*/  FMUL.FTZ R2, R2, 1.4426950216293334961 ;  /* 0x3fb8aa3b02027820 */ /* 0x000fc80000410000 */
[----:B------:R0:W3:Y:S03]  /*52c0*/  MUFU.EX2 R7, R2 ;  /* 0x0000000200077308 */ /* 0x0000e60000000800 */
.L_x_3067:
[----:B------:R-:W-:Y:S05]  /*52d0*/  BSYNC B1 ;  /* 0x0000000000017941 */ /* 0x000fea0003800000 */
.L_x_3065:
[----:B---3--:R3:W-:Y:S01]  /*52e0*/  STS [R8], R7 ;  /* 0x0000000708007388 */ /* 0x0087e20000000800 */
[----:B------:R-:W-:Y:S01]  /*52f0*/  IADD3 R5, R5, 0x100, RZ ;  /* 0x0000010005057810 */ /* 0x000fe20007ffe0ff */
[----:B------:R-:W-:-:S03]  /*5300*/  FADD.FTZ R0, R7, R0 ;  /* 0x0000000007007221 */ /* 0x000fc60000010000 */
[----:B------:R-:W-:-:S13]  /*5310*/  ISETP.GT.AND P2, PT, R5, UR40, PT ;  /* 0x0000002805007c0c */ /* 0x000fda000bf44270 */
[----:B---3--:R-:W-:Y:S05]  /*5320*/  @!P2 BRA `(.L_x_3068) ;  /* 0xfffffe600000a947 */ /* 0x008fea000383ffff */
.L_x_3064:
[----:B0-----:R-:W-:Y:S05]  /*5330*/  BSYNC B0 ;  /* 0x0000000000007941 */ /* 0x001fea0003800000 */
.L_x_3063:
        /* <DEDUP_REMOVED lines=43> */
.L_x_3071:
        /* <DEDUP_REMOVED lines=14> */
.L_x_3070:
[----:B------:R-:W-:Y:S05]  /*56d0*/  BSYNC B0 ;  /* 0x0000000000007941 */ /* 0x000fea0003800000 */
.L_x_3069:
        /* <DEDUP_REMOVED lines=38> */
[----:B------:R-:W-:Y:S01]  /*5940*/  IMAD.MOV.U32 R64, RZ, RZ, R2 ;  /* 0x000000ffff407224 */ /* 0x000fe200078e0002 */
        /* <DEDUP_REMOVED lines=8> */
[----:B------:R-:W-:Y:S01]  /*59d0*/  IMAD R8, R2, 0x70, RZ ;  /* 0x0000007002087824 */ /* 0x000fe200078e02ff */
[----:B------:R-:W-:Y:S01]  /*59e0*/  MOV R14, R12 ;  /* 0x0000000c000e7202 */ /* 0x000fe20000000f00 */
[----:B------:R-:W-:Y:S01]  /*59f0*/  IMAD.MOV.U32 R64, RZ, RZ, R2 ;  /* 0x000000ffff407224 */ /* 0x000fe200078e0002 */
[----:B------:R-:W-:Y:S02]  /*5a00*/  LEA R15, R3, 0x240, 0x2 ;  /* 0x00000240030f7811 */ /* 0x000fe400078e10ff */
[----:B------:R-:W-:-:S04]  /*5a10*/  IADD3 R13, P3, R52, R8, RZ ;  /* 0x00000008340d7210 */ /* 0x000fc80007f7e0ff */
[----:B------:R-:W-:Y:S02]  /*5a20*/  LEA.HI.X.SX32 R8, R8, R53, 0x1, P3 ;  /* 0x0000003508087211 */ /* 0x000fe400018f0eff */
[----:B------:R-:W-:-:S04]  /*5a30*/  LEA R21, P3, R13, c[0x0][0x1a0], 0x2 ;  /* 0x000068000d157a11 */ /* 0x000fc800078610ff */
[----:B------:R-:W-:Y:S01]  /*5a40*/  LEA.HI.X R13, R13, c[0x0][0x1a4], R8, 0x2, P3 ;  /* 0x000069000d0d7a11 */ /* 0x000fe200018f1408 */
[----:B------:R-:W-:Y:S02]  /*5a50*/  HFMA2.MMA R8, -RZ, RZ, 0, 0 ;  /* 0x00000000ff087435 */ /* 0x000fe400000001ff */
.L_x_3078:
[----:B------:R-:W-:Y:S01]  /*5a60*/  IMAD.MOV.U32 R12, RZ, RZ, R21 ;  /* 0x000000ffff0c7224 */ /* 0x000fe200078e0015 */
[----:B------:R0:W3:Y:S04]  /*5a70*/  LDS R20, [R15] ;  /* 0x000000000f147984 */ /* 0x0000e80000000800 */
[----:B-1----:R1:W3:Y:S01]  /*5a80*/  LDG.E.128 R16, [R12.64] ;  /* 0x000000240c107981 */ /* 0x0022e2000c1e1d00 */
[----:B------:R-:W-:Y:S02]  /*5a90*/  IADD3 R14, R14, -0x1, RZ ;  /* 0xffffffff0e0e7810 */ /* 0x000fe40007ffe0ff */
[----:B------:R-:W-:Y:S02]  /*5aa0*/  IADD3 R21, P4, R21, 0xe00, RZ ;  /* 0x00000e0015157810 */ /* 0x000fe40007f9e0ff */
[----:B------:R-:W-:-:S02]  /*5ab0*/  ISETP.NE.AND P3, PT, R14, RZ, PT ;  /* 0x000000ff0e00720c */ /* 0x000fc40003f65270 */
[----:B------:R-:W-:Y:S02]  /*5ac0*/  IADD3 R64, R64, 0x8, RZ ;  /* 0x0000000840407810 */ /* 0x000fe40007ffe0ff */
[----:B0-----:R-:W-:Y:S02]  /*5ad0*/  IADD3 R15, R15, 0x20, RZ ;  /* 0x000000200f0f7810 */ /* 0x001fe40007ffe0ff */
[----:B-1----:R-:W-:Y:S01]  /*5ae0*/  IADD3.X R13, RZ, R13, RZ, P4, !PT ;  /* 0x0000000dff0d7210 */ /* 0x002fe200027fe4ff */
[-C--:B---3--:R-:W-:Y:S02]  /*5af0*/  FFMA.FTZ R8, R16, R20.reuse, R8 ;  /* 0x0000001410087223 */ /* 0x088fe40000010008 */
[-C--:B------:R-:W-:Y:S02]  /*5b00*/  FFMA.FTZ R9, R17, R20.reuse, R9 ;  /* 0x0000001411097223 */ /* 0x080fe40000010009 */
[-C--:B------:R-:W-:Y:S02]  /*5b10*/  FFMA.FTZ R10, R18, R20.reuse, R10 ;  /* 0x00000014120a7223 */ /* 0x080fe4000001000a */
[----:B------:R-:W-:Y:S01]  /*5b20*/  FFMA.FTZ R11, R19, R20, R11 ;  /* 0x00000014130b7223 */ /* 0x000fe2000001000b */
[----:B------:R-:W-:Y:S05]  /*5b30*/  @P3 BRA `(.L_x_3078) ;  /* 0xffffff2000003947 */ /* 0x000fea000383ffff */
.L_x_3077:
[----:B------:R-:W-:Y:S05]  /*5b40*/  BSYNC B2 ;  /* 0x0000000000027941 */ /* 0x000fea0003800000 */
.L_x_3076:
[----:B------:R-:W-:Y:S05]  /*5b50*/  @!P0 BRA `(.L_x_3075) ;  /* 0x00000cf000008947 */ /* 0x000fea0003800000 */
[----:B-1----:R-:W-:Y:S01]  /*5b60*/  IMAD.IADD R17, R55, 0x1, -R64 ;  /* 0x0000000137117824 */ /* 0x002fe200078e0a40 */
[C---:B------:R-:W-:Y:S01]  /*5b70*/  LEA R13, R64.reuse, 0x40, 0x2 ;  /* 0x00000040400d7811 */ /* 0x040fe200078e10ff */
[----:B------:R-:W-:Y:S01]  /*5b80*/  IMAD R12, R64, 0x70, RZ ;  /* 0x00000070400c7824 */ /* 0x000fe200078e02ff */
[----:B------:R-:W-:Y:S01]  /*5b90*/  MOV R16, UR43 ;  /* 0x0000002b00107c02 */ /* 0x000fe20008000f00 */
[----:B------:R-:W-:Y:S01]  /*5ba0*/  BSSY B2, `(.L_x_3079) ;  /* 0x0000074000027945 */ /* 0x000fe20003800000 */
[----:B------:R-:W-:-:S02]  /*5bb0*/  ISETP.GT.AND P3, PT, R17, 0x60, PT ;  /* 0x000000601100780c */ /* 0x000fc40003f64270 */
[----:B------:R-:W-:Y:S01]  /*5bc0*/  IADD3 R14, P0, R52, R12, RZ ;  /* 0x0000000c340e7210 */ /* 0x000fe20007f1e0ff */
[----:B------:R-:W-:-:S03]  /*5bd0*/  IMAD R13, R16, -0x4, R13 ;  /* 0xfffffffc100d7824 */ /* 0x000fc600078e020d */
[----:B------:R-:W-:Y:S02]  /*5be0*/  LEA.HI.X.SX32 R15, R12, R53, 0x1, P0 ;  /* 0x000000350c0f7211 */ /* 0x000fe400000f0eff */
[C---:B------:R-:W-:Y:S02]  /*5bf0*/  LEA R66, P0, R14.reuse, c[0x0][0x1a0], 0x2 ;  /* 0x000068000e427a11 */ /* 0x040fe400078010ff */
[----:B------:R-:W-:Y:S02]  /*5c00*/  IADD3 R54, R13, 0x240, RZ ;  /* 0x000002400d367810 */ /* 0x000fe40007ffe0ff */
[----:B------:R-:W-:Y:S02]  /*5c10*/  LEA.HI.X R67, R14, c[0x0][0x1a4], R15, 0x2, P0 ;  /* 0x000069000e437a11 */ /* 0x000fe400000f140f */
[----:B------:R-:W-:Y:S01]  /*5c20*/  PLOP3.LUT P0, PT, PT, PT, PT, 0x80, 0x0 ;  /* 0x000000000000781c */ /* 0x000fe20003f0f070 */
[----:B------:R-:W-:Y:S07]  /*5c30*/  @!P3 BRA `(.L_x_3080) ;  /* 0x000006a00000b947 */ /* 0x000fee0003800000 */
[----:B------:R-:W-:Y:S02]  /*5c40*/  PLOP3.LUT P0, PT, PT, PT, PT, 0x8, 0x0 ;  /* 0x000000000000781c */ /* 0x000fe40003f0e170 */
[----:B------:R-:W-:-:S03]  /*5c50*/  IADD3 R93, R55, -0x60, RZ ;  /* 0xffffffa0375d7810 */ /* 0x000fc60007ffe0ff */
.L_x_3081:
[----:B------:R0:W3:Y:S04]  /*5c60*/  LDG.E.128 R68, [R66.64] ;  /* 0x0000002442447981 */ /* 0x0000e8000c1e1d00 */
[----:B------:R0:W4:Y:S04]  /*5c70*/  LDG.E.128 R72, [R66.64+0xe00] ;  /* 0x000e002442487981 */ /* 0x000128000c1e1d00 */
[----:B--2---:R0:W2:Y:S04]  /*5c80*/  LDG.E.128 R80, [R66.64+0x1c00] ;  /* 0x001c002442507981 */ /* 0x0040a8000c1e1d00 */
[----:B------:R0:W2:Y:S04]  /*5c90*/  LDG.E.128 R84, [R66.64+0x2a00] ;  /* 0x002a002442547981 */ /* 0x0000a8000c1e1d00 */
        /* <DEDUP_REMOVED lines=11> */
[----:B------:R0:W2:Y:S01]  /*5d50*/  LDG.E.128 R12, [R66.64+0xd200] ;  /* 0x00d20024420c7981 */ /* 0x0000a2000c1e1d00 */
[----:B------:R-:W-:-:S02]  /*5d60*/  IADD3 R91, P3, R66, 0xe000, RZ ;  /* 0x0000e000425b7810 */ /* 0x000fc40007f7e0ff */
[----:B------:R-:W-:Y:S01]  /*5d70*/  IADD3 R64, R64, 0x80, RZ ;  /* 0x0000008040407810 */ /* 0x000fe20007ffe0ff */
[----:B------:R-:W3:Y:S02]  /*5d80*/  LDS R65, [R54+-0x40] ;  /* 0xffffc00036417984 */ /* 0x000ee40000000800 */
[----:B------:R-:W-:Y:S01]  /*5d90*/  IMAD.X R92, RZ, RZ, R67, P3 ;  /* 0x000000ffff5c7224 */ /* 0x000fe200018e0643 */
[----:B------:R-:W-:Y:S01]  /*5da0*/  ISETP.GE.AND P3, PT, R64, R93, PT ;  /* 0x0000005d4000720c */ /* 0x000fe20003f66270 */
[----:B------:R-:W4:Y:S04]  /*5db0*/  LDS R76, [R54+-0x20] ;  /* 0xffffe000364c7984 */ /* 0x000f280000000800 */
[----:B------:R-:W2:Y:S04]  /*5dc0*/  LDS R77, [R54] ;  /* 0x00000000364d7984 */ /* 0x000ea80000000800 */
[----:B------:R-:W1:Y:S04]  /*5dd0*/  LDS R78, [R54+0x20] ;  /* 0x00002000364e7984 */ /* 0x000e680000000800 */
[----:B------:R-:W1:Y:S04]  /*5de0*/  LDS R79, [R54+0x40] ;  /* 0x00004000364f7984 */ /* 0x000e680000000800 */
[----:B------:R-:W1:Y:S04]  /*5df0*/  LDS R88, [R54+0x60] ;  /* 0x0000600036587984 */ /* 0x000e680000000800 */
[----:B------:R-:W1:Y:S04]  /*5e00*/  LDS R89, [R54+0x80] ;  /* 0x0000800036597984 */ /* 0x000e680000000800 */
[----:B------:R-:W1:Y:S04]  /*5e10*/  LDS R90, [R54+0xa0] ;  /* 0x0000a000365a7984 */ /* 0x000e680000000800 */
[----:B0-----:R-:W0:Y:S04]  /*5e20*/  LDS R66, [R54+0xc0] ;  /* 0x0000c00036427984 */ /* 0x001e280000000800 */
[----:B------:R-:W-:Y:S01]  /*5e30*/  LDS R67, [R54+0x120] ;  /* 0x0001200036437984 */ /* 0x000fe20000000800 */
[----:B---3--:R-:W-:-:S03]  /*5e40*/  FFMA.FTZ R70, R70, R65, R10 ;  /* 0x0000004146467223 */ /* 0x008fc6000001000a */
[----:B------:R-:W3:Y:S01]  /*5e50*/  LDS R10, [R54+0xe0] ;  /* 0x0000e000360a7984 */ /* 0x000ee20000000800 */
[-C--:B------:R-:W-:Y:S02]  /*5e60*/  FFMA.FTZ R68, R68, R65.reuse, R8 ;  /* 0x0000004144447223 */ /* 0x080fe40000010008 */
[-C--:B------:R-:W-:Y:S02]  /*5e70*/  FFMA.FTZ R69, R69, R65.reuse, R9 ;  /* 0x0000004145457223 */ /* 0x080fe40000010009 */
[----:B------:R-:W-:Y:S02]  /*5e80*/  FFMA.FTZ R71, R71, R65, R11 ;  /* 0x0000004147477223 */ /* 0x000fe4000001000b */
[----:B------:R-:W0:Y:S01]  /*5e90*/  LDS R65, [R54+0x100] ;  /* 0x0001000036417984 */ /* 0x000e220000000800 */
[-C--:B----4-:R-:W-:Y:S02]  /*5ea0*/  FFMA.FTZ R68, R72, R76.reuse, R68 ;  /* 0x0000004c48447223 */ /* 0x090fe40000010044 */
[-C--:B------:R-:W-:Y:S01]  /*5eb0*/  FFMA.FTZ R69, R73, R76.reuse, R69 ;  /* 0x0000004c49457223 */ /* 0x080fe20000010045 */
[----:B------:R-:W4:Y:S01]  /*5ec0*/  LDS R72, [R54+0x140] ;  /* 0x0001400036487984 */ /* 0x000f220000000800 */
[----:B------:R-:W-:-:S02]  /*5ed0*/  FFMA.FTZ R70, R74, R76, R70 ;  /* 0x0000004c4a467223 */ /* 0x000fc40000010046 */
[-C--:B--2---:R-:W-:Y:S02]  /*5ee0*/  FFMA.FTZ R68, R80, R77.reuse, R68 ;  /* 0x0000004d50447223 */ /* 0x084fe40000010044 */
[----:B------:R-:W-:Y:S02]  /*5ef0*/  FFMA.FTZ R71, R75, R76, R71 ;  /* 0x0000004c4b477223 */ /* 0x000fe40000010047 */
[-C--:B------:R-:W-:Y:S02]  /*5f00*/  FFMA.FTZ R69, R81, R77.reuse, R69 ;  /* 0x0000004d51457223 */ /* 0x080fe40000010045 */
[-C--:B------:R-:W-:Y:S02]  /*5f10*/  FFMA.FTZ R70, R82, R77.reuse, R70 ;  /* 0x0000004d52467223 */ /* 0x080fe40000010046 */
[----:B------:R-:W-:Y:S02]  /*5f20*/  FFMA.FTZ R71, R83, R77, R71 ;  /* 0x0000004d53477223 */ /* 0x000fe40000010047 */
[----:B-1----:R-:W-:-:S02]  /*5f30*/  FFMA.FTZ R9, R84, R78, R68 ;  /* 0x0000004e54097223 */ /* 0x002fc40000010044 */
[----:B------:R-:W1:Y:S01]  /*5f40*/  LDS R68, [R54+0x160] ;  /* 0x0001600036447984 */ /* 0x000e620000000800 */
[-C--:B------:R-:W-:Y:S02]  /*5f50*/  FFMA.FTZ R8, R85, R78.reuse, R69 ;  /* 0x0000004e55087223 */ /* 0x080fe40000010045 */
[-C--:B------:R-:W-:Y:S02]  /*5f60*/  FFMA.FTZ R11, R86, R78.reuse, R70 ;  /* 0x0000004e560b7223 */ /* 0x080fe40000010046 */
[----:B------:R-:W-:Y:S02]  /*5f70*/  FFMA.FTZ R78, R87, R78, R71 ;  /* 0x0000004e574e7223 */ /* 0x000fe40000010047 */
[-C--:B------:R-:W-:Y:S02]  /*5f80*/  FFMA.FTZ R9, R60, R79.reuse, R9 ;  /* 0x0000004f3c097223 */ /* 0x080fe40000010009 */
[----:B------:R-:W2:Y:S01]  /*5f90*/  LDS R60, [R54+0x180] ;  /* 0x00018000363c7984 */ /* 0x000ea20000000800 */
[----:B------:R-:W-:-:S02]  /*5fa0*/  FFMA.FTZ R8, R61, R79, R8 ;  /* 0x0000004f3d087223 */ /* 0x000fc40000010008 */
[-C--:B------:R-:W-:Y:S02]  /*5fb0*/  FFMA.FTZ R11, R62, R79.reuse, R11 ;  /* 0x0000004f3e0b7223 */ /* 0x080fe4000001000b */
[----:B------:R-:W-:Y:S02]  /*5fc0*/  FFMA.FTZ R78, R63, R79, R78 ;  /* 0x0000004f3f4e7223 */ /* 0x000fe4000001004e */
[-C--:B------:R-:W-:Y:S02]  /*5fd0*/  FFMA.FTZ R9, R56, R88.reuse, R9 ;  /* 0x0000005838097223 */ /* 0x080fe40000010009 */
[----:B------:R0:W1:Y:S01]  /*5fe0*/  LDS R56, [R54+0x1a0] ;  /* 0x0001a00036387984 */ /* 0x0000620000000800 */
[-C--:B------:R-:W-:Y:S02]  /*5ff0*/  FFMA.FTZ R8, R57, R88.reuse, R8 ;  /* 0x0000005839087223 */ /* 0x080fe40000010008 */
[-C--:B------:R-:W-:Y:S02]  /*6000*/  FFMA.FTZ R11, R58, R88.reuse, R11 ;  /* 0x000000583a0b7223 */ /* 0x080fe4000001000b */
[----:B------:R-:W-:-:S02]  /*6010*/  FFMA.FTZ R78, R59, R88, R78 ;  /* 0x000000583b4e7223 */ /* 0x000fc4000001004e */
[-C--:B------:R-:W-:Y:S01]  /*6020*/  FFMA.FTZ R9, R48, R89.reuse, R9 ;  /* 0x0000005930097223 */ /* 0x080fe20000010009 */
[----:B0-----:R-:W-:Y:S01]  /*6030*/  IADD3 R54, R54, 0x200, RZ ;  /* 0x0000020036367810 */ /* 0x001fe20007ffe0ff */
[-C--:B------:R-:W-:Y:S02]  /*6040*/  FFMA.FTZ R8, R49, R89.reuse, R8 ;  /* 0x0000005931087223 */ /* 0x080fe40000010008 */
[-C--:B------:R-:W-:Y:S02]  /*6050*/  FFMA.FTZ R11, R50, R89.reuse, R11 ;  /* 0x00000059320b7223 */ /* 0x080fe4000001000b */
[----:B------:R-:W-:Y:S02]  /*6060*/  FFMA.FTZ R78, R51, R89, R78 ;  /* 0x00000059334e7223 */ /* 0x000fe4000001004e */
[-C--:B------:R-:W-:Y:S02]  /*6070*/  FFMA.FTZ R9, R44, R90.reuse, R9 ;  /* 0x0000005a2c097223 */ /* 0x080fe40000010009 */
[----:B------:R-:W-:-:S02]  /*6080*/  FFMA.FTZ R8, R45, R90, R8 ;  /* 0x0000005a2d087223 */ /* 0x000fc40000010008 */
[-C--:B------:R-:W-:Y:S02]  /*6090*/  FFMA.FTZ R11, R46, R90.reuse, R11 ;  /* 0x0000005a2e0b7223 */ /* 0x080fe4000001000b */
[----:B------:R-:W-:Y:S02]  /*60a0*/  FFMA.FTZ R78, R47, R90, R78 ;  /* 0x0000005a2f4e7223 */ /* 0x000fe4000001004e */
[-C--:B------:R-:W-:Y:S02]  /*60b0*/  FFMA.FTZ R9, R40, R66.reuse, R9 ;  /* 0x0000004228097223 */ /* 0x080fe40000010009 */
[-C--:B------:R-:W-:Y:S02]  /*60c0*/  FFMA.FTZ R8, R41, R66.reuse, R8 ;  /* 0x0000004229087223 */ /* 0x080fe40000010008 */
[-C--:B------:R-:W-:Y:S02]  /*60d0*/  FFMA.FTZ R11, R42, R66.reuse, R11 ;  /* 0x000000422a0b7223 */ /* 0x080fe4000001000b */
[----:B------:R-:W-:Y:S01]  /*60e0*/  FFMA.FTZ R78, R43, R66, R78 ;  /* 0x000000422b4e7223 */ /* 0x000fe2000001004e */
[----:B------:R-:W-:Y:S01]  /*60f0*/  MOV R66, R91 ;  /* 0x0000005b00427202 */ /* 0x000fe20000000f00 */
[----:B---3--:R-:W-:-:S02]  /*6100*/  FFMA.FTZ R9, R36, R10, R9 ;  /* 0x0000000a24097223 */ /* 0x008fc40000010009 */
[-C--:B------:R-:W-:Y:S02]  /*6110*/  FFMA.FTZ R8, R37, R10.reuse, R8 ;  /* 0x0000000a25087223 */ /* 0x080fe40000010008 */
[-C--:B------:R-:W-:Y:S02]  /*6120*/  FFMA.FTZ R11, R38, R10.reuse, R11 ;  /* 0x0000000a260b7223 */ /* 0x080fe4000001000b */
[----:B------:R-:W-:Y:S02]  /*6130*/  FFMA.FTZ R78, R39, R10, R78 ;  /* 0x0000000a274e7223 */ /* 0x000fe4000001004e */
[-C--:B------:R-:W-:Y:S02]  /*6140*/  FFMA.FTZ R9, R32, R65.reuse, R9 ;  /* 0x0000004120097223 */ /* 0x080fe40000010009 */
[-C--:B------:R-:W-:Y:S02]  /*6150*/  FFMA.FTZ R8, R33, R65.reuse, R8 ;  /* 0x0000004121087223 */ /* 0x080fe40000010008 */
[----:B------:R-:W-:-:S02]  /*6160*/  FFMA.FTZ R11, R34, R65, R11 ;  /* 0x00000041220b7223 */ /* 0x000fc4000001000b */
[----:B------:R-:W-:Y:S02]  /*6170*/  FFMA.FTZ R78, R35, R65, R78 ;  /* 0x00000041234e7223 */ /* 0x000fe4000001004e */
[-C--:B------:R-:W-:Y:S02]  /*6180*/  FFMA.FTZ R9, R28, R67.reuse, R9 ;  /* 0x000000431c097223 */ /* 0x080fe40000010009 */
[-C--:B------:R-:W-:Y:S02]  /*6190*/  FFMA.FTZ R8, R29, R67.reuse, R8 ;  /* 0x000000431d087223 */ /* 0x080fe40000010008 */
[-C--:B------:R-:W-:Y:S02]  /*61a0*/  FFMA.FTZ R11, R30, R67.reuse, R11 ;  /* 0x000000431e0b7223 */ /* 0x080fe4000001000b */
[----:B------:R-:W-:Y:S02]  /*61b0*/  FFMA.FTZ R78, R31, R67, R78 ;  /* 0x000000431f4e7223 */ /* 0x000fe4000001004e */
[----:B----4-:R-:W-:-:S02]  /*61c0*/  FFMA.FTZ R9, R24, R72, R9 ;  /* 0x0000004818097223 */ /* 0x010fc40000010009 */
[-C--:B------:R-:W-:Y:S02]  /*61d0*/  FFMA.FTZ R8, R25, R72.reuse, R8 ;  /* 0x0000004819087223 */ /* 0x080fe40000010008 */
[-C--:B------:R-:W-:Y:S02]  /*61e0*/  FFMA.FTZ R11, R26, R72.reuse, R11 ;  /* 0x000000481a0b7223 */ /* 0x080fe4000001000b */
[----:B------:R-:W-:Y:S02]  /*61f0*/  FFMA.FTZ R78, R27, R72, R78 ;  /* 0x000000481b4e7223 */ /* 0x000fe4000001004e */
[-C--:B-1----:R-:W-:Y:S02]  /*6200*/  FFMA.FTZ R9, R20, R68.reuse, R9 ;  /* 0x0000004414097223 */ /* 0x082fe40000010009 */
[-C--:B------:R-:W-:Y:S02]  /*6210*/  FFMA.FTZ R8, R21, R68.reuse, R8 ;  /* 0x0000004415087223 */ /* 0x080fe40000010008 */
[----:B------:R-:W-:-:S02]  /*6220*/  FFMA.FTZ R11, R22, R68, R11 ;  /* 0x00000044160b7223 */ /* 0x000fc4000001000b */
[----:B------:R-:W-:Y:S02]  /*6230*/  FFMA.FTZ R78, R23, R68, R78 ;  /* 0x00000044174e7223 */ /* 0x000fe4000001004e */
[-C--:B--2---:R-:W-:Y:S02]  /*6240*/  FFMA.FTZ R9, R16, R60.reuse, R9 ;  /* 0x0000003c10097223 */ /* 0x084fe40000010009 */
[-C--:B------:R-:W-:Y:S02]  /*6250*/  FFMA.FTZ R10, R17, R60.reuse, R8 ;  /* 0x0000003c110a7223 */ /* 0x080fe40000010008 */
[-C--:B------:R-:W-:Y:S02]  /*6260*/  FFMA.FTZ R11, R18, R60.reuse, R11 ;  /* 0x0000003c120b7223 */ /* 0x080fe4000001000b */
[----:B------:R-:W-:Y:S02]  /*6270*/  FFMA.FTZ R78, R19, R60, R78 ;  /* 0x0000003c134e7223 */ /* 0x000fe4000001004e */
[----:B------:R-:W-:-:S02]  /*6280*/  FFMA.FTZ R8, R12, R56, R9 ;  /* 0x000000380c087223 */ /* 0x000fc40000010009 */
[-C--:B------:R-:W-:Y:S02]  /*6290*/  FFMA.FTZ R9, R13, R56.reuse, R10 ;  /* 0x000000380d097223 */ /* 0x080fe4000001000a */
[-C--:B------:R-:W-:Y:S02]  /*62a0*/  FFMA.FTZ R10, R14, R56.reuse, R11 ;  /* 0x000000380e0a7223 */ /* 0x080fe4000001000b */
[----:B------:R-:W-:Y:S02]  /*62b0*/  FFMA.FTZ R11, R15, R56, R78 ;  /* 0x000000380f0b7223 */ /* 0x000fe4000001004e */
[----:B------:R-:W-:Y:S01]  /*62c0*/  IMAD.MOV.U32 R67, RZ, RZ, R92 ;  /* 0x000000ffff437224 */ /* 0x000fe200078e005c */
[----:B------:R-:W-:Y:S05]  /*62d0*/  @!P3 BRA `(.L_x_3081) ;  /* 0xfffff9800000b947 */ /* 0x000fea000383ffff */
.L_x_3080:
[----:B------:R-:W-:Y:S05]  /*62e0*/  BSYNC B2 ;  /* 0x0000000000027941 */ /* 0x000fea0003800000 */
.L_x_3079:
[----:B------:R-:W-:Y:S01]  /*62f0*/  IADD3 R12, R55, -R64, RZ ;  /* 0x80000040370c7210 */ /* 0x000fe20007ffe0ff */
[----:B------:R-:W-:Y:S03]  /*6300*/  BSSY B2, `(.L_x_3082) ;  /* 0x000003a000027945 */ /* 0x000fe60003800000 */
[----:B------:R-:W-:-:S13]  /*6310*/  ISETP.GT.AND P3, PT, R12, 0x20, PT ;  /* 0x000000200c00780c */ /* 0x000fda0003f64270 */
[----:B------:R-:W-:Y:S05]  /*6320*/  @!P3 BRA `(.L_x_3083) ;  /* 0x000003700000b947 */ /* 0x000fea0003800000 */
[----:B------:R0:W3:Y:S04]  /*6330*/  LDG.E.128 R12, [R66.64] ;  /* 0x00000024420c7981 */ /* 0x0000e8000c1e1d00 */
[----:B------:R0:W4:Y:S04]  /*6340*/  LDG.E.128 R20, [R66.64+0xe00] ;  /* 0x000e002442147981 */ /* 0x000128000c1e1d00 */
[----:B--2---:R0:W2:Y:S04]  /*6350*/  LDG.E.128 R24, [R66.64+0x1c00] ;  /* 0x001c002442187981 */ /* 0x0040a8000c1e1d00 */
        /* <DEDUP_REMOVED lines=9> */
[----:B------:R-:W-:Y:S01]  /*63f0*/  PLOP3.LUT P0, PT, PT, PT, PT, 0x8, 0x0 ;  /* 0x000000000000781c */ /* 0x000fe20003f0e170 */
[----:B------:R-:W4:Y:S01]  /*6400*/  LDS R17, [R54+-0x20] ;  /* 0xffffe00036117984 */ /* 0x000f220000000800 */
[----:B0-----:R-:W-:Y:S01]  /*6410*/  MOV R66, R56 ;  /* 0x0000003800427202 */ /* 0x001fe20000000f00 */
[----:B------:R-:W-:Y:S02]  /*6420*/  IMAD.MOV.U32 R67, RZ, RZ, R57 ;  /* 0x000000ffff437224 */ /* 0x000fe400078e0039 */
[----:B------:R-:W2:Y:S04]  /*6430*/  LDS R18, [R54] ;  /* 0x0000000036127984 */ /* 0x000ea80000000800 */
[----:B------:R-:W0:Y:S04]  /*6440*/  LDS R19, [R54+0x20] ;  /* 0x0000200036137984 */ /* 0x000e280000000800 */
[----:B------:R-:W1:Y:S04]  /*6450*/  LDS R36, [R54+0x40] ;  /* 0x0000400036247984 */ /* 0x000e680000000800 */
[----:B------:R-:W0:Y:S04]  /*6460*/  LDS R37, [R54+0x60] ;  /* 0x0000600036257984 */ /* 0x000e280000000800 */
[----:B------:R-:W0:Y:S04]  /*6470*/  LDS R38, [R54+0x80] ;  /* 0x0000800036267984 */ /* 0x000e280000000800 */
[----:B------:R1:W0:Y:S02]  /*6480*/  LDS R39, [R54+0xa0] ;  /* 0x0000a00036277984 */ /* 0x0002240000000800 */
[----:B-1----:R-:W-:Y:S01]  /*6490*/  IADD3 R54, R54, 0x100, RZ ;  /* 0x0000010036367810 */ /* 0x002fe20007ffe0ff */
[----:B---3--:R-:W-:-:S02]  /*64a0*/  FFMA.FTZ R12, R12, R16, R8 ;  /* 0x000000100c0c7223 */ /* 0x008fc40000010008 */
[-C--:B------:R-:W-:Y:S02]  /*64b0*/  FFMA.FTZ R13, R13, R16.reuse, R9 ;  /* 0x000000100d0d7223 */ /* 0x080fe40000010009 */
[-C--:B------:R-:W-:Y:S02]  /*64c0*/  FFMA.FTZ R14, R14, R16.reuse, R10 ;  /* 0x000000100e0e7223 */ /* 0x080fe4000001000a */
[----:B------:R-:W-:Y:S02]  /*64d0*/  FFMA.FTZ R15, R15, R16, R11 ;  /* 0x000000100f0f7223 */ /* 0x000fe4000001000b */
[-C--:B----4-:R-:W-:Y:S02]  /*64e0*/  FFMA.FTZ R12, R20, R17.reuse, R12 ;  /* 0x00000011140c7223 */ /* 0x090fe4000001000c */
[-C--:B------:R-:W-:Y:S02]  /*64f0*/  FFMA.FTZ R13, R21, R17.reuse, R13 ;  /* 0x00000011150d7223 */ /* 0x080fe4000001000d */
[----:B------:R-:W-:-:S02]  /*6500*/  FFMA.FTZ R14, R22, R17, R14 ;  /* 0x00000011160e7223 */ /* 0x000fc4000001000e */
[----:B------:R-:W-:Y:S02]  /*6510*/  FFMA.FTZ R15, R23, R17, R15 ;  /* 0x00000011170f7223 */ /* 0x000fe4000001000f */
[-C--:B--2---:R-:W-:Y:S02]  /*6520*/  FFMA.FTZ R12, R24, R18.reuse, R12 ;  /* 0x00000012180c7223 */ /* 0x084fe4000001000c */
[-C--:B------:R-:W-:Y:S02]  /*6530*/  FFMA.FTZ R13, R25, R18.reuse, R13 ;  /* 0x00000012190d7223 */ /* 0x080fe4000001000d */
[-C--:B------:R-:W-:Y:S02]  /*6540*/  FFMA.FTZ R14, R26, R18.reuse, R14 ;  /* 0x000000121a0e7223 */ /* 0x080fe4000001000e */
[----:B------:R-:W-:Y:S02]  /*6550*/  FFMA.FTZ R15, R27, R18, R15 ;  /* 0x000000121b0f7223 */ /* 0x000fe4000001000f */
[----:B0-----:R-:W-:-:S02]  /*6560*/  FFMA.FTZ R12, R28, R19, R12 ;  /* 0x000000131c0c7223 */ /* 0x001fc4000001000c */
        /* <DEDUP_REMOVED lines=11> */
[----:B------:R-:W-:-:S02]  /*6620*/  FFMA.FTZ R12, R44, R38, R12 ;  /* 0x000000262c0c7223 */ /* 0x000fc4000001000c */
[-C--:B------:R-:W-:Y:S02]  /*6630*/  FFMA.FTZ R13, R45, R38.reuse, R13 ;  /* 0x000000262d0d7223 */ /* 0x080fe4000001000d */
[-C--:B------:R-:W-:Y:S02]  /*6640*/  FFMA.FTZ R14, R46, R38.reuse, R14 ;  /* 0x000000262e0e7223 */ /* 0x080fe4000001000e */
[----:B------:R-:W-:Y:S02]  /*6650*/  FFMA.FTZ R15, R47, R38, R15 ;  /* 0x000000262f0f7223 */ /* 0x000fe4000001000f */
[-C--:B------:R-:W-:Y:S02]  /*6660*/  FFMA.FTZ R8, R48, R39.reuse, R12 ;  /* 0x0000002730087223 */ /* 0x080fe4000001000c */
[-C--:B------:R-:W-:Y:S02]  /*6670*/  FFMA.FTZ R9, R49, R39.reuse, R13 ;  /* 0x0000002731097223 */ /* 0x080fe4000001000d */
[----:B------:R-:W-:-:S02]  /*6680*/  FFMA.FTZ R10, R50, R39, R14 ;  /* 0x00000027320a7223 */ /* 0x000fc4000001000e */
[----:B------:R-:W-:Y:S02]  /*6690*/  FFMA.FTZ R11, R51, R39, R15 ;  /* 0x00000027330b7223 */ /* 0x000fe4000001000f */
.L_x_3083:
[----:B------:R-:W-:Y:S05]  /*66a0*/  BSYNC B2 ;  /* 0x0000000000027941 */ /* 0x000fea0003800000 */
.L_x_3082:
[----:B------:R-:W-:-:S13]  /*66b0*/  ISETP.LT.OR P0, PT, R64, R55, P0 ;  /* 0x000000374000720c */ /* 0x000fda0000701670 */
[----:B------:R-:W-:Y:S05]  /*66c0*/  @!P0 BRA `(.L_x_3075) ;  /* 0x0000018000008947 */ /* 0x000fea0003800000 */
[----:B------:R-:W3:Y:S04]  /*66d0*/  LDG.E.128 R12, [R66.64] ;  /* 0x00000024420c7981 */ /* 0x000ee8000c1e1d00 */
[----:B------:R-:W4:Y:S04]  /*66e0*/  LDG.E.128 R20, [R66.64+0xe00] ;  /* 0x000e002442147981 */ /* 0x000f28000c1e1d00 */
[----:B--2---:R-:W2:Y:S04]  /*66f0*/  LDG.E.128 R24, [R66.64+0x1c00] ;  /* 0x001c002442187981 */ /* 0x004ea8000c1e1d00 */
[----:B------:R-:W2:Y:S04]  /*6700*/  LDG.E.128 R28, [R66.64+0x2a00] ;  /* 0x002a0024421c7981 */ /* 0x000ea8000c1e1d00 */
[----:B------:R-:W3:Y:S04]  /*6710*/  LDS R16, [R54+-0x40] ;  /* 0xffffc00036107984 */ /* 0x000ee80000000800 */
[----:B------:R-:W4:Y:S04]  /*6720*/  LDS R17, [R54+-0x20] ;  /* 0xffffe00036117984 */ /* 0x000f280000000800 */
[----:B------:R-:W2:Y:S04]  /*6730*/  LDS R18, [R54] ;  /* 0x0000000036127984 */ /* 0x000ea80000000800 */
[----:B------:R-:W0:Y:S01]  /*6740*/  LDS R19, [R54+0x20] ;  /* 0x0000200036137984 */ /* 0x000e220000000800 */
        /* <DEDUP_REMOVED lines=16> */
.L_x_3075:
[----:B------:R-:W-:Y:S05]  /*6850*/  BSYNC B0 ;  /* 0x0000000000007941 */ /* 0x000fea0003800000 */
.L_x_3074:
[----:B------:R-:W-:-:S13]  /*6860*/  ISETP.GE.AND P0, PT, R2, UR40, PT ;  /* 0x0000002802007c0c */ /* 0x000fda000bf06270 */
[----:B------:R-:W-:Y:S05]  /*6870*/  @P0 BRA `(.L_x_3073) ;  /* 0x00000d5000000947 */ /* 0x000fea0003800000 */
[----:B------:R-:W-:Y:S01]  /*6880*/  LOP3.LUT R12, RZ, R3, RZ, 0x33, !PT ;  /* 0x00000003ff0c7212 */ /* 0x000fe200078e33ff */
[----:B------:R-:W-:Y:S01]  /*6890*/  BSSY B0, `(.L_x_3084) ;  /* 0x0000032000007945 */ /* 0x000fe20003800000 */
[----:B------:R-:W-:-:S04]  /*68a0*/  MOV R21, UR43 ;  /* 0x0000002b00157c02 */ /* 0x000fc80008000f00 */
[----:B------:R-:W-:-:S04]  /*68b0*/  IADD3 R21, -R21, UR40, R12 ;  /* 0x0000002815157c10 */ /* 0x000fc8000fffe10c */
[----:B------:R-:W-:-:S04]  /*68c0*/  LEA.HI R12, R21, 0x1, RZ, 0x1d ;  /* 0x00000001150c7811 */ /* 0x000fc800078fe8ff */
[----:B------:R-:W-:-:S13]  /*68d0*/  LOP3.LUT P0, R12, R12, 0x3, RZ, 0xc0, !PT ;  /* 0x000000030c0c7812 */ /* 0x000fda000780c0ff */
[----:B------:R-:W-:Y:S05]  /*68e0*/  @!P0 BRA `(.L_x_3085) ;  /* 0x000002c000008947 */ /* 0x000fea0003800000 */
[----:B------:R-:W-:Y:S01]  /*68f0*/  IMAD.MOV.U32 R14, RZ, RZ, R12 ;  /* 0x000000ffff0e7224 */ /* 0x000fe200078e000c */
[----:B------:R-:W-:Y:S02]  /*6900*/  LEA R15, R3, 0x240, 0x2 ;  /* 0x00000240030f7811 */ /* 0x000fe400078e10ff */
.L_x_3088:
[----:B------:R-:W-:Y:S01]  /*6910*/  ISETP.GE.AND P3, PT, R2, c[0x0][0x1d4], PT ;  /* 0x0000750002007a0c */ /* 0x000fe20003f66270 */
[----:B------:R-:W-:Y:S01]  /*6920*/  BSSY B2, `(.L_x_3086) ;  /* 0x0000025000027945 */ /* 0x000fe20003800000 */
[----:B------:R-:W-:-:S04]  /*6930*/  IADD3 R14, R14, -0x1, RZ ;  /* 0xffffffff0e0e7810 */ /* 0x000fc80007ffe0ff */
[----:B------:R-:W-:-:S07]  /*6940*/  ISETP.NE.AND P0, PT, R14, RZ, PT ;  /* 0x000000ff0e00720c */ /* 0x000fce0003f05270 */
[----:B------:R-:W-:Y:S05]  /*6950*/  @!P3 BRA `(.L_x_3087) ;  /* 0x000002100000b947 */ /* 0x000fea0003800000 */
[----:B-1----:R-:W-:Y:S02]  /*6960*/  IABS R17, c[0x0][0x1d4] ;  /* 0x0000750000117a13 */ /* 0x002fe40000000000 */
[----:B------:R-:W-:Y:S02]  /*6970*/  IABS R20, R2 ;  /* 0x0000000200147213 */ /* 0x000fe40000000000 */
        /* <DEDUP_REMOVED lines=10> */
[----:B------:R-:W-:Y:S02]  /*6a20*/  MOV R13, R20 ;  /* 0x00000014000d7202 */ /* 0x000fe40000000f00 */
[----:B------:R-:W0:Y:S03]  /*6a30*/  LDS R20, [R15] ;  /* 0x000000000f147984 */ /* 0x000e260000000800 */
[----:B------:R-:W-:-:S04]  /*6a40*/  IMAD.HI.U32 R12, R12, R13, RZ ;  /* 0x0000000d0c0c7227 */ /* 0x000fc800078e00ff */
[----:B------:R-:W-:-:S04]  /*6a50*/  IMAD.MOV R12, RZ, RZ, -R12 ;  /* 0x000000ffff0c7224 */ /* 0x000fc800078e0a0c */
[----:B------:R-:W-:-:S05]  /*6a60*/  IMAD R12, R17, R12, R13 ;  /* 0x0000000c110c7224 */ /* 0x000fca00078e020d */
[----:B------:R-:W-:-:S13]  /*6a70*/  ISETP.GT.U32.AND P3, PT, R17, R12, PT ;  /* 0x0000000c1100720c */ /* 0x000fda0003f64070 */
[----:B------:R-:W-:-:S04]  /*6a80*/  @!P3 IADD3 R12, R12, -R17, RZ ;  /* 0x800000110c0cb210 */ /* 0x000fc80007ffe0ff */
[----:B------:R-:W-:-:S13]  /*6a90*/  ISETP.GT.U32.AND P3, PT, R17, R12, PT ;  /* 0x0000000c1100720c */ /* 0x000fda0003f64070 */
[----:B------:R-:W-:-:S05]  /*6aa0*/  @!P3 IMAD.IADD R12, R12, 0x1, -R17 ;  /* 0x000000010c0cb824 */ /* 0x000fca00078e0a11 */
[----:B------:R-:W-:Y:S02]  /*6ab0*/  @!P4 IADD3 R12, -R12, RZ, RZ ;  /* 0x000000ff0c0cc210 */ /* 0x000fe40007ffe1ff */
[----:B------:R-:W-:-:S05]  /*6ac0*/  @!P5 LOP3.LUT R12, RZ, c[0x0][0x1d4], RZ, 0x33, !PT ;  /* 0x00007500ff0cda12 */ /* 0x000fca00078e33ff */
        /* <DEDUP_REMOVED lines=10> */
.L_x_3087:
[----:B------:R-:W-:Y:S05]  /*6b70*/  BSYNC B2 ;  /* 0x0000000000027941 */ /* 0x000fea0003800000 */
.L_x_3086:
[----:B------:R-:W-:Y:S02]  /*6b80*/  IADD3 R2, R2, 0x8, RZ ;  /* 0x0000000802027810 */ /* 0x000fe40007ffe0ff */
[----:B------:R-:W-:Y:S01]  /*6b90*/  IADD3 R15, R15, 0x20, RZ ;  /* 0x000000200f0f7810 */ /* 0x000fe20007ffe0ff */
[----:B------:R-:W-:Y:S05]  /*6ba0*/  @P0 BRA `(.L_x_3088) ;  /* 0xfffffd6000000947 */ /* 0x000fea000383ffff */
.L_x_3085:
[----:B------:R-:W-:Y:S05]  /*6bb0*/  BSYNC B0 ;  /* 0x0000000000007941 */ /* 0x000fea0003800000 */
.L_x_3084:
[----:B------:R-:W-:-:S13]  /*6bc0*/  ISETP.GE.U32.AND P0, PT, R21, 0x18, PT ;  /* 0x000000181500780c */ /* 0x000fda0003f06070 */
[----:B------:R-:W-:Y:S05]  /*6bd0*/  @!P0 BRA `(.L_x_3073) ;  /* 0x000009f000008947 */ /* 0x000fea0003800000 */
[----:B------:R-:W-:Y:S01]  /*6be0*/  LEA R12, R2, 0x40, 0x2 ;  /* 0x00000040020c7811 */ /* 0x000fe200078e10ff */
[----:B------:R-:W-:-:S04]  /*6bf0*/  IMAD.U32 R13, RZ, RZ, UR43 ;  /* 0x0000002bff0d7e24 */ /* 0x000fc8000f8e00ff */
[----:B------:R-:W-:-:S05]  /*6c00*/  IMAD R12, R13, -0x4, R12 ;  /* 0xfffffffc0d0c7824 */ /* 0x000fca00078e020c */
[----:B------:R-:W-:Y:S02]  /*6c10*/  IADD3 R14, R12, 0x240, RZ ;  /* 0x000002400c0e7810 */ /* 0x000fe40007ffe0ff */
.L_x_3097:
[C---:B------:R-:W-:Y:S01]  /*6c20*/  ISETP.GE.AND P4, PT, R2.reuse, c[0x0][0x1d4], PT ;  /* 0x0000750002007a0c */ /* 0x040fe20003f86270 */
[----:B------:R-:W-:Y:S01]  /*6c30*/  BSSY B0, `(.L_x_3089) ;  /* 0x0000028000007945 */ /* 0x000fe20003800000 */
[C---:B------:R-:W-:Y:S02]  /*6c40*/  IADD3 R20, R2.reuse, 0x8, RZ ;  /* 0x0000000802147810 */ /* 0x040fe40007ffe0ff */
[----:B------:R-:W-:Y:S02]  /*6c50*/  IADD3 R21, R2, 0x10, RZ ;  /* 0x0000001002157810 */ /* 0x000fe40007ffe0ff */
[----:B------:R-:W-:Y:S02]  /*6c60*/  ISETP.GE.AND P0, PT, R20, c[0x0][0x1d4], PT ;  /* 0x0000750014007a0c */ /* 0x000fe40003f06270 */
[----:B------:R-:W-:Y:S02]  /*6c70*/  ISETP.GE.AND P3, PT, R21, c[0x0][0x1d4], PT ;  /* 0x0000750015007a0c */ /* 0x000fe40003f66270 */
[----:B------:R-:W-:-:S03]  /*6c80*/  IADD3 R22, R2, 0x18, RZ ;  /* 0x0000001802167810 */ /* 0x000fc60007ffe0ff */
        /* <DEDUP_REMOVED lines=20> */
[----:B------:R-:W-:Y:S02]  /*6dd0*/  @!P4 IMAD.IADD R12, R12, 0x1, -R15 ;  /* 0x000000010c0cc824 */ /* 0x000fe400078e0a0f */
[----:B------:R-:W0:Y:S03]  /*6de0*/  LDS R15, [R14+-0x40] ;  /* 0xffffc0000e0f7984 */ /* 0x000e260000000800 */
        /* <DEDUP_REMOVED lines=12> */
.L_x_3090:
[----:B------:R-:W-:Y:S05]  /*6eb0*/  BSYNC B0 ;  /* 0x0000000000007941 */ /* 0x000fea0003800000 */
.L_x_3089:
[----:B------:R-:W-:Y:S01]  /*6ec0*/  BSSY B0, `(.L_x_3091) ;  /* 0x0000024000007945 */ /* 0x000fe20003800000 */
[----:B------:R-:W-:Y:S01]  /*6ed0*/  ISETP.GE.AND P4, PT, R22, c[0x0][0x1d4], PT ;  /* 0x0000750016007a0c */ /* 0x000fe20003f86270 */
[----:B------:R-:W-:Y:S07]  /*6ee0*/  @!P0 BRA `(.L_x_3092) ;  /* 0x0000021000008947 */ /* 0x000fee0003800000 */
[----:B------:R-:W-:Y:S02]  /*6ef0*/  IABS R15, c[0x0][0x1d4] ;  /* 0x00007500000f7a13 */ /* 0x000fe40000000000 */
[----:B-1----:R-:W-:-:S02]  /*6f00*/  IABS R18, R20 ;  /* 0x0000001400127213 */ /* 0x002fc40000000000 */
        /* <DEDUP_REMOVED lines=17> */
[----:B------:R-:W-:Y:S02]  /*7020*/  @!P0 IADD3 R12, R12, -R15, RZ ;  /* 0x8000000f0c0c8210 */ /* 0x000fe40007ffe0ff */
[----:B------:R-:W0:Y:S03]  /*7030*/  LDS R15, [R14+-0x20] ;  /* 0xffffe0000e0f7984 */ /* 0x000e260000000800 */
[----:B------:R-:W-:Y:S01]  /*7040*/  @!P5 IMAD.MOV R12, RZ, RZ, -R12 ;  /* 0x000000ffff0cd224 */ /* 0x000fe200078e0a0c */
        /* <DEDUP_REMOVED lines=11> */
.L_x_3092:
[----:B------:R-:W-:Y:S05]  /*7100*/  BSYNC B0 ;  /* 0x0000000000007941 */ /* 0x000fea0003800000 */
.L_x_3091:
[----:B------:R-:W-:Y:S01]  /*7110*/  BSSY B0, `(.L_x_3093) ;  /* 0x0000023000007945 */ /* 0x000fe20003800000 */
[----:B------:R-:W-:Y:S05]  /*7120*/  @!P3 BRA `(.L_x_3094) ;  /* 0x000002100000b947 */ /* 0x000fea0003800000 */
        /* <DEDUP_REMOVED lines=20> */
[----:B------:R-:W0:Y:S03]  /*7270*/  LDS R15, [R14] ;  /* 0x000000000e0f7984 */ /* 0x000e260000000800 */
        /* <DEDUP_REMOVED lines=12> */
.L_x_3094:
[----:B------:R-:W-:Y:S05]  /*7340*/  BSYNC B0 ;  /* 0x0000000000007941 */ /* 0x000fea0003800000 */
.L_x_3093:
        /* <DEDUP_REMOVED lines=22> */
[----:B------:R-:W0:Y:S03]  /*74b0*/  LDS R15, [R14+0x20] ;  /* 0x000020000e0f7984 */ /* 0x000e260000000800 */
        /* <DEDUP_REMOVED lines=12> */
.L_x_3096:
[----:B------:R-:W-:Y:S05]  /*7580*/  BSYNC B0 ;  /* 0x0000000000007941 */ /* 0x000fea0003800000 */
.L_x_3095:
[----:B------:R-:W-:Y:S02]  /*7590*/  IADD3 R2, R2, 0x20, RZ ;  /* 0x0000002002027810 */ /* 0x000fe40007ffe0ff */
[----:B------:R-:W-:-:S02]  /*75a0*/  IADD3 R14, R14, 0x80, RZ ;  /* 0x000000800e0e7810 */ /* 0x000fc40007ffe0ff */
[----:B------:R-:W-:-:S13]  /*75b0*/  ISETP.GE.AND P0, PT, R2, UR40, PT ;  /* 0x0000002802007c0c */ /* 0x000fda000bf06270 */
[----:B------:R-:W-:Y:S05]  /*75c0*/  @!P0 BRA `(.L_x_3097) ;  /* 0xfffff65000008947 */ /* 0x000fea000383ffff */
.L_x_3073:
[----:B0-----:R-:W-:Y:S05]  /*75d0*/  BSYNC B1 ;  /* 0x0000000000017941 */ /* 0x001fea0003800000 */
.L_x_3072:
        /* <DEDUP_REMOVED lines=18> */
[----:B------:R-:W-:Y:S01]  /*7700*/  MOV R21, c[0x0][0x24c] ;  /* 0x0000930000157a02 */ /* 0x000fe20000000f00 */
[----:B------:R-:W-:Y:S02]  /*7710*/  IMAD.MOV.U32 R20, RZ, RZ, c[0x0][0x248] ;  /* 0x00009200ff147624 */ /* 0x000fe400078e00ff */
        /* <DEDUP_REMOVED lines=8> */
[----:B-1----:R-:W-:Y:S01]  /*77a0*/  IMAD.U32 R21, RZ, RZ, UR4 ;  /* 0x00000004ff157e24 */ /* 0x002fe2000f8e00ff */
[----:B------:R-:W-:-:S03]  /*77b0*/  UIMAD UR5, UR42, 0x70, URZ ;  /* 0x000000702a0578a4 */ /* 0x000fc6000f8e023f */
[----:B------:R-:W-:-:S05]  /*77c0*/  IMAD R12, R21, 0x70, R0 ;  /* 0x00000070150c7824 */ /* 0x000fca00078e0200 */
        /* <DEDUP_REMOVED lines=8> */
[----:B---3--:R1:W3:Y:S07]  /*7850*/  LDS R2, [R22+0x240] ;  /* 0x0002400016027984 */ /* 0x0082ee0000000800 */
[----:B------:R-:W4:Y:S08]  /*7860*/  @!P3 I2F.S8 R18, R18 ;  /* 0x000000120012b306 */ /* 0x000f300000001400 */
[----:B------:R-:W4:Y:S01]  /*7870*/  @!P3 I2F.S16 R16, R16 ;  /* 0x000000100010b306 */ /* 0x000f220000101400 */
[----:B-1----:R-:W-:Y:S01]  /*7880*/  MOV R22, UR5 ;  /* 0x0000000500167c02 */ /* 0x002fe20008000f00 */
[----:B--2---:R-:W-:-:S02]  /*7890*/  @!P3 FMUL.FTZ R24, R19, R20 ;  /* 0x000000141318b220 */ /* 0x004fc40000410000 */
[-C--:B0-----:R-:W-:Y:S01]  /*78a0*/  @!P3 FMUL.FTZ R26, R17, R20.reuse ;  /* 0x00000014111ab220 */ /* 0x081fe20000410000 */
        /* <DEDUP_REMOVED lines=18> */
.L_x_3099:
[----:B------:R-:W-:Y:S05]  /*79d0*/  BSYNC B0 ;  /* 0x0000000000007941 */ /* 0x000fea0003800000 */
.L_x_3098:
        /* <DEDUP_REMOVED lines=38> */
.L_x_3100:
        /* <DEDUP_REMOVED lines=38> */
.L_x_2990:
[----:B------:R-:W-:Y:S01]  /*7ea0*/  HFMA2.MMA R0, -RZ, RZ, 0, 1.847743988037109375e-06 ;  /* 0x0000001fff007435 */ /* 0x000fe200000001ff */
[----:B------:R-:W-:Y:S01]  /*7eb0*/  IMAD.MOV.U32 R5, RZ, RZ, 0x10 ;  /* 0x00000010ff057424 */ /* 0x000fe200078e00ff */
[----:B0-----:R-:W-:Y:S01]  /*7ec0*/  MOV R2, 0x7ef0 ;  /* 0x00007ef000027802 */ /* 0x001fe20000000f00 */
[----:B------:R-:W-:-:S03]  /*7ed0*/  IMAD.MOV.U32 R7, RZ, RZ, -0x1 ;  /* 0xffffffffff077424 */ /* 0x000fc600078e00ff */
[----:B------:R-:W-:Y:S05]  /*7ee0*/  CALL.REL.NOINC `($__internal_21_$__cuda_sm70_shflsync_bfly_p) ;  /* 0x000001b000007944 */ /* 0x000fea0003c00000 */
[----:B01----:R-:W-:Y:S05]  /*7ef0*/  BRA `(.L_x_3101) ;  /* 0xffff9c3000007947 */ /* 0x003fea000383ffff */
.L_x_2991:
[----:B------:R-:W-:Y:S01]  /*7f00*/  HFMA2.MMA R0, -RZ, RZ, 0, 1.847743988037109375e-06 ;  /* 0x0000001fff007435 */ /* 0x000fe200000001ff */
[----:B-1----:R-:W-:Y:S01]  /*7f10*/  MOV R4, R9 ;  /* 0x0000000900047202 */ /* 0x002fe20000000f00 */
[----:B------:R-:W-:Y:S01]  /*7f20*/  IMAD.MOV.U32 R5, RZ, RZ, 0x8 ;  /* 0x00000008ff057424 */ /* 0x000fe200078e00ff */
[----:B0-----:R-:W-:Y:S01]  /*7f30*/  MOV R2, 0x7f60 ;  /* 0x00007f6000027802 */ /* 0x001fe20000000f00 */
[----:B------:R-:W-:Y:S02]  /*7f40*/  IMAD.MOV.U32 R7, RZ, RZ, -0x1 ;  /* 0xffffffffff077424 */ /* 0x000fe400078e00ff */
[----:B------:R-:W-:Y:S05]  /*7f50*/  CALL.REL.NOINC `($__internal_21_$__cuda_sm70_shflsync_bfly_p) ;  /* 0x0000014000007944 */ /* 0x000fea0003c00000 */
[----:B01----:R-:W-:Y:S01]  /*7f60*/  FADD.FTZ R4, R9, R0 ;  /* 0x0000000009047221 */ /* 0x003fe20000010000 */
[----:B------:R-:W-:Y:S01]  /*7f70*/  MOV R5, 0x4 ;  /* 0x0000000400057802 */ /* 0x000fe20000000f00 */
[----:B------:R-:W-:Y:S01]  /*7f80*/  IMAD.MOV.U32 R0, RZ, RZ, 0x1f ;  /* 0x0000001fff007424 */ /* 0x000fe200078e00ff */
[----:B------:R-:W-:-:S02]  /*7f90*/  MOV R7, 0xffffffff ;  /* 0xffffffff00077802 */ /* 0x000fc40000000f00 */
[----:B------:R-:W-:Y:S02]  /*7fa0*/  MOV R2, 0x7fc0 ;  /* 0x00007fc000027802 */ /* 0x000fe40000000f00 */
[----:B------:R-:W-:Y:S05]  /*7fb0*/  CALL.REL.NOINC `($__internal_21_$__cuda_sm70_shflsync_bfly_p) ;  /* 0x000000e000007944 */ /* 0x000fea0003c00000 */
[----:B01----:R-:W-:Y:S01]  /*7fc0*/  FADD.FTZ R4, R4, R0 ;  /* 0x0000000004047221 */ /* 0x003fe20000010000 */
[----:B------:R-:W-:Y:S01]  /*7fd0*/  HFMA2.MMA R0, -RZ, RZ, 0, 1.847743988037109375e-06 ;  /* 0x0000001fff007435 */ /* 0x000fe200000001ff */
[----:B------:R-:W-:Y:S01]  /*7fe0*/  IMAD.MOV.U32 R5, RZ, RZ, 0x2 ;  /* 0x00000002ff057424 */ /* 0x000fe200078e00ff */
[----:B------:R-:W-:Y:S01]  /*7ff0*/  MOV R2, 0x8020 ;  /* 0x0000802000027802 */ /* 0x000fe20000000f00 */
[----:B------:R-:W-:-:S03]  /*8000*/  IMAD.MOV.U32 R7, RZ, RZ, -0x1 ;  /* 0xffffffffff077424 */ /* 0x000fc600078e00ff */
[----:B------:R-:W-:Y:S05]  /*8010*/  CALL.REL.NOINC `($__internal_21_$__cuda_sm70_shflsync_bfly_p) ;  /* 0x0000008000007944 */ /* 0x000fea0003c00000 */
[----:B01----:R-:W-:Y:S01]  /*8020*/  FADD.FTZ R4, R4, R0 ;  /* 0x0000000004047221 */ /* 0x003fe20000010000 */
[----:B------:R-:W-:Y:S01]  /*8030*/  MOV R5, 0x1 ;  /* 0x0000000100057802 */ /* 0x000fe20000000f00 */
[----:B------:R-:W-:Y:S01]  /*8040*/  IMAD.MOV.U32 R0, RZ, RZ, 0x1f ;  /* 0x0000001fff007424 */ /* 0x000fe200078e00ff */
[----:B------:R-:W-:Y:S02]  /*8050*/  MOV R7, 0xffffffff ;  /* 0xffffffff00077802 */ /* 0x000fe40000000f00 */
[----:B------:R-:W-:Y:S02]  /*8060*/  MOV R2, 0x8080 ;  /* 0x0000808000027802 */ /* 0x000fe40000000f00 */
[----:B------:R-:W-:Y:S05]  /*8070*/  CALL.REL.NOINC `($__internal_21_$__cuda_sm70_shflsync_bfly_p) ;  /* 0x0000002000007944 */ /* 0x000fea0003c00000 */
[----:B01----:R-:W-:Y:S01]  /*8080*/  IMAD.MOV.U32 R5, RZ, RZ, R0 ;  /* 0x000000ffff057224 */ /* 0x003fe200078e0000 */
[----:B------:R-:W-:Y:S05]  /*8090*/  BRA `(.L_x_3102) ;  /* 0xffff9b2000007947 */ /* 0x000fea000383ffff */
        .weak           $__internal_21_$__cuda_sm70_shflsync_bfly_p
        .type           $__internal_21_$__cuda_sm70_shflsync_bfly_p,@function
        .size           $__internal_21_$__cuda_sm70_shflsync_bfly_p,(.L_x_3272 - $__internal_21_$__cuda_sm70_shflsync_bfly_p)
$__internal_21_$__cuda_sm70_shflsync_bfly_p:
[----:B------:R-:W-:Y:S01]  /*80a0*/  HFMA2.MMA R3, -RZ, RZ, 0, 0 ;  /* 0x00000000ff037435 */ /* 0x000fe200000001ff */
[----:B------:R-:W-:Y:S04]  /*80b0*/  WARPSYNC R7 ;  /* 0x0000000700007348 */ /* 0x000fe80003800000 */
[----:B------:R0:W1:Y:S01]  /*80c0*/  SHFL.BFLY PT, R0, R4, R5, R0 ;  /* 0x0c00000504007389 */ /* 0x00006200000e0000 */
[----:B------:R-:W-:Y:S05]  /*80d0*/  RET.REL.NODEC R2 `(_ZN4mmha33masked_multihead_attention_kernelIfLi112ELi128ELi1ELi32ELi256ELb0ELb0EEEv26Multihead_attention_paramsIT_XT5_EE) ;  /* 0xffff7f2002007950 */ /* 0x000fea0003c3ffff */
.L_x_3103:
        /* <DEDUP_REMOVED lines=10> */
.L_x_3272:


//--------------------- .text._ZN4mmha33masked_multihead_attention_kernelIfLi112ELi128ELi2ELi32ELi128ELb0ELb0EEEv26Multihead_attention_paramsIT_XT5_EE --------------------------
	.section	.text._ZN4mmha33masked_multihead_attention_kernelIfLi112ELi128ELi2ELi32ELi128ELb0ELb0EEEv26Multihead_attention_paramsIT_XT5_EE,"ax",@progbits
	.sectioninfo	@"SHI_REGISTERS=167"
	.align	128
        .global         _ZN4mmha33masked_multihead_attention_kernelIfLi112ELi128ELi2ELi32ELi128ELb0ELb0EEEv26Multihead_attention_paramsIT_XT5_EE
        .type           _ZN4mmha33masked_multihead_attention_kernelIfLi112ELi128ELi2ELi32ELi128ELb0ELb0EEEv26Multihead_attention_paramsIT_XT5_EE,@function
        .size           _ZN4mmha33masked_multihead_attention_kernelIfLi112ELi128ELi2ELi32ELi128ELb0ELb0EEEv26Multihead_attention_paramsIT_XT5_EE,(.L_x_3273 - _ZN4mmha33masked_multihead_attention_kernelIfLi112ELi128ELi2ELi32ELi128ELb0ELb0EEEv26Multihead_attention_paramsIT_XT5_EE)
        .other          _ZN4mmha33masked_multihead_attention_kernelIfLi112ELi128ELi2ELi32ELi128ELb0ELb0EEEv26Multihead_attention_paramsIT_XT5_EE,@"STO_CUDA_ENTRY STV_DEFAULT"
_ZN4mmha33masked_multihead_attention_kernelIfLi112ELi128ELi2ELi32ELi128ELb0ELb0EEEv26Multihead_attention_paramsIT_XT5_EE:
.text._ZN4mmha33masked_multihead_attention_kernelIfLi112ELi128ELi2ELi32ELi128ELb0ELb0EEEv26Multihead_attention_paramsIT_XT5_EE:
        /* <DEDUP_REMOVED lines=11> */
.L_x_3104:
        /* <DEDUP_REMOVED lines=35> */
[----:B------:R-:W-:Y:S02]  /*02e0*/  ISETP.NE.U32.AND P1, PT, RZ, c[0x0][0x240], PT ;  /* 0x00009000ff007a0c */ /* 0x000fe40003f25070 */
[----:B------:R-:W-:Y:S02]  /*02f0*/  ISETP.NE.AND P3, PT, RZ, c[0x0][0x1d0], PT ;  /* 0x00007400ff007a0c */ /* 0x000fe40003f65270 */
[----:B------:R-:W-:Y:S01]  /*0300*/  ISETP.NE.AND.EX P1, PT, RZ, c[0x0][0x244], PT, P1 ;  /* 0x00009100ff007a0c */ /* 0x000fe20003f25310 */
[----:B------:R-:W0:Y:S04]  /*0310*/  S2R R18, SR_TID.X ;  /* 0x0000000000127919 */ /* 0x000e280000002100 */
[----:B------:R-:W3:Y:S01]  /*0320*/  S2R R19, SR_CTAID.X ;  /* 0x0000000000137919 */ /* 0x000ee20000002500 */
[----:B------:R-:W-:-:S05]  /*0330*/  @!P4 IMAD.MOV R42, RZ, RZ, -R42 ;  /* 0x000000ffff2ac224 */ /* 0x000fca00078e0a2a */
[----:B------:R-:W-:Y:S02]  /*0340*/  @!P3 LOP3.LUT R42, RZ, c[0x0][0x1d0], RZ, 0x33, !PT ;  /* 0x00007400ff2aba12 */ /* 0x000fe400078e33ff */
[----:B-1----:R-:W-:Y:S01]  /*0350*/  @P1 MOV R5, 0x4 ;  /* 0x0000000400051802 */ /* 0x002fe20000000f00 */
[----:B------:R-:W-:-:S04]  /*0360*/  IMAD.MOV.U32 R16, RZ, RZ, RZ ;  /* 0x000000ffff107224 */ /* 0x000fc800078e00ff */
[----:B------:R-:W-:-:S04]  /*0370*/  @P1 IMAD.WIDE R4, R42, R5, c[0x0][0x240] ;  /* 0x000090002a041625 */ /* 0x000fc800078e0205 */
[----:B------:R-:W-:Y:S01]  /*0380*/  IMAD.MOV.U32 R0, RZ, RZ, c[0x0][0x258] ;  /* 0x00009600ff007624 */ /* 0x000fe200078e00ff */
[----:B------:R1:W5:Y:S01]  /*0390*/  @P1 LDG.E R16, [R4.64] ;  /* 0x0000002404101981 */ /* 0x000362000c1e1900 */
[----:B0-----:R-:W-:Y:S01]  /*03a0*/  ISETP.GE.AND P4, PT, R18, 0x1c, PT ;  /* 0x0000001c1200780c */ /* 0x001fe20003f86270 */
[----:B---3--:R-:W-:Y:S01]  /*03b0*/  IMAD R22, R2, c[0x0][0x1d8], R19 ;  /* 0x0000760002167a24 */ /* 0x008fe200078e0213 */
[----:B------:R-:W-:-:S03]  /*03c0*/  ISETP.NE.AND P3, PT, RZ, c[0x0][0x1c8], PT ;  /* 0x00007200ff007a0c */ /* 0x000fc60003f65270 */
[----:B------:R-:W-:Y:S02]  /*03d0*/  IMAD R40, R22, 0x70, RZ ;  /* 0x0000007016287824 */ /* 0x000fe400078e02ff */
[----:B------:R-:W-:Y:S02]  /*03e0*/  IMAD.MOV.U32 R26, RZ, RZ, 0x1 ;  /* 0x00000001ff1a7424 */ /* 0x000fe400078e00ff */
[----:B------:R-:W-:Y:S01]  /*03f0*/  IMAD.SHL.U32 R27, R18, 0x4, RZ ;  /* 0x00000004121b7824 */ /* 0x000fe200078e00ff */
[----:B------:R-:W-:Y:S01]  /*0400*/  BSSY B0, `(.L_x_3105) ;  /* 0x0000031000007945 */ /* 0x000fe20003800000 */
[----:B------:R-:W-:Y:S02]  /*0410*/  IMAD.MOV.U32 R30, RZ, RZ, c[0x0][0x248] ;  /* 0x00009200ff1e7624 */ /* 0x000fe400078e00ff */
[----:B-1----:R-:W-:Y:S01]  /*0420*/  @P4 CS2R R4, SRZ ;  /* 0x0000000000044805 */ /* 0x002fe2000001ff00 */
[----:B------:R-:W-:Y:S01]  /*0430*/  IMAD.MOV.U32 R31, RZ, RZ, c[0x0][0x24c] ;  /* 0x00009300ff1f7624 */ /* 0x000fe200078e00ff */
        /* <DEDUP_REMOVED lines=9> */
[----:B------:R-:W-:-:S04]  /*04d0*/  ISETP.NE.AND P0, PT, R0, 0x2, PT ;  /* 0x000000020000780c */ /* 0x000fc80003f05270 */
[----:B------:R-:W-:Y:S01]  /*04e0*/  ISETP.GT.U32.AND P1, PT, R8, R23, PT ;  /* 0x000000170800720c */ /* 0x000fe20003f24070 */
[----:B------:R-:W-:-:S04]  /*04f0*/  IMAD R0, R19, 0x70, RZ ;  /* 0x0000007013007824 */ /* 0x000fc800078e02ff */
[----:B------:R-:W-:-:S05]  /*0500*/  IMAD R3, R2, c[0x0][0x1c8], R0 ;  /* 0x0000720002037a24 */ /* 0x000fca00078e0200 */
[----:B------:R-:W-:-:S03]  /*0510*/  SEL R24, R40, R3, !P3 ;  /* 0x0000000328187207 */ /* 0x000fc60005800000 */
[----:B------:R-:W-:Y:S01]  /*0520*/  @!P1 IADD3 R23, R23, -R8, RZ ;  /* 0x8000000817179210 */ /* 0x000fe20007ffe0ff */
[----:B------:R-:W-:Y:S01]  /*0530*/  IMAD.IADD R12, R0, 0x1, R27 ;  /* 0x00000001000c7824 */ /* 0x000fe200078e021b */
[----:B------:R-:W-:Y:S01]  /*0540*/  ISETP.NE.AND P1, PT, RZ, c[0x0][0x1d4], PT ;  /* 0x00007500ff007a0c */ /* 0x000fe20003f25270 */
[----:B------:R-:W-:Y:S01]  /*0550*/  @P4 CS2R R6, SRZ ;  /* 0x0000000000064805 */ /* 0x000fe2000001ff00 */
[----:B------:R-:W-:Y:S01]  /*0560*/  IADD3 R26, R17, -c[0x0][0x1d4], R26 ;  /* 0x80007500111a7a10 */ /* 0x000fe20007ffe01a */
[----:B------:R-:W-:Y:S02]  /*0570*/  @!P2 IMAD.MOV R23, RZ, RZ, -R23 ;  /* 0x000000ffff17a224 */ /* 0x000fe400078e0a17 */
[----:B------:R-:W-:Y:S01]  /*0580*/  IMAD.IADD R0, R27, 0x1, R24 ;  /* 0x000000011b007824 */ /* 0x000fe200078e0218 */
[----:B------:R-:W-:Y:S05]  /*0590*/  @P4 BRA `(.L_x_3106) ;  /* 0x0000017000004947 */ /* 0x000fea0003800000 */
[----:B------:R-:W-:-:S04]  /*05a0*/  MOV R3, c[0x0][0x258] ;  /* 0x0000960000037a02 */ /* 0x000fc80000000f00 */
        /* <DEDUP_REMOVED lines=22> */
.L_x_3106:
[----:B------:R-:W-:Y:S05]  /*0710*/  BSYNC B0 ;  /* 0x0000000000007941 */ /* 0x000fea0003800000 */
.L_x_3105:
[----:B------:R-:W-:Y:S01]  /*0720*/  BSSY B0, `(.L_x_3107) ;  /* 0x000001d000007945 */ /* 0x000fe20003800000 */
[----:B------:R-:W-:Y:S01]  /*0730*/  IMNMX R26, RZ, R26, !PT ;  /* 0x0000001aff1a7217 */ /* 0x000fe20007800200 */
[----:B------:R-:W-:Y:S01]  /*0740*/  IMAD R42, R42, c[0x0][0x1d8], RZ ;  /* 0x000076002a2a7a24 */ /* 0x000fe200078e02ff */
[----:B------:R-:W-:Y:S01]  /*0750*/  @!P1 LOP3.LUT R23, RZ, c[0x0][0x1d4], RZ, 0x33, !PT ;  /* 0x00007500ff179a12 */ /* 0x000fe200078e33ff */
        /* <DEDUP_REMOVED lines=9> */
.L_x_3108:
[C---:B------:R-:W-:Y:S01]  /*07f0*/  IADD3 R8, P0, R0.reuse, c[0x0][0x178], RZ ;  /* 0x00005e0000087a10 */ /* 0x040fe20007f1e0ff */
[----:B------:R-:W2:Y:S03]  /*0800*/  LDG.E R13, [R30.64+0x4] ;  /* 0x000004241e0d7981 */ /* 0x000ea6000c1e1900 */
        /* <DEDUP_REMOVED lines=14> */
.L_x_3109:
[----:B------:R-:W-:Y:S05]  /*08f0*/  BSYNC B0 ;  /* 0x0000000000007941 */ /* 0x000fea0003800000 */
.L_x_3107:
[C---:B------:R-:W-:Y:S01]  /*0900*/  ISETP.GT.AND P3, PT, R18.reuse, 0x1b, PT ;  /* 0x0000001b1200780c */ /* 0x040fe20003f64270 */
[----:B------:R-:W-:Y:S01]  /*0910*/  CS2R R44, SRZ ;  /* 0x00000000002c7805 */ /* 0x000fe2000001ff00 */
[----:B------:R-:W-:Y:S01]  /*0920*/  ISETP.EQ.U32.AND P2, PT, RZ, c[0x0][0x180], PT ;  /* 0x00006000ff007a0c */ /* 0x000fe20003f42070 */
[----:B------:R-:W-:Y:S01]  /*0930*/  CS2R R46, SRZ ;  /* 0x00000000002e7805 */ /* 0x000fe2000001ff00 */
[----:B------:R-:W-:Y:S01]  /*0940*/  ISETP.GT.AND P4, PT, R18, 0x1f, PT ;  /* 0x0000001f1200780c */ /* 0x000fe20003f84270 */
[----:B------:R-:W-:Y:S01]  /*0950*/  CS2R R32, SRZ ;  /* 0x0000000000207805 */ /* 0x000fe2000001ff00 */
[----:B------:R-:W-:Y:S01]  /*0960*/  ISETP.EQ.U32.AND P0, PT, RZ, c[0x0][0x240], PT ;  /* 0x00009000ff007a0c */ /* 0x000fe20003f02070 */
[----:B------:R-:W-:Y:S01]  /*0970*/  CS2R R34, SRZ ;  /* 0x0000000000227805 */ /* 0x000fe2000001ff00 */
[----:B------:R-:W-:-:S02]  /*0980*/  ISETP.EQ.U32.AND P1, PT, RZ, c[0x0][0x170], PT ;  /* 0x00005c00ff007a0c */ /* 0x000fc40003f22070 */
[----:B------:R-:W-:Y:S02]  /*0990*/  ISETP.EQ.OR.EX P2, PT, RZ, c[0x0][0x184], P3, P2 ;  /* 0x00006100ff007a0c */ /* 0x000fe40001f42720 */
[----:B------:R-:W-:Y:S02]  /*09a0*/  ISETP.EQ.OR.EX P0, PT, RZ, c[0x0][0x244], P4, P0 ;  /* 0x00009100ff007a0c */ /* 0x000fe40002702700 */
[----:B------:R-:W-:Y:S02]  /*09b0*/  ISETP.EQ.OR.EX P1, PT, RZ, c[0x0][0x174], P3, P1 ;  /* 0x00005d00ff007a0c */ /* 0x000fe40001f22710 */
[----:B------:R-:W-:Y:S02]  /*09c0*/  P2R R0, PR, RZ, 0x8 ;  /* 0x00000008ff007803 */ /* 0x000fe40000000000 */
[----:B------:R-:W-:Y:S02]  /*09d0*/  P2R R0, PR, RZ, 0x10 ;  /* 0x00000010ff007803 */ /* 0x000fe40000000000 */
[----:B------:R-:W-:-:S03]  /*09e0*/  ISETP.NE.U32.AND P3, PT, RZ, c[0x0][0x1f8], PT ;  /* 0x00007e00ff007a0c */ /* 0x000fc60003f65070 */
[----:B------:R-:W-:Y:S01]  /*09f0*/  @!P2 IMAD.MOV.U32 R11, RZ, RZ, 0x4 ;  /* 0x00000004ff0ba424 */ /* 0x000fe200078e00ff */
[----:B------:R-:W-:Y:S01]  /*0a00*/  ISETP.NE.AND.EX P3, PT, RZ, c[0x0][0x1fc], PT, P3 ;  /* 0x00007f00ff007a0c */ /* 0x000fe20003f65330 */
[----:B-----5:R-:W-:Y:S02]  /*0a10*/  @!P0 IMAD R0, R16, c[0x0][0x1d8], R19 ;  /* 0x0000760010008a24 */ /* 0x020fe400078e0213 */
[----:B0-----:R-:W-:Y:S02]  /*0a20*/  @!P1 IMAD.MOV.U32 R9, RZ, RZ, 0x4 ;  /* 0x00000004ff099424 */ /* 0x001fe400078e00ff */
[----:B------:R-:W-:-:S04]  /*0a30*/  @!P2 IMAD.WIDE R10, R12, R11, c[0x0][0x180] ;  /* 0x000060000c0aa625 */ /* 0x000fc800078e020b */
[----:B------:R-:W-:Y:S01]  /*0a40*/  @!P0 IMAD.MOV.U32 R13, RZ, RZ, 0x4 ;  /* 0x00000004ff0d8424 */ /* 0x000fe200078e00ff */
[----:B------:R-:W2:Y:S01]  /*0a50*/  @!P2 LDG.E.128 R44, [R10.64] ;  /* 0x000000240a2ca981 */ /* 0x000ea2000c1e1d00 */
[----:B------:R-:W-:Y:S02]  /*0a60*/  @!P0 IMAD R0, R0, 0x70, R27 ;  /* 0x0000007000008824 */ /* 0x000fe400078e021b */
[----:B------:R-:W-:-:S04]  /*0a70*/  @!P1 IMAD.WIDE R8, R12, R9, c[0x0][0x170] ;  /* 0x00005c000c089625 */ /* 0x000fc800078e0209 */
[----:B------:R-:W-:Y:S01]  /*0a80*/  @!P0 IMAD.WIDE R12, R0, R13, c[0x0][0x230] ;  /* 0x00008c00000c8625 */ /* 0x000fe200078e020d */
[----:B------:R-:W3:Y:S04]  /*0a90*/  @!P1 LDG.E.128 R32, [R8.64] ;  /* 0x0000002408209981 */ /* 0x000ee8000c1e1d00 */
[----:B------:R-:W4:Y:S01]  /*0aa0*/  @!P0 LDG.E.128 R48, [R12.64] ;  /* 0x000000240c308981 */ /* 0x000f22000c1e1d00 */
[----:B------:R-:W-:Y:S01]  /*0ab0*/  @P3 MOV R15, 0x4 ;  /* 0x00000004000f3802 */ /* 0x000fe20000000f00 */
[----:B------:R-:W-:-:S04]  /*0ac0*/  IMAD.MOV.U32 R28, RZ, RZ, RZ ;  /* 0x000000ffff1c7224 */ /* 0x000fc800078e00ff */
[----:B------:R-:W-:Y:S01]  /*0ad0*/  @P3 IMAD.WIDE R14, R2, R15, c[0x0][0x1f8] ;  /* 0x00007e00020e3625 */ /* 0x000fe200078e020f */
[----:B------:R-:W-:Y:S02]  /*0ae0*/  ULDC.U8 UR4, c[0x0][0x1e4] ;  /* 0x0000790000047ab9 */ /* 0x000fe40000000000 */
[----:B------:R-:W-:Y:S02]  /*0af0*/  ISETP.NE.AND P2, PT, RZ, UR4, PT ;  /* 0x00000004ff007c0c */ /* 0x000fe4000bf45270 */
[----:B------:R0:W5:Y:S01]  /*0b00*/  @P3 LDG.E R28, [R14.64] ;  /* 0x000000240e1c3981 */ /* 0x000162000c1e1900 */
[----:B------:R-:W-:Y:S02]  /*0b10*/  ISETP.LT.AND P3, PT, RZ, c[0x0][0x1e0], PT ;  /* 0x00007800ff007a0c */ /* 0x000fe40003f61270 */
[----:B------:R-:W-:Y:S01]  /*0b20*/  ISETP.GE.AND P1, PT, R18, 0x20, PT ;  /* 0x000000201200780c */ /* 0x000fe20003f26270 */
[----:B--2---:R-:W-:Y:S02]  /*0b30*/  FADD.FTZ R36, R44, R36 ;  /* 0x000000242c247221 */ /* 0x004fe40000010000 */
[----:B------:R-:W-:-:S02]  /*0b40*/  FADD.FTZ R37, R45, R37 ;  /* 0x000000252d257221 */ /* 0x000fc40000010000 */
[----:B------:R-:W-:Y:S02]  /*0b50*/  FADD.FTZ R38, R46, R38 ;  /* 0x000000262e267221 */ /* 0x000fe40000010000 */
[----:B------:R-:W-:Y:S02]  /*0b60*/  FADD.FTZ R39, R47, R39 ;  /* 0x000000272f277221 */ /* 0x000fe40000010000 */
[----:B---3--:R-:W-:Y:S02]  /*0b70*/  FADD.FTZ R32, R32, R4 ;  /* 0x0000000420207221 */ /* 0x008fe40000010000 */
[----:B------:R-:W-:Y:S02]  /*0b80*/  FADD.FTZ R33, R33, R5 ;  /* 0x0000000521217221 */ /* 0x000fe40000010000 */
[----:B------:R-:W-:Y:S02]  /*0b90*/  FADD.FTZ R34, R34, R6 ;  /* 0x0000000622227221 */ /* 0x000fe40000010000 */
[----:B------:R-:W-:-:S02]  /*0ba0*/  FADD.FTZ R35, R35, R7 ;  /* 0x0000000723237221 */ /* 0x000fc40000010000 */
[----:B----4-:R-:W-:Y:S02]  /*0bb0*/  @!P0 FMUL.FTZ R36, R36, R48 ;  /* 0x0000003024248220 */ /* 0x010fe40000410000 */
[----:B------:R-:W-:Y:S02]  /*0bc0*/  @!P0 FMUL.FTZ R37, R37, R49 ;  /* 0x0000003125258220 */ /* 0x000fe40000410000 */
[----:B------:R-:W-:Y:S02]  /*0bd0*/  @!P0 FMUL.FTZ R38, R38, R50 ;  /* 0x0000003226268220 */ /* 0x000fe40000410000 */
[----:B------:R-:W-:Y:S01]  /*0be0*/  @!P0 FMUL.FTZ R39, R39, R51 ;  /* 0x0000003327278220 */ /* 0x000fe20000410000 */
[----:B------:R-:W-:Y:S05]  /*0bf0*/  @!P2 BRA P3, `(.L_x_3110) ;  /* 0x000009200000a947 */ /* 0x000fea0001800000 */
[----:B0-----:R-:W-:-:S05]  /*0c00*/  IMAD.MOV.U32 R0, RZ, RZ, c[0x0][0x1e0] ;  /* 0x00007800ff007624 */ /* 0x001fca00078e00ff */
        /* <DEDUP_REMOVED lines=29> */
[----:B------:R-:W-:Y:S02]  /*0de0*/  LOP3.LUT P0, RZ, R44, 0x3, RZ, 0xc0, !PT ;  /* 0x000000032cff7812 */ /* 0x000fe4000780c0ff */
[----:B------:R-:W-:-:S05]  /*0df0*/  MOV R29, R5 ;  /* 0x00000005001d7202 */ /* 0x000fca0000000f00 */
        /* <DEDUP_REMOVED lines=11> */
[----:B------:R-:W-:Y:S02]  /*0eb0*/  IMAD.MOV.U32 R7, RZ, RZ, c[0x4][0xd4] ;  /* 0x01003500ff077624 */ /* 0x000fe400078e00ff */
[----:B------:R-:W-:-:S02]  /*0ec0*/  IMAD.MOV.U32 R8, RZ, RZ, 0x53f ;  /* 0x0000053fff087424 */ /* 0x000fc400078e00ff */
        /* <DEDUP_REMOVED lines=11> */
.L_x_3112:
        /* <DEDUP_REMOVED lines=22> */
[C---:B------:R-:W-:Y:S01]  /*10e0*/  LEA R25, R5.reuse, R21, 0x2 ;  /* 0x0000001505197211 */ /* 0x040fe200078e10ff */
        /* <DEDUP_REMOVED lines=52> */
.L_x_3116:
[----:B------:R-:W-:Y:S05]  /*1430*/  BSYNC B1 ;  /* 0x0000000000017941 */ /* 0x000fea0003800000 */
.L_x_3115:
        /* <DEDUP_REMOVED lines=8> */
.L_x_3114:
[----:B------:R-:W-:Y:S05]  /*14c0*/  BSYNC B0 ;  /* 0x0000000000007941 */ /* 0x000fea0003800000 */
.L_x_3113:
[----:B------:R-:W-:Y:S06]  /*14d0*/  BAR.SYNC.DEFER_BLOCKING 0x0 ;  /* 0x0000000000007b1d */ /* 0x000fec0000010000 */
[----:B0-----:R0:W1:Y:S04]  /*14e0*/  @P6 LDS.128 R32, [R14] ;  /* 0x000000000e206984 */ /* 0x0010680000000c00 */
[----:B------:R0:W2:Y:S04]  /*14f0*/  @P6 LDS.128 R36, [R15] ;  /* 0x000000000f246984 */ /* 0x0000a80000000c00 */
[----:B------:R-:W-:Y:S06]  /*1500*/  BAR.SYNC.DEFER_BLOCKING 0x0 ;  /* 0x0000000000007b1d */ /* 0x000fec0000010000 */
[----:B------:R-:W-:Y:S05]  /*1510*/  BRA `(.L_x_3111) ;  /* 0x000002b000007947 */ /* 0x000fea0003800000 */
.L_x_3110:
[----:B0-----:R-:W-:Y:S01]  /*1520*/  ISETP.GE.AND P0, PT, R27, c[0x0][0x1e0], PT ;  /* 0x000078001b007a0c */ /* 0x001fe20003f06270 */
        /* <DEDUP_REMOVED lines=41> */
.L_x_3117:
[----:B------:R-:W-:Y:S05]  /*17c0*/  BSYNC B0 ;  /* 0x0000000000007941 */ /* 0x000fea0003800000 */
.L_x_3111:
[----:B0-----:R-:W-:Y:S01]  /*17d0*/  ISETP.GT.AND P0, PT, R18, 0x1f, PT ;  /* 0x0000001f1200780c */ /* 0x001fe20003f04270 */
[----:B------:R-:W-:Y:S01]  /*17e0*/  BSSY B0, `(.L_x_3118) ;  /* 0x000001b000007945 */ /* 0x000fe20003800000 */
[----:B------:R-:W-:-:S11]  /*17f0*/  IMAD.MOV.U32 R4, RZ, RZ, RZ ;  /* 0x000000ffff047224 */ /* 0x000fd600078e00ff */
[----:B------:R-:W-:Y:S05]  /*1800*/  @P0 BRA `(.L_x_3119) ;  /* 0x0000018000000947 */ /* 0x000fea0003800000 */
[----:B------:R-:W-:Y:S01]  /*1810*/  ISETP.GT.AND P0, PT, R18, 0x1b, PT ;  /* 0x0000001b1200780c */ /* 0x000fe20003f04270 */
[----:B------:R-:W-:Y:S01]  /*1820*/  IMAD.IADD R27, R40, 0x1, R27 ;  /* 0x00000001281b7824 */ /* 0x000fe200078e021b */
[----:B-1----:R0:W-:Y:S11]  /*1830*/  STS.128 [R18.X16+0x20], R32 ;  /* 0x0000202012007388 */ /* 0x0021f6000000cc00 */
[----:B------:R-:W-:Y:S01]  /*1840*/  @!P0 SHF.L.U32 R0, R23, 0x2, RZ ;  /* 0x0000000217008819 */ /* 0x000fe200000006ff */
[----:B------:R-:W-:-:S04]  /*1850*/  @!P0 IMAD.MOV.U32 R5, RZ, RZ, 0x4 ;  /* 0x00000004ff058424 */ /* 0x000fc800078e00ff */
        /* <DEDUP_REMOVED lines=9> */
.L_x_3170:
        /* <DEDUP_REMOVED lines=9> */
.L_x_3171:
[----:B01----:R-:W-:Y:S02]  /*1980*/  FADD.FTZ R4, R29, R4 ;  /* 0x000000041d047221 */ /* 0x003fe40000010000 */
.L_x_3119:
[----:B------:R-:W-:Y:S05]  /*1990*/  BSYNC B0 ;  /* 0x0000000000007941 */ /* 0x000fea0003800000 */
.L_x_3118:
[----:B------:R-:W-:Y:S01]  /*19a0*/  ISETP.NE.AND P0, PT, R18, RZ, PT ;  /* 0x000000ff1200720c */ /* 0x000fe20003f05270 */
[----:B------:R-:W-:-:S04]  /*19b0*/  IMAD.IADD R6, R17, 0x1, -R26 ;  /* 0x0000000111067824 */ /* 0x000fc800078e0a1a */
[----:B------:R-:W-:-:S08]  /*19c0*/  IMAD.SHL.U32 R0, R6, 0x4, RZ ;  /* 0x0000000406007824 */ /* 0x000fd000078e00ff */
        /* <DEDUP_REMOVED lines=13> */
.L_x_3123:
[----:B------:R0:W-:Y:S02]  /*1aa0*/  STS [R0+0x220], R3 ;  /* 0x0002200300007388 */ /* 0x0001e40000000800 */
.L_x_3122:
        /* <DEDUP_REMOVED lines=14> */
[----:B------:R-:W-:Y:S01]  /*1b90*/  LOP3.LUT R7, R7, 0x7ffffffe, RZ, 0xc0, !PT ;  /* 0x7ffffffe07077812 */ /* 0x000fe200078ec0ff */
[----:B------:R-:W-:-:S03]  /*1ba0*/  IMAD.MOV.U32 R25, RZ, RZ, c[0x0][0x1e8] ;  /* 0x00007a00ff197624 */ /* 0x000fc600078e00ff */
[----:B------:R-:W-:Y:S01]  /*1bb0*/  IADD3 R8, -R7, R18, RZ ;  /* 0x0000001207087210 */ /* 0x000fe20007ffe1ff */
[----:B------:R-:W-:Y:S01]  /*1bc0*/  IMAD.MOV.U32 R7, RZ, RZ, c[0x0][0x1d4] ;  /* 0x00007500ff077624 */ /* 0x000fe200078e00ff */
[----:B------:R-:W-:-:S03]  /*1bd0*/  IADD3 R25, R25, c[0x0][0x210], RZ ;  /* 0x0000840019197a10 */ /* 0x000fc60007ffe0ff */
[----:B------:R3:W4:Y:S01]  /*1be0*/  LDS.64 R14, [R8.X8+0x20] ;  /* 0x00002000080e7984 */ /* 0x0007220000008a00 */
[----:B------:R-:W-:Y:S02]  /*1bf0*/  IMAD.SHL.U32 R6, R8, 0x2, RZ ;  /* 0x0000000208067824 */ /* 0x000fe400078e00ff */
[----:B------:R-:W-:Y:S01]  /*1c00*/  IMAD R7, R7, 0x70, RZ ;  /* 0x0000007007077824 */ /* 0x000fe200078e02ff */
[----:B------:R3:W0:Y:S01]  /*1c10*/  LDS.64 R20, [R8.X8+0x30] ;  /* 0x0000300008147984 */ /* 0x0006220000008a00 */
[----:B------:R-:W-:-:S03]  /*1c20*/  IMAD R6, R5, c[0x0][0x1d4], R6 ;  /* 0x0000750005067a24 */ /* 0x000fc600078e0206 */
[----:B-1----:R3:W1:Y:S02]  /*1c30*/  LDS.64 R32, [R8.X8+0x40] ;  /* 0x0000400008207984 */ /* 0x0026640000008a00 */
[----:B------:R-:W-:Y:S02]  /*1c40*/  SHF.R.S32.HI R27, RZ, 0x1f, R6 ;  /* 0x0000001fff1b7819 */ /* 0x000fe40000011406 */
[----:B------:R3:W2:Y:S04]  /*1c50*/  LDS.64 R34, [R8.X8+0x50] ;  /* 0x0000500008227984 */ /* 0x0006a80000008a00 */
        /* <DEDUP_REMOVED lines=28> */
.L_x_3129:
[----:B------:R-:W-:Y:S01]  /*1e20*/  IABS R152, c[0x0][0x1d4] ;  /* 0x0000750000987a13 */ /* 0x000fe20000000000 */
[----:B------:R-:W-:Y:S01]  /*1e30*/  IMAD.MOV.U32 R150, RZ, RZ, RZ ;  /* 0x000000ffff967224 */ /* 0x000fe200078e00ff */
[----:B------:R-:W-:Y:S01]  /*1e40*/  IABS R159, R156 ;  /* 0x0000009c009f7213 */ /* 0x000fe20000000000 */
[----:B------:R-:W-:Y:S01]  /*1e50*/  IMAD.MOV.U32 R160, RZ, RZ, c[0x0][0x1d4] ;  /* 0x00007500ffa07624 */ /* 0x000fe200078e00ff */
[----:B------:R-:W1:Y:S01]  /*1e60*/  I2F.RP R153, R152 ;  /* 0x0000009800997306 */ /* 0x000e620000209400 */
[----:B------:R-:W-:-:S02]  /*1e70*/  ISETP.GE.AND P1, PT, R156, RZ, PT ;  /* 0x000000ff9c00720c */ /* 0x000fc40003f26270 */
[----:B------:R-:W-:-:S04]  /*1e80*/  ISETP.GE.AND P2, PT, R156, R17, PT ;  /* 0x000000119c00720c */ /* 0x000fc80003f46270 */
[----:B------:R-:W-:Y:S02]  /*1e90*/  FSEL R93, R93, RZ, P2 ;  /* 0x000000ff5d5d7208 */ /* 0x000fe40001000000 */
[----:B------:R-:W-:Y:S01]  /*1ea0*/  FSEL R92, R92, RZ, P2 ;  /* 0x000000ff5c5c7208 */ /* 0x000fe20001000000 */
        /* <DEDUP_REMOVED lines=12> */
[----:B------:R-:W-:Y:S02]  /*1f70*/  @!P0 IADD3 R159, R159, -R152, RZ ;  /* 0x800000989f9f8210 */ /* 0x000fe40007ffe0ff */
[----:B------:R-:W-:-:S03]  /*1f80*/  ISETP.NE.AND P0, PT, RZ, c[0x0][0x1d4], PT ;  /* 0x00007500ff007a0c */ /* 0x000fc60003f05270 */
[----:B------:R-:W-:-:S10]  /*1f90*/  @!P1 IMAD.MOV R159, RZ, RZ, -R159 ;  /* 0x000000ffff9f9224 */ /* 0x000fd400078e0a9f */
[----:B------:R-:W-:Y:S02]  /*1fa0*/  @!P0 LOP3.LUT R159, RZ, c[0x0][0x1d4], RZ, 0x33, !PT ;  /* 0x00007500ff9f8a12 */ /* 0x000fe400078e33ff */
[----:B------:R-:W-:Y:S02]  /*1fb0*/  ISETP.GE.AND P0, PT, R156, R17, PT ;  /* 0x000000119c00720c */ /* 0x000fe40003f06270 */
[----:B------:R-:W-:Y:S01]  /*1fc0*/  IADD3 R155, R159, c[0x0][0x1d4], RZ ;  /* 0x000075009f9b7a10 */ /* 0x000fe20007ffe0ff */
[----:B------:R-:W-:-:S04]  /*1fd0*/  IMAD R161, R160, 0x4, R159 ;  /* 0x00000004a0a17824 */ /* 0x000fc800078e029f */
[----:B------:R-:W-:Y:S02]  /*1fe0*/  IMAD.SHL.U32 R152, R155, 0x4, RZ ;  /* 0x000000049b987824 */ /* 0x000fe400078e00ff */
[----:B------:R-:W-:-:S03]  /*1ff0*/  IMAD.SHL.U32 R154, R161, 0x4, RZ ;  /* 0x00000004a19a7824 */ /* 0x000fc600078e00ff */
[-C--:B------:R-:W-:Y:S02]  /*2000*/  ISETP.GE.OR P3, PT, R152, R7.reuse, P0 ;  /* 0x000000079800720c */ /* 0x080fe40000766670 */
[----:B------:R-:W-:-:S11]  /*2010*/  ISETP.GE.OR P1, PT, R154, R7, P0 ;  /* 0x000000079a00720c */ /* 0x000fd60000726670 */
[----:B------:R-:W-:-:S04]  /*2020*/  @!P3 IADD3 R29, P4, R6, R152, RZ ;  /* 0x00000098061db210 */ /* 0x000fc80007f9e0ff */
[----:B------:R-:W-:Y:S02]  /*2030*/  @!P3 LEA.HI.X.SX32 R152, R152, R27, 0x1, P4 ;  /* 0x0000001b9898b211 */ /* 0x000fe400020f0eff */
[----:B------:R-:W-:-:S04]  /*2040*/  @!P3 LEA R150, P4, R29, c[0x0][0x198], 0x2 ;  /* 0x000066001d96ba11 */ /* 0x000fc800078810ff */
[----:B------:R-:W-:-:S05]  /*2050*/  @!P3 LEA.HI.X R151, R29, c[0x0][0x19c], R152, 0x2, P4 ;  /* 0x000067001d97ba11 */ /* 0x000fca00020f1498 */
[----:B------:R1:W2:Y:S01]  /*2060*/  @!P3 LDG.E.64 R92, [R150.64] ;  /* 0x00000024965cb981 */ /* 0x0002a2000c1e1b00 */
[----:B------:R-:W-:Y:S01]  /*2070*/  @!P1 IADD3 R29, P3, R6, R154, RZ ;  /* 0x0000009a061d9210 */ /* 0x000fe20007f7e0ff */
[----:B------:R-:W-:Y:S01]  /*2080*/  IMAD R158, R160, 0x7, R159 ;  /* 0x00000007a09e7824 */ /* 0x000fe200078e029f */
[----:B------:R-:W-:Y:S02]  /*2090*/  FSEL R95, R95, RZ, P2 ;  /* 0x000000ff5f5f7208 */ /* 0x000fe40001000000 */
[----:B------:R-:W-:Y:S02]  /*20a0*/  @!P1 LEA.HI.X.SX32 R154, R154, R27, 0x1, P3 ;  /* 0x0000001b9a9a9211 */ /* 0x000fe400018f0eff */
[C---:B------:R-:W-:Y:S02]  /*20b0*/  @!P1 LEA R152, P3, R29.reuse, c[0x0][0x198], 0x2 ;  /* 0x000066001d989a11 */ /* 0x040fe400078610ff */
[----:B------:R-:W-:Y:S01]  /*20c0*/  FSEL R94, R94, RZ, P2 ;  /* 0x000000ff5e5e7208 */ /* 0x000fe20001000000 */
[----:B------:R-:W-:Y:S01]  /*20d0*/  IMAD.SHL.U32 R162, R158, 0x4, RZ ;  /* 0x000000049ea27824 */ /* 0x000fe200078e00ff */
[----:B------:R-:W-:-:S02]  /*20e0*/  @!P1 LEA.HI.X R153, R29, c[0x0][0x19c], R154, 0x2, P3 ;  /* 0x000067001d999a11 */ /* 0x000fc400018f149a */
[----:B------:R-:W-:-:S03]  /*20f0*/  IADD3 R154, R155, c[0x0][0x1d4], RZ ;  /* 0x000075009b9a7a10 */ /* 0x000fc60007ffe0ff */
[----:B---3--:R4:W3:Y:S01]  /*2100*/  @!P1 LDG.E.64 R94, [R152.64] ;  /* 0x00000024985e9981 */ /* 0x0088e2000c1e1b00 */
[-C--:B------:R-:W-:Y:S01]  /*2110*/  ISETP.GE.OR P1, PT, R162, R7.reuse, P0 ;  /* 0x00000007a200720c */ /* 0x080fe20000726670 */
[----:B------:R-:W-:Y:S01]  /*2120*/  IMAD.SHL.U32 R164, R154, 0x4, RZ ;  /* 0x000000049aa47824 */ /* 0x000fe200078e00ff */
[----:B------:R-:W-:Y:S02]  /*2130*/  IADD3 R161, R161, c[0x0][0x1d4], RZ ;  /* 0x00007500a1a17a10 */ /* 0x000fe40007ffe0ff */
[----:B------:R-:W-:Y:S02]  /*2140*/  FSEL R97, R97, RZ, P2 ;  /* 0x000000ff61617208 */ /* 0x000fe40001000000 */
[----:B------:R-:W-:Y:S02]  /*2150*/  ISETP.GE.OR P3, PT, R164, R7, P0 ;  /* 0x00000007a400720c */ /* 0x000fe40000766670 */
[----:B------:R-:W-:-:S05]  /*2160*/  FSEL R96, R96, RZ, P2 ;  /* 0x000000ff60607208 */ /* 0x000fca0001000000 */
[----:B------:R-:W-:-:S04]  /*2170*/  @!P1 IADD3 R29, P4, R6, R162, RZ ;  /* 0x000000a2061d9210 */ /* 0x000fc80007f9e0ff */
[----:B------:R-:W-:Y:S02]  /*2180*/  @!P1 LEA.HI.X.SX32 R162, R162, R27, 0x1, P4 ;  /* 0x0000001ba2a29211 */ /* 0x000fe400020f0eff */
[----:B-1----:R-:W-:-:S04]  /*2190*/  @!P1 LEA R150, P4, R29, c[0x0][0x198], 0x2 ;  /* 0x000066001d969a11 */ /* 0x002fc800078810ff */
[----:B------:R-:W-:Y:S02]  /*21a0*/  @!P1 LEA.HI.X R151, R29, c[0x0][0x19c], R162, 0x2, P4 ;  /* 0x000067001d979a11 */ /* 0x000fe400020f14a2 */
[----:B------:R-:W-:Y:S02]  /*21b0*/  @!P3 IADD3 R29, P4, R6, R164, RZ ;  /* 0x000000a4061db210 */ /* 0x000fe40007f9e0ff */
[----:B------:R-:W-:Y:S01]  /*21c0*/  IADD3 R158, R158, c[0x0][0x1d4], RZ ;  /* 0x000075009e9e7a10 */ /* 0x000fe20007ffe0ff */
[----:B------:R1:W2:Y:S01]  /*21d0*/  @!P1 LDG.E.64 R96, [R150.64] ;  /* 0x0000002496609981 */ /* 0x0002a2000c1e1b00 */
[----:B------:R-:W-:Y:S02]  /*21e0*/  @!P3 LEA.HI.X.SX32 R162, R164, R27, 0x1, P4 ;  /* 0x0000001ba4a2b211 */ /* 0x000fe400020f0eff */
[----:B----4-:R-:W-:Y:S02]  /*21f0*/  @!P3 LEA R152, P4, R29, c[0x0][0x198], 0x2 ;  /* 0x000066001d98ba11 */ /* 0x010fe400078810ff */
[----:B------:R-:W-:-:S02]  /*2200*/  SHF.L.U32 R164, R161, 0x2, RZ ;  /* 0x00000002a1a47819 */ /* 0x000fc400000006ff */
[----:B------:R-:W-:Y:S02]  /*2210*/  @!P3 LEA.HI.X R153, R29, c[0x0][0x19c], R162, 0x2, P4 ;  /* 0x000067001d99ba11 */ /* 0x000fe400020f14a2 */
[----:B------:R-:W-:Y:S02]  /*2220*/  ISETP.GE.OR P4, PT, R164, R7, P0 ;  /* 0x00000007a400720c */ /* 0x000fe40000786670 */
[----:B------:R-:W-:Y:S02]  /*2230*/  FSEL R99, R99, RZ, P2 ;  /* 0x000000ff63637208 */ /* 0x000fe40001000000 */
[----:B------:R-:W-:Y:S01]  /*2240*/  FSEL R98, R98, RZ, P2 ;  /* 0x000000ff62627208 */ /* 0x000fe20001000000 */
[----:B-1----:R-:W-:Y:S02]  /*2250*/  IMAD.SHL.U32 R150, R158, 0x4, RZ ;  /* 0x000000049e967824 */ /* 0x002fe400078e00ff */
[----:B------:R-:W-:-:S03]  /*2260*/  IMAD R155, R160, 0xa, R159 ;  /* 0x0000000aa09b7824 */ /* 0x000fc600078e029f */
[----:B------:R1:W4:Y:S03]  /*2270*/  @!P3 LDG.E.64 R98, [R152.64] ;  /* 0x000000249862b981 */ /* 0x000326000c1e1b00 */
[----:B------:R-:W-:Y:S02]  /*2280*/  @!P4 IADD3 R29, P1, R6, R164, RZ ;  /* 0x000000a4061dc210 */ /* 0x000fe40007f3e0ff */
[----:B------:R-:W-:Y:S02]  /*2290*/  ISETP.GE.OR P3, PT, R150, R7, P0 ;  /* 0x000000079600720c */ /* 0x000fe40000766670 */
[----:B------:R-:W-:Y:S02]  /*22a0*/  @!P4 LEA.HI.X.SX32 R164, R164, R27, 0x1, P1 ;  /* 0x0000001ba4a4c211 */ /* 0x000fe400008f0eff */
[----:B------:R-:W-:Y:S02]  /*22b0*/  @!P4 LEA R162, P1, R29, c[0x0][0x198], 0x2 ;  /* 0x000066001da2ca11 */ /* 0x000fe400078210ff */
[----:B------:R-:W-:-:S02]  /*22c0*/  FSEL R101, R101, RZ, P2 ;  /* 0x000000ff65657208 */ /* 0x000fc40001000000 */
[----:B------:R-:W-:Y:S01]  /*22d0*/  @!P4 LEA.HI.X R163, R29, c[0x0][0x19c], R164, 0x2, P1 ;  /* 0x000067001da3ca11 */ /* 0x000fe200008f14a4 */
[----:B------:R-:W-:Y:S01]  /*22e0*/  IMAD.SHL.U32 R164, R155, 0x4, RZ ;  /* 0x000000049ba47824 */ /* 0x000fe200078e00ff */
[----:B------:R-:W-:-:S04]  /*22f0*/  FSEL R100, R100, RZ, P2 ;  /* 0x000000ff64647208 */ /* 0x000fc80001000000 */
[----:B------:R-:W-:Y:S02]  /*2300*/  ISETP.GE.OR P1, PT, R164, R7, P0 ;  /* 0x00000007a400720c */ /* 0x000fe40000726670 */
[----:B------:R0:W2:Y:S01]  /*2310*/  @!P4 LDG.E.64 R100, [R162.64] ;  /* 0x00000024a264c981 */ /* 0x0000a2000c1e1b00 */
[----:B------:R-:W-:-:S04]  /*2320*/  @!P3 IADD3 R29, P4, R6, R150, RZ ;  /* 0x00000096061db210 */ /* 0x000fc80007f9e0ff */
[----:B------:R-:W-:Y:S02]  /*2330*/  @!P3 LEA.HI.X.SX32 R150, R150, R27, 0x1, P4 ;  /* 0x0000001b9696b211 */ /* 0x000fe400020f0eff */
[----:B-1----:R-:W-:-:S04]  /*2340*/  @!P3 LEA R152, P4, R29, c[0x0][0x198], 0x2 ;  /* 0x000066001d98ba11 */ /* 0x002fc800078810ff */
[----:B------:R-:W-:Y:S02]  /*2350*/  @!P3 LEA.HI.X R153, R29, c[0x0][0x19c], R150, 0x2, P4 ;  /* 0x000067001d99ba11 */ /* 0x000fe400020f1496 */
[----:B------:R-:W-:Y:S02]  /*2360*/  @!P1 IADD3 R151, P4, R6, R164, RZ ;  /* 0x000000a406979210 */ /* 0x000fe40007f9e0ff */
[----:B------:R-:W-:Y:S02]  /*2370*/  IADD3 R29, R155, c[0x0][0x1d4], RZ ;  /* 0x000075009b1d7a10 */ /* 0x000fe40007ffe0ff */
[----:B0-----:R-:W-:Y:S02]  /*2380*/  @!P1 LEA.HI.X.SX32 R162, R164, R27, 0x1, P4 ;  /* 0x0000001ba4a29211 */ /* 0x001fe400020f0eff */
[----:B------:R-:W-:Y:S01]  /*2390*/  @!P1 LEA R150, P4, R151, c[0x0][0x198], 0x2 ;  /* 0x0000660097969a11 */ /* 0x000fe200078810ff */
[----:B------:R-:W-:-:S03]  /*23a0*/  IMAD.SHL.U32 R164, R29, 0x4, RZ ;  /* 0x000000041da47824 */ /* 0x000fc600078e00ff */
[----:B------:R-:W-:Y:S02]  /*23b0*/  @!P1 LEA.HI.X R151, R151, c[0x0][0x19c], R162, 0x2, P4 ;  /* 0x0000670097979a11 */ /* 0x000fe400020f14a2 */
[----:B------:R-:W-:Y:S02]  /*23c0*/  ISETP.GE.OR P4, PT, R164, R7, P0 ;  /* 0x00000007a400720c */ /* 0x000fe40000786670 */
[----:B------:R-:W-:Y:S02]  /*23d0*/  FSEL R103, R103, RZ, P2 ;  /* 0x000000ff67677208 */ /* 0x000fe40001000000 */
[----:B------:R-:W-:Y:S02]  /*23e0*/  FSEL R102, R102, RZ, P2 ;  /* 0x000000ff66667208 */ /* 0x000fe40001000000 */
[----:B------:R-:W-:-:S04]  /*23f0*/  IADD3 R154, R154, c[0x0][0x1d4], RZ ;  /* 0x000075009a9a7a10 */ /* 0x000fc80007ffe0ff */
[----:B------:R0:W2:Y:S03]  /*2400*/  @!P1 LDG.E.64 R102, [R150.64] ;  /* 0x0000002496669981 */ /* 0x0000a6000c1e1b00 */
[----:B------:R-:W-:Y:S01]  /*2410*/  @!P4 IADD3 R155, P1, R6, R164, RZ ;  /* 0x000000a4069bc210 */ /* 0x000fe20007f3e0ff */
[----:B------:R-:W-:-:S03]  /*2420*/  IMAD.SHL.U32 R154, R154, 0x4, RZ ;  /* 0x000000049a9a7824 */ /* 0x000fc600078e00ff */
[----:B------:R-:W-:Y:S02]  /*2430*/  @!P4 LEA.HI.X.SX32 R164, R164, R27, 0x1, P1 ;  /* 0x0000001ba4a4c211 */ /* 0x000fe400008f0eff */
[----:B------:R-:W-:Y:S02]  /*2440*/  @!P4 LEA R162, P1, R155, c[0x0][0x198], 0x2 ;  /* 0x000066009ba2ca11 */ /* 0x000fe400078210ff */
[----:B------:R-:W-:Y:S02]  /*2450*/  FSEL R105, R105, RZ, P2 ;  /* 0x000000ff69697208 */ /* 0x000fe40001000000 */
[----:B------:R-:W-:Y:S02]  /*2460*/  FSEL R104, R104, RZ, P2 ;  /* 0x000000ff68687208 */ /* 0x000fe40001000000 */
[----:B------:R-:W-:Y:S01]  /*2470*/  @!P4 LEA.HI.X R163, R155, c[0x0][0x19c], R164, 0x2, P1 ;  /* 0x000067009ba3ca11 */ /* 0x000fe200008f14a4 */
[----:B------:R-:W-:Y:S01]  /*2480*/  IMAD R157, R160, 0xd, R159 ;  /* 0x0000000da09d7824 */ /* 0x000fe200078e029f */
[----:B------:R-:W-:-:S02]  /*2490*/  ISETP.GE.OR P1, PT, R154, R7, P0 ;  /* 0x000000079a00720c */ /* 0x000fc40000726670 */
[----:B------:R1:W2:Y:S01]  /*24a0*/  @!P3 LDG.E.64 R104, [R152.64] ;  /* 0x000000249868b981 */ /* 0x0002a2000c1e1b00 */
[----:B------:R-:W-:Y:S02]  /*24b0*/  FSEL R107, R107, RZ, P2 ;  /* 0x000000ff6b6b7208 */ /* 0x000fe40001000000 */
[----:B------:R-:W-:-:S06]  /*24c0*/  FSEL R106, R106, RZ, P2 ;  /* 0x000000ff6a6a7208 */ /* 0x000fcc0001000000 */
[----:B------:R0:W2:Y:S01]  /*24d0*/  @!P4 LDG.E.64 R106, [R162.64] ;  /* 0x00000024a26ac981 */ /* 0x0000a2000c1e1b00 */
[----:B-1----:R-:W-:Y:S01]  /*24e0*/  IMAD.SHL.U32 R152, R157, 0x4, RZ ;  /* 0x000000049d987824 */ /* 0x002fe200078e00ff */
[----:B0-----:R-:W-:-:S04]  /*24f0*/  @!P1 IADD3 R150, P4, R6, R154, RZ ;  /* 0x0000009a06969210 */ /* 0x001fc80007f9e0ff */
[----:B------:R-:W-:Y:S02]  /*2500*/  ISETP.GE.OR P3, PT, R152, R7, P0 ;  /* 0x000000079800720c */ /* 0x000fe40000766670 */
[----:B------:R-:W-:Y:S02]  /*2510*/  @!P1 LEA.HI.X.SX32 R151, R154, R27, 0x1, P4 ;  /* 0x0000001b9a979211 */ /* 0x000fe400020f0eff */
[C---:B------:R-:W-:Y:S02]  /*2520*/  @!P1 LEA R154, P4, R150.reuse, c[0x0][0x198], 0x2 ;  /* 0x00006600969a9a11 */ /* 0x040fe400078810ff */
[----:B------:R-:W-:Y:S02]  /*2530*/  IADD3 R157, R157, c[0x0][0x1d4], RZ ;  /* 0x000075009d9d7a10 */ /* 0x000fe40007ffe0ff */
[----:B------:R-:W-:-:S05]  /*2540*/  @!P1 LEA.HI.X R155, R150, c[0x0][0x19c], R151, 0x2, P4 ;  /* 0x00006700969b9a11 */ /* 0x000fca00020f1497 */
[----:B------:R-:W-:Y:S01]  /*2550*/  @!P3 IADD3 R150, P4, R6, R152, RZ ;  /* 0x000000980696b210 */ /* 0x000fe20007f9e0ff */
[----:B------:R-:W-:-:S03]  /*2560*/  IMAD.SHL.U32 R162, R157, 0x4, RZ ;  /* 0x000000049da27824 */ /* 0x000fc600078e00ff */
[----:B------:R-:W-:Y:S02]  /*2570*/  @!P3 LEA.HI.X.SX32 R151, R152, R27, 0x1, P4 ;  /* 0x0000001b9897b211 */ /* 0x000fe400020f0eff */
[----:B------:R-:W-:-:S04]  /*2580*/  @!P3 LEA R152, P4, R150, c[0x0][0x198], 0x2 ;  /* 0x000066009698ba11 */ /* 0x000fc800078810ff */
[----:B------:R-:W-:Y:S02]  /*2590*/  @!P3 LEA.HI.X R153, R150, c[0x0][0x19c], R151, 0x2, P4 ;  /* 0x000067009699ba11 */ /* 0x000fe400020f1497 */
[----:B------:R-:W-:Y:S02]  /*25a0*/  ISETP.GE.OR P4, PT, R162, R7, P0 ;  /* 0x00000007a200720c */ /* 0x000fe40000786670 */
[----:B------:R-:W-:Y:S02]  /*25b0*/  FSEL R109, R109, RZ, P2 ;  /* 0x000000ff6d6d7208 */ /* 0x000fe40001000000 */
[----:B------:R-:W-:Y:S02]  /*25c0*/  FSEL R108, R108, RZ, P2 ;  /* 0x000000ff6c6c7208 */ /* 0x000fe40001000000 */
[----:B------:R-:W-:Y:S02]  /*25d0*/  IADD3 R161, R161, c[0x0][0x1d4], RZ ;  /* 0x00007500a1a17a10 */ /* 0x000fe40007ffe0ff */
[----:B------:R-:W-:-:S02]  /*25e0*/  FSEL R113, R113, RZ, P2 ;  /* 0x000000ff71717208 */ /* 0x000fc40001000000 */
[----:B------:R-:W-:Y:S01]  /*25f0*/  FSEL R112, R112, RZ, P2 ;  /* 0x000000ff70707208 */ /* 0x000fe20001000000 */
[----:B------:R0:W2:Y:S02]  /*2600*/  @!P3 LDG.E.64 R108, [R152.64] ;  /* 0x00000024986cb981 */ /* 0x0000a4000c1e1b00 */
[----:B------:R-:W-:-:S03]  /*2610*/  @!P4 IADD3 R151, P3, R6, R162, RZ ;  /* 0x000000a20697c210 */ /* 0x000fc60007f7e0ff */
[----:B------:R1:W2:Y:S01]  /*2620*/  @!P1 LDG.E.64 R112, [R154.64] ;  /* 0x000000249a709981 */ /* 0x0002a2000c1e1b00 */
[----:B------:R-:W-:Y:S01]  /*2630*/  @!P4 LEA.HI.X.SX32 R162, R162, R27, 0x1, P3 ;  /* 0x0000001ba2a2c211 */ /* 0x000fe200018f0eff */
[----:B0-----:R-:W-:Y:S01]  /*2640*/  IMAD.SHL.U32 R152, R161, 0x4, RZ ;  /* 0x00000004a1987824 */ /* 0x001fe200078e00ff */
[C---:B------:R-:W-:Y:S02]  /*2650*/  @!P4 LEA R150, P3, R151.reuse, c[0x0][0x198], 0x2 ;  /* 0x000066009796ca11 */ /* 0x040fe400078610ff */
[----:B------:R-:W-:Y:S02]  /*2660*/  LEA R161, R160, R159, 0x4 ;  /* 0x0000009fa0a17211 */ /* 0x000fe400078e20ff */
[----:B------:R-:W-:Y:S02]  /*2670*/  ISETP.GE.OR P1, PT, R152, R7, P0 ;  /* 0x000000079800720c */ /* 0x000fe40000726670 */
[----:B------:R-:W-:Y:S01]  /*2680*/  @!P4 LEA.HI.X R151, R151, c[0x0][0x19c], R162, 0x2, P3 ;  /* 0x000067009797ca11 */ /* 0x000fe200018f14a2 */
[----:B------:R-:W-:Y:S01]  /*2690*/  IMAD.SHL.U32 R162, R161, 0x4, RZ ;  /* 0x00000004a1a27824 */ /* 0x000fe200078e00ff */
[----:B------:R-:W-:-:S02]  /*26a0*/  FSEL R111, R111, RZ, P2 ;  /* 0x000000ff6f6f7208 */ /* 0x000fc40001000000 */
[----:B------:R-:W-:Y:S02]  /*26b0*/  FSEL R110, R110, RZ, P2 ;  /* 0x000000ff6e6e7208 */ /* 0x000fe40001000000 */
[----:B------:R-:W-:-:S04]  /*26c0*/  ISETP.GE.OR P3, PT, R162, R7, P0 ;  /* 0x00000007a200720c */ /* 0x000fc80000766670 */
[----:B------:R0:W2:Y:S01]  /*26d0*/  @!P4 LDG.E.64 R110, [R150.64] ;  /* 0x00000024966ec981 */ /* 0x0000a2000c1e1b00 */
[----:B------:R-:W-:Y:S02]  /*26e0*/  @!P1 IADD3 R153, P4, R6, R152, RZ ;  /* 0x0000009806999210 */ /* 0x000fe40007f9e0ff */
[----:B------:R-:W-:Y:S02]  /*26f0*/  IADD3 R161, R161, c[0x0][0x1d4], RZ ;  /* 0x00007500a1a17a10 */ /* 0x000fe40007ffe0ff */
[----:B0-----:R-:W-:Y:S02]  /*2700*/  @!P1 LEA.HI.X.SX32 R150, R152, R27, 0x1, P4 ;  /* 0x0000001b98969211 */ /* 0x001fe400020f0eff */
[----:B------:R-:W-:-:S04]  /*2710*/  @!P1 LEA R152, P4, R153, c[0x0][0x198], 0x2 ;  /* 0x0000660099989a11 */ /* 0x000fc800078810ff */
[----:B------:R-:W-:Y:S02]  /*2720*/  @!P1 LEA.HI.X R153, R153, c[0x0][0x19c], R150, 0x2, P4 ;  /* 0x0000670099999a11 */ /* 0x000fe400020f1496 */
[----:B------:R-:W-:-:S04]  /*2730*/  @!P3 IADD3 R150, P4, R6, R162, RZ ;  /* 0x000000a20696b210 */ /* 0x000fc80007f9e0ff */
[----:B------:R-:W-:Y:S01]  /*2740*/  @!P3 LEA.HI.X.SX32 R151, R162, R27, 0x1, P4 ;  /* 0x0000001ba297b211 */ /* 0x000fe200020f0eff */
[----:B------:R-:W-:Y:S01]  /*2750*/  IMAD.SHL.U32 R162, R161, 0x4, RZ ;  /* 0x00000004a1a27824 */ /* 0x000fe200078e00ff */
[----:B-1----:R-:W-:-:S04]  /*2760*/  @!P3 LEA R154, P4, R150, c[0x0][0x198], 0x2 ;  /* 0x00006600969aba11 */ /* 0x002fc800078810ff */
[----:B------:R-:W-:Y:S02]  /*2770*/  @!P3 LEA.HI.X R155, R150, c[0x0][0x19c], R151, 0x2, P4 ;  /* 0x00006700969bba11 */ /* 0x000fe400020f1497 */
[----:B------:R-:W-:Y:S02]  /*2780*/  ISETP.GE.OR P4, PT, R162, R7, P0 ;  /* 0x00000007a200720c */ /* 0x000fe40000786670 */
[----:B------:R-:W-:Y:S02]  /*2790*/  FSEL R115, R115, RZ, P2 ;  /* 0x000000ff73737208 */ /* 0x000fe40001000000 */
[----:B------:R-:W-:Y:S02]  /*27a0*/  FSEL R114, R114, RZ, P2 ;  /* 0x000000ff72727208 */ /* 0x000fe40001000000 */
[----:B------:R-:W-:-:S04]  /*27b0*/  IADD3 R158, R158, c[0x0][0x1d4], RZ ;  /* 0x000075009e9e7a10 */ /* 0x000fc80007ffe0ff */
[----:B------:R0:W2:Y:S01]  /*27c0*/  @!P3 LDG.E.64 R114, [R154.64] ;  /* 0x000000249a72b981 */ /* 0x0000a2000c1e1b00 */
[----:B------:R-:W-:Y:S02]  /*27d0*/  FSEL R119, R119, RZ, P2 ;  /* 0x000000ff77777208 */ /* 0x000fe40001000000 */
[----:B------:R-:W-:Y:S02]  /*27e0*/  @!P4 IADD3 R151, P3, R6, R162, RZ ;  /* 0x000000a20697c210 */ /* 0x000fe40007f7e0ff */
[----:B------:R-:W-:Y:S01]  /*27f0*/  FSEL R118, R118, RZ, P2 ;  /* 0x000000ff76767208 */ /* 0x000fe20001000000 */
[----:B------:R-:W-:Y:S01]  /*2800*/  IMAD.SHL.U32 R158, R158, 0x4, RZ ;  /* 0x000000049e9e7824 */ /* 0x000fe200078e00ff */
[----:B------:R-:W-:Y:S02]  /*2810*/  @!P4 LEA.HI.X.SX32 R162, R162, R27, 0x1, P3 ;  /* 0x0000001ba2a2c211 */ /* 0x000fe400018f0eff */
[----:B------:R-:W-:Y:S02]  /*2820*/  @!P4 LEA R150, P3, R151, c[0x0][0x198], 0x2 ;  /* 0x000066009796ca11 */ /* 0x000fe400078610ff */
[----:B------:R1:W2:Y:S01]  /*2830*/  @!P1 LDG.E.64 R118, [R152.64] ;  /* 0x0000002498769981 */ /* 0x0002a2000c1e1b00 */
[----:B------:R-:W-:-:S02]  /*2840*/  ISETP.GE.OR P1, PT, R158, R7, P0 ;  /* 0x000000079e00720c */ /* 0x000fc40000726670 */
[----:B------:R-:W-:Y:S01]  /*2850*/  @!P4 LEA.HI.X R151, R151, c[0x0][0x19c], R162, 0x2, P3 ;  /* 0x000067009797ca11 */ /* 0x000fe200018f14a2 */
[----:B------:R-:W-:Y:S01]  /*2860*/  IMAD R162, R160, 0x13, R159 ;  /* 0x00000013a0a27824 */ /* 0x000fe200078e029f */
[----:B------:R-:W-:Y:S02]  /*2870*/  FSEL R117, R117, RZ, P2 ;  /* 0x000000ff75757208 */ /* 0x000fe40001000000 */
[----:B------:R-:W-:Y:S01]  /*2880*/  FSEL R116, R116, RZ, P2 ;  /* 0x000000ff74747208 */ /* 0x000fe20001000000 */
[----:B------:R-:W-:-:S05]  /*2890*/  IMAD.SHL.U32 R164, R162, 0x4, RZ ;  /* 0x00000004a2a47824 */ /* 0x000fca00078e00ff */
[----:B------:R-:W-:Y:S01]  /*28a0*/  ISETP.GE.OR P3, PT, R164, R7, P0 ;  /* 0x00000007a400720c */ /* 0x000fe20000766670 */
[----:B------:R1:W2:Y:S01]  /*28b0*/  @!P4 LDG.E.64 R116, [R150.64] ;  /* 0x000000249674c981 */ /* 0x0002a2000c1e1b00 */
[----:B0-----:R-:W-:-:S04]  /*28c0*/  @!P1 IADD3 R155, P4, R6, R158, RZ ;  /* 0x0000009e069b9210 */ /* 0x001fc80007f9e0ff */
[----:B-1----:R-:W-:Y:S02]  /*28d0*/  @!P1 LEA.HI.X.SX32 R150, R158, R27, 0x1, P4 ;  /* 0x0000001b9e969211 */ /* 0x002fe400020f0eff */
[C---:B------:R-:W-:Y:S02]  /*28e0*/  @!P1 LEA R154, P4, R155.reuse, c[0x0][0x198], 0x2 ;  /* 0x000066009b9a9a11 */ /* 0x040fe400078810ff */
[----:B------:R-:W-:Y:S02]  /*28f0*/  IADD3 R158, R162, c[0x0][0x1d4], RZ ;  /* 0x00007500a29e7a10 */ /* 0x000fe40007ffe0ff */
[----:B------:R-:W-:Y:S02]  /*2900*/  @!P1 LEA.HI.X R155, R155, c[0x0][0x19c], R150, 0x2, P4 ;  /* 0x000067009b9b9a11 */ /* 0x000fe400020f1496 */
        /* <DEDUP_REMOVED lines=12> */
[----:B------:R-:W-:Y:S02]  /*29d0*/  FSEL R124, R124, RZ, P2 ;  /* 0x000000ff7c7c7208 */ /* 0x000fe40001000000 */
[----:B------:R-:W-:Y:S02]  /*29e0*/  @!P4 LEA.HI.X.SX32 R162, R162, R27, 0x1, P3 ;  /* 0x0000001ba2a2c211 */ /* 0x000fe400018f0eff */
[----:B------:R-:W-:Y:S01]  /*29f0*/  @!P4 LEA R150, P3, R151, c[0x0][0x198], 0x2 ;  /* 0x000066009796ca11 */ /* 0x000fe200078610ff */
[----:B0-----:R-:W-:Y:S01]  /*2a00*/  IMAD.SHL.U32 R152, R29, 0x4, RZ ;  /* 0x000000041d987824 */ /* 0x001fe200078e00ff */
[----:B------:R0:W2:Y:S02]  /*2a10*/  @!P1 LDG.E.64 R124, [R154.64] ;  /* 0x000000249a7c9981 */ /* 0x0000a4000c1e1b00 */
[----:B------:R-:W-:Y:S01]  /*2a20*/  @!P4 LEA.HI.X R151, R151, c[0x0][0x19c], R162, 0x2, P3 ;  /* 0x000067009797ca11 */ /* 0x000fe200018f14a2 */
[----:B------:R-:W-:Y:S01]  /*2a30*/  IMAD R162, R160, 0x16, R159 ;  /* 0x00000016a0a27824 */ /* 0x000fe200078e029f */
[----:B------:R-:W-:-:S02]  /*2a40*/  ISETP.GE.OR P1, PT, R152, R7, P0 ;  /* 0x000000079800720c */ /* 0x000fc40000726670 */
[----:B------:R-:W-:Y:S01]  /*2a50*/  FSEL R123, R123, RZ, P2 ;  /* 0x000000ff7b7b7208 */ /* 0x000fe20001000000 */
[----:B------:R-:W-:Y:S01]  /*2a60*/  IMAD.SHL.U32 R164, R162, 0x4, RZ ;  /* 0x00000004a2a47824 */ /* 0x000fe200078e00ff */
[----:B------:R-:W-:-:S04]  /*2a70*/  FSEL R122, R122, RZ, P2 ;  /* 0x000000ff7a7a7208 */ /* 0x000fc80001000000 */
[----:B------:R-:W-:Y:S02]  /*2a80*/  ISETP.GE.OR P3, PT, R164, R7, P0 ;  /* 0x00000007a400720c */ /* 0x000fe40000766670 */
[----:B------:R1:W2:Y:S03]  /*2a90*/  @!P4 LDG.E.64 R122, [R150.64] ;  /* 0x00000024967ac981 */ /* 0x0002a6000c1e1b00 */
[----:B------:R-:W-:-:S04]  /*2aa0*/  @!P1 IADD3 R29, P4, R6, R152, RZ ;  /* 0x00000098061d9210 */ /* 0x000fc80007f9e0ff */
[----:B-1----:R-:W-:Y:S02]  /*2ab0*/  @!P1 LEA.HI.X.SX32 R150, R152, R27, 0x1, P4 ;  /* 0x0000001b98969211 */ /* 0x002fe400020f0eff */
[----:B------:R-:W-:-:S04]  /*2ac0*/  @!P1 LEA R152, P4, R29, c[0x0][0x198], 0x2 ;  /* 0x000066001d989a11 */ /* 0x000fc800078810ff */
[----:B------:R-:W-:Y:S02]  /*2ad0*/  @!P1 LEA.HI.X R153, R29, c[0x0][0x19c], R150, 0x2, P4 ;  /* 0x000067001d999a11 */ /* 0x000fe400020f1496 */
[----:B------:R-:W-:Y:S02]  /*2ae0*/  @!P3 IADD3 R150, P4, R6, R164, RZ ;  /* 0x000000a40696b210 */ /* 0x000fe40007f9e0ff */
[----:B------:R-:W-:Y:S02]  /*2af0*/  IADD3 R29, R162, c[0x0][0x1d4], RZ ;  /* 0x00007500a21d7a10 */ /* 0x000fe40007ffe0ff */
[----:B------:R-:W-:Y:S02]  /*2b00*/  @!P3 LEA.HI.X.SX32 R151, R164, R27, 0x1, P4 ;  /* 0x0000001ba497b211 */ /* 0x000fe400020f0eff */
[----:B0-----:R-:W-:Y:S02]  /*2b10*/  @!P3 LEA R154, P4, R150, c[0x0][0x198], 0x2 ;  /* 0x00006600969aba11 */ /* 0x001fe400078810ff */
[----:B------:R-:W-:-:S02]  /*2b20*/  SHF.L.U32 R162, R29, 0x2, RZ ;  /* 0x000000021da27819 */ /* 0x000fc400000006ff */
[----:B------:R-:W-:Y:S02]  /*2b30*/  @!P3 LEA.HI.X R155, R150, c[0x0][0x19c], R151, 0x2, P4 ;  /* 0x00006700969bba11 */ /* 0x000fe400020f1497 */
[----:B------:R-:W-:Y:S02]  /*2b40*/  ISETP.GE.OR P4, PT, R162, R7, P0 ;  /* 0x00000007a200720c */ /* 0x000fe40000786670 */
[----:B------:R-:W-:Y:S02]  /*2b50*/  FSEL R127, R127, RZ, P2 ;  /* 0x000000ff7f7f7208 */ /* 0x000fe40001000000 */
[----:B------:R-:W-:-:S06]  /*2b60*/  FSEL R126, R126, RZ, P2 ;  /* 0x000000ff7e7e7208 */ /* 0x000fcc0001000000 */
[----:B------:R0:W2:Y:S03]  /*2b70*/  @!P3 LDG.E.64 R126, [R154.64] ;  /* 0x000000249a7eb981 */ /* 0x0000a6000c1e1b00 */
[----:B------:R-:W-:Y:S02]  /*2b80*/  @!P4 IADD3 R151, P3, R6, R162, RZ ;  /* 0x000000a20697c210 */ /* 0x000fe40007f7e0ff */
[----:B------:R-:W-:Y:S02]  /*2b90*/  IADD3 R157, R157, c[0x0][0x1d4], RZ ;  /* 0x000075009d9d7a10 */ /* 0x000fe40007ffe0ff */
[----:B------:R-:W-:Y:S02]  /*2ba0*/  @!P4 LEA.HI.X.SX32 R162, R162, R27, 0x1, P3 ;  /* 0x0000001ba2a2c211 */ /* 0x000fe400018f0eff */
[----:B------:R-:W-:Y:S02]  /*2bb0*/  @!P4 LEA R150, P3, R151, c[0x0][0x198], 0x2 ;  /* 0x000066009796ca11 */ /* 0x000fe400078610ff */
[----:B------:R-:W-:-:S02]  /*2bc0*/  FSEL R131, R131, RZ, P2 ;  /* 0x000000ff83837208 */ /* 0x000fc40001000000 */
[----:B------:R-:W-:Y:S02]  /*2bd0*/  FSEL R130, R130, RZ, P2 ;  /* 0x000000ff82827208 */ /* 0x000fe40001000000 */
[----:B------:R-:W-:Y:S01]  /*2be0*/  @!P4 LEA.HI.X R151, R151, c[0x0][0x19c], R162, 0x2, P3 ;  /* 0x000067009797ca11 */ /* 0x000fe200018f14a2 */
[----:B------:R-:W-:-:S03]  /*2bf0*/  IMAD.SHL.U32 R162, R157, 0x4, RZ ;  /* 0x000000049da27824 */ /* 0x000fc600078e00ff */
[----:B------:R1:W3:Y:S01]  /*2c00*/  @!P1 LDG.E.64 R130, [R152.64] ;  /* 0x0000002498829981 */ /* 0x0002e2000c1e1b00 */
[----:B------:R-:W-:Y:S01]  /*2c10*/  IMAD R157, R160, 0x19, R159 ;  /* 0x00000019a09d7824 */ /* 0x000fe200078e029f */
[----:B------:R-:W-:Y:S02]  /*2c20*/  ISETP.GE.OR P1, PT, R162, R7, P0 ;  /* 0x00000007a200720c */ /* 0x000fe40000726670 */
[----:B------:R-:W-:Y:S01]  /*2c30*/  FSEL R129, R129, RZ, P2 ;  /* 0x000000ff81817208 */ /* 0x000fe20001000000 */
[----:B------:R-:W-:Y:S01]  /*2c40*/  IMAD.SHL.U32 R164, R157, 0x4, RZ ;  /* 0x000000049da47824 */ /* 0x000fe200078e00ff */
[----:B------:R-:W-:-:S04]  /*2c50*/  FSEL R128, R128, RZ, P2 ;  /* 0x000000ff80807208 */ /* 0x000fc80001000000 */
[----:B------:R-:W-:Y:S02]  /*2c60*/  ISETP.GE.OR P3, PT, R164, R7, P0 ;  /* 0x00000007a400720c */ /* 0x000fe40000766670 */
[----:B------:R1:W3:Y:S03]  /*2c70*/  @!P4 LDG.E.64 R128, [R150.64] ;  /* 0x000000249680c981 */ /* 0x0002e6000c1e1b00 */
        /* <DEDUP_REMOVED lines=12> */
[----:B------:R-:W-:-:S06]  /*2d40*/  FSEL R132, R132, RZ, P2 ;  /* 0x000000ff84847208 */ /* 0x000fcc0001000000 */
[----:B------:R0:W3:Y:S03]  /*2d50*/  @!P3 LDG.E.64 R132, [R154.64] ;  /* 0x000000249a84b981 */ /* 0x0000e6000c1e1b00 */
        /* <DEDUP_REMOVED lines=9> */
[----:B------:R-:W-:Y:S02]  /*2df0*/  @!P3 IADD3 R162, P4, R6, R164, RZ ;  /* 0x000000a406a2b210 */ /* 0x000fe40007f9e0ff */
[----:B------:R-:W-:Y:S02]  /*2e00*/  IADD3 R161, R161, c[0x0][0x1d4], RZ ;  /* 0x00007500a1a17a10 */ /* 0x000fe40007ffe0ff */
[----:B0-----:R-:W-:Y:S02]  /*2e10*/  @!P3 LEA.HI.X.SX32 R155, R164, R27, 0x1, P4 ;  /* 0x0000001ba49bb211 */ /* 0x001fe400020f0eff */
[----:B------:R-:W-:Y:S02]  /*2e20*/  @!P3 LEA R154, P4, R162, c[0x0][0x198], 0x2 ;  /* 0x00006600a29aba11 */ /* 0x000fe400078810ff */
[----:B------:R-:W-:-:S02]  /*2e30*/  FSEL R137, R137, RZ, P2 ;  /* 0x000000ff89897208 */ /* 0x000fc40001000000 */
[----:B------:R-:W-:Y:S01]  /*2e40*/  FSEL R136, R136, RZ, P2 ;  /* 0x000000ff88887208 */ /* 0x000fe20001000000 */
[----:B-1----:R-:W-:Y:S01]  /*2e50*/  IMAD.SHL.U32 R152, R161, 0x4, RZ ;  /* 0x00000004a1987824 */ /* 0x002fe200078e00ff */
[----:B------:R-:W-:Y:S01]  /*2e60*/  @!P3 LEA.HI.X R155, R162, c[0x0][0x19c], R155, 0x2, P4 ;  /* 0x00006700a29bba11 */ /* 0x000fe200020f149b */
[----:B------:R-:W-:-:S04]  /*2e70*/  IMAD R161, R160, 0x1c, R159 ;  /* 0x0000001ca0a17824 */ /* 0x000fc800078e029f */
[----:B------:R0:W3:Y:S01]  /*2e80*/  @!P3 LDG.E.64 R136, [R154.64] ;  /* 0x000000249a88b981 */ /* 0x0000e2000c1e1b00 */
[----:B------:R-:W-:Y:S02]  /*2e90*/  ISETP.GE.OR P3, PT, R152, R7, P0 ;  /* 0x000000079800720c */ /* 0x000fe40000766670 */
[----:B------:R-:W-:Y:S02]  /*2ea0*/  FSEL R139, R139, RZ, P2 ;  /* 0x000000ff8b8b7208 */ /* 0x000fe40001000000 */
[----:B------:R-:W-:Y:S01]  /*2eb0*/  FSEL R138, R138, RZ, P2 ;  /* 0x000000ff8a8a7208 */ /* 0x000fe20001000000 */
[----:B------:R-:W-:-:S05]  /*2ec0*/  IMAD.SHL.U32 R162, R161, 0x4, RZ ;  /* 0x00000004a1a27824 */ /* 0x000fca00078e00ff */
[----:B------:R1:W4:Y:S01]  /*2ed0*/  @!P1 LDG.E.64 R138, [R150.64] ;  /* 0x00000024968a9981 */ /* 0x000322000c1e1b00 */
[----:B------:R-:W-:Y:S02]  /*2ee0*/  ISETP.GE.OR P1, PT, R162, R7, P0 ;  /* 0x00000007a200720c */ /* 0x000fe40000726670 */
[----:B------:R-:W-:-:S04]  /*2ef0*/  @!P3 IADD3 R153, P4, R6, R152, RZ ;  /* 0x000000980699b210 */ /* 0x000fc80007f9e0ff */
[----:B0-----:R-:W-:Y:S02]  /*2f00*/  @!P3 LEA.HI.X.SX32 R154, R152, R27, 0x1, P4 ;  /* 0x0000001b989ab211 */ /* 0x001fe400020f0eff */
[----:B------:R-:W-:Y:S02]  /*2f10*/  @!P3 LEA R152, P4, R153, c[0x0][0x198], 0x2 ;  /* 0x000066009998ba11 */ /* 0x000fe400078810ff */
[----:B------:R-:W-:Y:S02]  /*2f20*/  IADD3 R161, R161, c[0x0][0x1d4], RZ ;  /* 0x00007500a1a17a10 */ /* 0x000fe40007ffe0ff */
[----:B------:R-:W-:Y:S02]  /*2f30*/  @!P3 LEA.HI.X R153, R153, c[0x0][0x19c], R154, 0x2, P4 ;  /* 0x000067009999ba11 */ /* 0x000fe400020f149a */
[----:B-1----:R-:W-:-:S04]  /*2f40*/  @!P1 IADD3 R151, P4, R6, R162, RZ ;  /* 0x000000a206979210 */ /* 0x002fc80007f9e0ff */
[----:B------:R-:W-:Y:S01]  /*2f50*/  @!P1 LEA.HI.X.SX32 R154, R162, R27, 0x1, P4 ;  /* 0x0000001ba29a9211 */ /* 0x000fe200020f0eff */
[----:B------:R-:W-:Y:S01]  /*2f60*/  IMAD.SHL.U32 R162, R161, 0x4, RZ ;  /* 0x00000004a1a27824 */ /* 0x000fe200078e00ff */
[----:B------:R-:W-:Y:S02]  /*2f70*/  @!P1 LEA R150, P4, R151, c[0x0][0x198], 0x2 ;  /* 0x0000660097969a11 */ /* 0x000fe400078810ff */
[----:B------:R-:W-:Y:S02]  /*2f80*/  FSEL R13, R13, RZ, P2 ;  /* 0x000000ff0d0d7208 */ /* 0x000fe40001000000 */
[----:B------:R-:W-:Y:S02]  /*2f90*/  @!P1 LEA.HI.X R151, R151, c[0x0][0x19c], R154, 0x2, P4 ;  /* 0x0000670097979a11 */ /* 0x000fe400020f149a */
[----:B------:R-:W-:Y:S02]  /*2fa0*/  FSEL R12, R12, RZ, P2 ;  /* 0x000000ff0c0c7208 */ /* 0x000fe40001000000 */
[----:B------:R-:W-:-:S04]  /*2fb0*/  ISETP.GE.OR P4, PT, R162, R7, P0 ;  /* 0x00000007a200720c */ /* 0x000fc80000786670 */
[----:B------:R0:W4:Y:S01]  /*2fc0*/  @!P1 LDG.E.64 R12, [R150.64] ;  /* 0x00000024960c9981 */ /* 0x000122000c1e1b00 */
[----:B------:R-:W-:-:S04]  /*2fd0*/  ISETP.NE.U32.AND P1, PT, RZ, c[0x0][0x200], PT ;  /* 0x00008000ff007a0c */ /* 0x000fc80003f25070 */
[----:B------:R-:W-:-:S04]  /*2fe0*/  ISETP.NE.AND.EX P1, PT, RZ, c[0x0][0x204], PT, P1 ;  /* 0x00008100ff007a0c */ /* 0x000fc80003f25310 */
[----:B------:R-:W-:-:S04]  /*2ff0*/  @!P4 IADD3 R155, P5, R6, R162, RZ ;  /* 0x000000a2069bc210 */ /* 0x000fc80007fbe0ff */
[----:B------:R-:W-:Y:S02]  /*3000*/  @!P4 LEA.HI.X.SX32 R162, R162, R27, 0x1, P5 ;  /* 0x0000001ba2a2c211 */ /* 0x000fe400028f0eff */
[----:B------:R-:W-:Y:S02]  /*3010*/  @!P4 LEA R154, P5, R155, c[0x0][0x198], 0x2 ;  /* 0x000066009b9aca11 */ /* 0x000fe400078a10ff */
[----:B------:R-:W-:Y:S02]  /*3020*/  FSEL R11, R11, RZ, P2 ;  /* 0x000000ff0b0b7208 */ /* 0x000fe40001000000 */
[----:B------:R-:W-:Y:S01]  /*3030*/  FSEL R10, R10, RZ, P2 ;  /* 0x000000ff0a0a7208 */ /* 0x000fe20001000000 */
[----:B------:R-:W-:Y:S01]  /*3040*/  @P1 IMAD R163, R2, c[0x0][0x1d4], RZ ;  /* 0x0000750002a31a24 */ /* 0x000fe200078e02ff */
[----:B------:R-:W-:Y:S02]  /*3050*/  @!P4 LEA.HI.X R155, R155, c[0x0][0x19c], R162, 0x2, P5 ;  /* 0x000067009b9bca11 */ /* 0x000fe400028f14a2 */
[----:B------:R-:W-:-:S02]  /*3060*/  IADD3 R158, R158, c[0x0][0x1d4], RZ ;  /* 0x000075009e9e7a10 */ /* 0x000fc40007ffe0ff */
[--C-:B------:R-:W-:Y:S01]  /*3070*/  @P1 SHF.R.S32.HI R162, RZ, 0x1f, R163.reuse ;  /* 0x0000001fffa21819 */ /* 0x100fe200000114a3 */
[----:B------:R1:W4:Y:S01]  /*3080*/  @!P4 LDG.E.64 R10, [R154.64] ;  /* 0x000000249a0ac981 */ /* 0x000322000c1e1b00 */
[----:B0-----:R-:W-:Y:S02]  /*3090*/  @P1 IADD3 R150, P4, P5, R156, c[0x0][0x200], R163 ;  /* 0x000080009c961a10 */ /* 0x001fe40007d9e0a3 */
[----:B------:R-:W-:Y:S02]  /*30a0*/  @P1 SHF.R.S32.HI R151, RZ, 0x1f, R156 ;  /* 0x0000001fff971819 */ /* 0x000fe4000001149c */
[----:B------:R-:W-:Y:S02]  /*30b0*/  SHF.L.U32 R158, R158, 0x2, RZ ;  /* 0x000000029e9e7819 */ /* 0x000fe400000006ff */
[----:B------:R-:W-:Y:S02]  /*30c0*/  @P1 IADD3.X R151, R151, c[0x0][0x204], R162, P4, P5 ;  /* 0x0000810097971a10 */ /* 0x000fe400027ea4a2 */
[----:B------:R-:W-:-:S02]  /*30d0*/  ISETP.GE.OR P4, PT, R158, R7, P0 ;  /* 0x000000079e00720c */ /* 0x000fc40000786670 */
[----:B------:R-:W-:Y:S01]  /*30e0*/  IADD3 R29, R29, c[0x0][0x1d4], RZ ;  /* 0x000075001d1d7a10 */ /* 0x000fe20007ffe0ff */
[----:B------:R0:W4:Y:S01]  /*30f0*/  @P1 LDG.E.U8 R162, [R150.64] ;  /* 0x0000002496a21981 */ /* 0x000122000c1e1100 */
[----:B------:R-:W-:Y:S02]  /*3100*/  FSEL R9, R9, RZ, P2 ;  /* 0x000000ff09097208 */ /* 0x000fe40001000000 */
[----:B------:R-:W-:Y:S01]  /*3110*/  FSEL R8, R8, RZ, P2 ;  /* 0x000000ff08087208 */ /* 0x000fe20001000000 */
[----:B------:R-:W-:-:S05]  /*3120*/  IMAD.SHL.U32 R164, R29, 0x4, RZ ;  /* 0x000000041da47824 */ /* 0x000fca00078e00ff */
[----:B------:R0:W4:Y:S01]  /*3130*/  @!P3 LDG.E.64 R8, [R152.64] ;  /* 0x000000249808b981 */ /* 0x000122000c1e1b00 */
[----:B------:R-:W-:Y:S02]  /*3140*/  @!P4 IADD3 R29, P5, R6, R158, RZ ;  /* 0x0000009e061dc210 */ /* 0x000fe40007fbe0ff */
[----:B------:R-:W-:Y:S02]  /*3150*/  ISETP.GE.OR P3, PT, R164, R7, P0 ;  /* 0x00000007a400720c */ /* 0x000fe40000766670 */
[----:B-1----:R-:W-:Y:S02]  /*3160*/  @!P4 LEA.HI.X.SX32 R154, R158, R27, 0x1, P5 ;  /* 0x0000001b9e9ac211 */ /* 0x002fe400028f0eff */
[----:B0-----:R-:W-:Y:S02]  /*3170*/  @!P4 LEA R150, P5, R29, c[0x0][0x198], 0x2 ;  /* 0x000066001d96ca11 */ /* 0x001fe400078a10ff */
[----:B------:R-:W-:Y:S02]  /*3180*/  FSEL R143, R143, RZ, P2 ;  /* 0x000000ff8f8f7208 */ /* 0x000fe40001000000 */
[----:B------:R-:W-:-:S02]  /*3190*/  FSEL R142, R142, RZ, P2 ;  /* 0x000000ff8e8e7208 */ /* 0x000fc40001000000 */
[----:B------:R-:W-:Y:S02]  /*31a0*/  @!P4 LEA.HI.X R151, R29, c[0x0][0x19c], R154, 0x2, P5 ;  /* 0x000067001d97ca11 */ /* 0x000fe400028f149a */
[----:B------:R-:W-:-:S03]  /*31b0*/  IADD3 R157, R157, c[0x0][0x1d4], RZ ;  /* 0x000075009d9d7a10 */ /* 0x000fc60007ffe0ff */
[----:B------:R0:W4:Y:S01]  /*31c0*/  @!P4 LDG.E.64 R142, [R150.64] ;  /* 0x00000024968ec981 */ /* 0x000122000c1e1b00 */
[----:B------:R-:W-:Y:S01]  /*31d0*/  @!P3 IADD3 R29, P4, R6, R164, RZ ;  /* 0x000000a4061db210 */ /* 0x000fe20007f9e0ff */
[----:B------:R-:W-:-:S03]  /*31e0*/  IMAD.SHL.U32 R158, R157, 0x4, RZ ;  /* 0x000000049d9e7824 */ /* 0x000fc600078e00ff */
[----:B------:R-:W-:Y:S02]  /*31f0*/  @!P3 LEA.HI.X.SX32 R154, R164, R27, 0x1, P4 ;  /* 0x0000001ba49ab211 */ /* 0x000fe400020f0eff */
[----:B------:R-:W-:-:S04]  /*3200*/  @!P3 LEA R152, P4, R29, c[0x0][0x198], 0x2 ;  /* 0x000066001d98ba11 */ /* 0x000fc800078810ff */
[----:B------:R-:W-:Y:S02]  /*3210*/  @!P3 LEA.HI.X R153, R29, c[0x0][0x19c], R154, 0x2, P4 ;  /* 0x000067001d99ba11 */ /* 0x000fe400020f149a */
[----:B------:R-:W-:Y:S02]  /*3220*/  ISETP.GE.OR P4, PT, R158, R7, P0 ;  /* 0x000000079e00720c */ /* 0x000fe40000786670 */
[----:B------:R-:W-:Y:S01]  /*3230*/  IADD3 R161, R161, c[0x0][0x1d4], RZ ;  /* 0x00007500a1a17a10 */ /* 0x000fe20007ffe0ff */
[----:B------:R-:W-:Y:S01]  /*3240*/  IMAD R159, R160, 0x1f, R159 ;  /* 0x0000001fa09f7824 */ /* 0x000fe200078e029f */
[----:B------:R-:W-:Y:S02]  /*3250*/  FSEL R141, R141, RZ, P2 ;  /* 0x000000ff8d8d7208 */ /* 0x000fe40001000000 */
[----:B------:R-:W-:Y:S01]  /*3260*/  FSEL R140, R140, RZ, P2 ;  /* 0x000000ff8c8c7208 */ /* 0x000fe20001000000 */
[----:B------:R-:W-:-:S05]  /*3270*/  IMAD.SHL.U32 R160, R161, 0x4, RZ ;  /* 0x00000004a1a07824 */ /* 0x000fca00078e00ff */
[----:B------:R1:W4:Y:S01]  /*3280*/  @!P3 LDG.E.64 R140, [R152.64] ;  /* 0x00000024988cb981 */ /* 0x000322000c1e1b00 */
[----:B------:R-:W-:Y:S02]  /*3290*/  @!P4 IADD3 R29, P5, R6, R158, RZ ;  /* 0x0000009e061dc210 */ /* 0x000fe40007fbe0ff */
[----:B------:R-:W-:Y:S02]  /*32a0*/  ISETP.GE.OR P3, PT, R160, R7, P0 ;  /* 0x00000007a000720c */ /* 0x000fe40000766670 */
[----:B------:R-:W-:Y:S02]  /*32b0*/  @!P4 LEA.HI.X.SX32 R154, R158, R27, 0x1, P5 ;  /* 0x0000001b9e9ac211 */ /* 0x000fe400028f0eff */
[----:B0-----:R-:W-:Y:S02]  /*32c0*/  @!P4 LEA R150, P5, R29, c[0x0][0x198], 0x2 ;  /* 0x000066001d96ca11 */ /* 0x001fe400078a10ff */
[----:B------:R-:W-:Y:S02]  /*32d0*/  FSEL R145, R145, RZ, P2 ;  /* 0x000000ff91917208 */ /* 0x000fe40001000000 */
[----:B------:R-:W-:Y:S01]  /*32e0*/  FSEL R144, R144, RZ, P2 ;  /* 0x000000ff90907208 */ /* 0x000fe20001000000 */
[----:B------:R-:W-:Y:S01]  /*32f0*/  IMAD.SHL.U32 R158, R159, 0x4, RZ ;  /* 0x000000049f9e7824 */ /* 0x000fe200078e00ff */
[----:B------:R-:W-:-:S03]  /*3300*/  @!P4 LEA.HI.X R151, R29, c[0x0][0x19c], R154, 0x2, P5 ;  /* 0x000067001d97ca11 */ /* 0x000fc600028f149a */
[----:B------:R-:W-:Y:S02]  /*3310*/  @!P3 IADD3 R29, P5, R6, R160, RZ ;  /* 0x000000a0061db210 */ /* 0x000fe40007fbe0ff */
[----:B------:R0:W4:Y:S01]  /*3320*/  @!P4 LDG.E.64 R144, [R150.64] ;  /* 0x000000249690c981 */ /* 0x000122000c1e1b00 */
[----:B------:R-:W-:Y:S02]  /*3330*/  ISETP.GE.OR P4, PT, R158, R7, P0 ;  /* 0x000000079e00720c */ /* 0x000fe40000786670 */
[----:B------:R-:W-:Y:S02]  /*3340*/  @!P3 LEA.HI.X.SX32 R154, R160, R27, 0x1, P5 ;  /* 0x0000001ba09ab211 */ /* 0x000fe400028f0eff */
[----:B-1----:R-:W-:Y:S02]  /*3350*/  @!P3 LEA R152, P5, R29, c[0x0][0x198], 0x2 ;  /* 0x000066001d98ba11 */ /* 0x002fe400078a10ff */
[----:B------:R-:W-:Y:S02]  /*3360*/  FSEL R147, R147, RZ, P2 ;  /* 0x000000ff93937208 */ /* 0x000fe40001000000 */
[----:B------:R-:W-:-:S02]  /*3370*/  FSEL R146, R146, RZ, P2 ;  /* 0x000000ff92927208 */ /* 0x000fc40001000000 */
[----:B------:R-:W-:-:S05]  /*3380*/  @!P3 LEA.HI.X R153, R29, c[0x0][0x19c], R154, 0x2, P5 ;  /* 0x000067001d99ba11 */ /* 0x000fca00028f149a */
[----:B------:R-:W4:Y:S01]  /*3390*/  @!P3 LDG.E.64 R146, [R152.64] ;  /* 0x000000249892b981 */ /* 0x000f22000c1e1b00 */
[----:B------:R-:W-:-:S04]  /*33a0*/  @!P4 IADD3 R29, P3, R6, R158, RZ ;  /* 0x0000009e061dc210 */ /* 0x000fc80007f7e0ff */
[----:B------:R-:W-:Y:S02]  /*33b0*/  @!P4 LEA.HI.X.SX32 R154, R158, R27, 0x1, P3 ;  /* 0x0000001b9e9ac211 */ /* 0x000fe400018f0eff */
[----:B0-----:R-:W-:Y:S02]  /*33c0*/  @!P4 LEA R150, P3, R29, c[0x0][0x198], 0x2 ;  /* 0x000066001d96ca11 */ /* 0x001fe400078610ff */
[----:B------:R-:W-:Y:S02]  /*33d0*/  FSEL R149, R149, RZ, P2 ;  /* 0x000000ff95957208 */ /* 0x000fe40001000000 */
[----:B------:R-:W-:Y:S02]  /*33e0*/  FSEL R148, R148, RZ, P2 ;  /* 0x000000ff94947208 */ /* 0x000fe40001000000 */
[----:B------:R-:W-:-:S05]  /*33f0*/  @!P4 LEA.HI.X R151, R29, c[0x0][0x19c], R154, 0x2, P3 ;  /* 0x000067001d97ca11 */ /* 0x000fca00018f149a */
[----:B------:R-:W4:Y:S01]  /*3400*/  @!P4 LDG.E.64 R148, [R150.64] ;  /* 0x000000249694c981 */ /* 0x000f22000c1e1b00 */
[----:B--2---:R-:W-:Y:S02]  /*3410*/  FMUL.FTZ R29, R20, R92 ;  /* 0x0000005c141d7220 */ /* 0x004fe40000410000 */
[----:B------:R-:W-:Y:S02]  /*3420*/  FMUL.FTZ R154, R21, R93 ;  /* 0x0000005d159a7220 */ /* 0x000fe40000410000 */
[----:B---3--:R-:W-:Y:S02]  /*3430*/  FFMA.FTZ R29, R14, R136, R29 ;  /* 0x000000880e1d7223 */ /* 0x008fe4000001001d */
[----:B------:R-:W-:Y:S02]  /*3440*/  FFMA.FTZ R154, R15, R137, R154 ;  /* 0x000000890f9a7223 */ /* 0x000fe4000001009a */
[----:B----4-:R-:W-:Y:S02]  /*3450*/  FFMA.FTZ R29, R32, R98, R29 ;  /* 0x00000062201d7223 */ /* 0x010fe4000001001d */
        /* <DEDUP_REMOVED lines=56> */
[----:B------:R-:W-:Y:S01]  /*37e0*/  FFMA.FTZ R154, R89, R147, R154 ;  /* 0x00000093599a7223 */ /* 0x000fe2000001009a */
[----:B------:R-:W-:Y:S02]  /*37f0*/  ISETP.NE.AND P1, PT, R162, RZ, P1 ;  /* 0x000000ffa200720c */ /* 0x000fe40000f25270 */
[----:B------:R-:W-:Y:S01]  /*3800*/  LOP3.LUT R155, R18, 0x1, RZ, 0xc0, !PT ;  /* 0x00000001129b7812 */ /* 0x000fe200078ec0ff */
[----:B------:R-:W-:Y:S02]  /*3810*/  FFMA.FTZ R29, R90, R148, R29 ;  /* 0x000000945a1d7223 */ /* 0x000fe4000001001d */
[----:B------:R-:W-:-:S04]  /*3820*/  FFMA.FTZ R154, R91, R149, R154 ;  /* 0x000000955b9a7223 */ /* 0x000fc8000001009a */
[----:B------:R-:W-:Y:S01]  /*3830*/  FADD.FTZ R158, R29, R154 ;  /* 0x0000009a1d9e7221 */ /* 0x000fe20000010000 */
[----:B------:R-:W-:Y:S05]  /*3840*/  BRA.DIV ~URZ, `(.L_x_3126) ;  /* 0x000030e27f007947 */ /* 0x000fea000b800000 */
[----:B------:R0:W1:Y:S02]  /*3850*/  SHFL.BFLY PT, R29, R158, 0x1, 0x1f ;  /* 0x0c201f009e1d7f89 */ /* 0x00006400000e0000 */
.L_x_3172:
        /* <DEDUP_REMOVED lines=26> */
.L_x_3128:
[----:B------:R-:W-:Y:S05]  /*3a00*/  BSYNC B1 ;  /* 0x0000000000017941 */ /* 0x000fea0003800000 */
.L_x_3127:
[----:B------:R-:W-:-:S04]  /*3a10*/  IADD3 R156, R156, 0x40, RZ ;  /* 0x000000409c9c7810 */ /* 0x000fc80007ffe0ff */
[----:B------:R-:W-:-:S13]  /*3a20*/  ISETP.GE.AND P0, PT, R156, R4, PT ;  /* 0x000000049c00720c */ /* 0x000fda0003f06270 */
[----:B01---5:R-:W-:Y:S01]  /*3a30*/  @P0 CALL.REL.NOINC `(.L_x_3125) ;  /* 0x0000001000000944 */ /* 0x023fe20003c00000 */
[----:B------:R-:W-:Y:S05]  /*3a40*/  BRA `(.L_x_3129) ;  /* 0xffffe3d000007947 */ /* 0x000fea000383ffff */
.L_x_3125:
[----:B------:R-:W-:Y:S05]  /*3a50*/  BSYNC B0 ;  /* 0x0000000000007941 */ /* 0x000fea0003800000 */
.L_x_3124:
[----:B------:R-:W-:Y:S05]  /*3a60*/  BRA.DIV ~URZ, `(.L_x_3130) ;  /* 0x00002f327f007947 */ /* 0x000fea000b800000 */
[----:B------:R3:W4:Y:S02]  /*3a70*/  SHFL.BFLY PT, R29, R3, 0x10, 0x1f ;  /* 0x0e001f00031d7f89 */ /* 0x00072400000e0000 */
.L_x_3173:
[----:B----4-:R-:W-:Y:S01]  /*3a80*/  FMNMX.FTZ R6, R29, R3, !PT ;  /* 0x000000031d067209 */ /* 0x010fe20007810000 */
[----:B------:R-:W-:Y:S05]  /*3a90*/  BRA.DIV ~URZ, `(.L_x_3131) ;  /* 0x00002f727f007947 */ /* 0x000fea000b800000 */
[----:B0--3--:R-:W0:Y:S02]  /*3aa0*/  SHFL.BFLY PT, R3, R6, 0x8, 0x1f ;  /* 0x0d001f0006037f89 */ /* 0x009e2400000e0000 */
[----:B0-----:R-:W-:-:S05]  /*3ab0*/  FMNMX.FTZ R3, R6, R3, !PT ;  /* 0x0000000306037209 */ /* 0x001fca0007810000 */
[----:B------:R-:W0:Y:S02]  /*3ac0*/  SHFL.BFLY PT, R4, R3, 0x4, 0x1f ;  /* 0x0c801f0003047f89 */ /* 0x000e2400000e0000 */
[----:B0-----:R-:W-:-:S05]  /*3ad0*/  FMNMX.FTZ R4, R3, R4, !PT ;  /* 0x0000000403047209 */ /* 0x001fca0007810000 */
[----:B------:R0:W3:Y:S02]  /*3ae0*/  SHFL.BFLY PT, R29, R4, 0x2, 0x1f ;  /* 0x0c401f00041d7f89 */ /* 0x0000e400000e0000 */
.L_x_3174:
[----:B------:R-:W-:Y:S01]  /*3af0*/  SHF.R.S32.HI R3, RZ, 0x1f, R18 ;  /* 0x0000001fff037819 */ /* 0x000fe20000011412 */
[----:B------:R-:W-:Y:S01]  /*3b00*/  WARPSYNC 0xffffffff ;  /* 0xffffffff00007948 */ /* 0x000fe20003800000 */
[----:B0--3--:R-:W-:Y:S02]  /*3b10*/  FMNMX.FTZ R4, R29, R4, !PT ;  /* 0x000000041d047209 */ /* 0x009fe40007810000 */
        /* <DEDUP_REMOVED lines=24> */
.L_x_3137:
[----:B---3--:R-:W-:Y:S01]  /*3ca0*/  IMAD.IADD R4, R3, 0x1, -R26 ;  /* 0x0000000103047824 */ /* 0x008fe200078e0a1a */
[----:B------:R-:W-:Y:S04]  /*3cb0*/  BSSY B1, `(.L_x_3134) ;  /* 0x0000010000017945 */ /* 0x000fe80003800000 */
[----:B------:R-:W-:Y:S01]  /*3cc0*/  LEA R12, R4, 0x220, 0x2 ;  /* 0x00000220040c7811 */ /* 0x000fe200078e10ff */
[----:B------:R-:W-:Y:S05]  /*3cd0*/  @!P0 BRA `(.L_x_3135) ;  /* 0x0000009000008947 */ /* 0x000fea0003800000 */
[----:B------:R-:W-:Y:S01]  /*3ce0*/  IMAD R6, R2, c[0x0][0x1d4], RZ ;  /* 0x0000750002067a24 */ /* 0x000fe200078e02ff */
[----:B------:R-:W-:-:S04]  /*3cf0*/  SHF.R.S32.HI R4, RZ, 0x1f, R3 ;  /* 0x0000001fff047819 */ /* 0x000fc80000011403 */
[--C-:B0-----:R-:W-:Y:S02]  /*3d00*/  SHF.R.S32.HI R7, RZ, 0x1f, R6.reuse ;  /* 0x0000001fff077819 */ /* 0x101fe40000011406 */
[----:B------:R-:W-:-:S04]  /*3d10*/  IADD3 R6, P2, P3, R3, c[0x0][0x200], R6 ;  /* 0x0000800003067a10 */ /* 0x000fc80007b5e006 */
[----:B------:R-:W-:-:S05]  /*3d20*/  IADD3.X R7, R4, c[0x0][0x204], R7, P2, P3 ;  /* 0x0000810004077a10 */ /* 0x000fca00017e6407 */
[----:B------:R-:W4:Y:S02]  /*3d30*/  LDG.E.U8 R6, [R6.64] ;  /* 0x0000002406067981 */ /* 0x000f24000c1e1100 */
[----:B----4-:R-:W-:-:S13]  /*3d40*/  ISETP.NE.AND P2, PT, R6, RZ, PT ;  /* 0x000000ff0600720c */ /* 0x010fda0003f45270 */
[----:B------:R-:W-:Y:S01]  /*3d50*/  @P2 IMAD.MOV.U32 R11, RZ, RZ, RZ ;  /* 0x000000ffff0b2224 */ /* 0x000fe200078e00ff */
[----:B------:R-:W-:Y:S05]  /*3d60*/  @P2 BRA `(.L_x_3136) ;  /* 0x0000004000002947 */ /* 0x000fea0003800000 */
.L_x_3135:
[----:B------:R-:W4:Y:S02]  /*3d70*/  LDS R4, [R12] ;  /* 0x000000000c047984 */ /* 0x000f240000000800 */
[----:B---34-:R-:W-:-:S04]  /*3d80*/  FADD.FTZ R4, -R13, R4 ;  /* 0x000000040d047221 */ /* 0x018fc80000010100 */
[----:B------:R-:W-:-:S04]  /*3d90*/  FMUL.FTZ R4, R4, 1.4426950216293334961 ;  /* 0x3fb8aa3b04047820 */ /* 0x000fc80000410000 */
[----:B------:R3:W4:Y:S03]  /*3da0*/  MUFU.EX2 R11, R4 ;  /* 0x00000004000b7308 */ /* 0x0007260000000800 */
.L_x_3136:
[----:B------:R-:W-:Y:S05]  /*3db0*/  BSYNC B1 ;  /* 0x0000000000017941 */ /* 0x000fea0003800000 */
.L_x_3134:
[----:B----4-:R4:W-:Y:S01]  /*3dc0*/  STS [R12], R11 ;  /* 0x0000000b0c007388 */ /* 0x0109e20000000800 */
[----:B------:R-:W-:Y:S01]  /*3dd0*/  IADD3 R3, R3, 0x80, RZ ;  /* 0x0000008003037810 */ /* 0x000fe20007ffe0ff */
[----:B------:R-:W-:-:S03]  /*3de0*/  FADD.FTZ R10, R11, R10 ;  /* 0x0000000a0b0a7221 */ /* 0x000fc60000010000 */
[----:B------:R-:W-:-:S13]  /*3df0*/  ISETP.GT.AND P2, PT, R3, R17, PT ;  /* 0x000000110300720c */ /* 0x000fda0003f44270 */
[----:B----4-:R-:W-:Y:S05]  /*3e00*/  @!P2 BRA `(.L_x_3137) ;  /* 0xfffffe900000a947 */ /* 0x010fea000383ffff */
.L_x_3133:
[----:B------:R-:W-:Y:S05]  /*3e10*/  BSYNC B0 ;  /* 0x0000000000007941 */ /* 0x000fea0003800000 */
.L_x_3132:
        /* <DEDUP_REMOVED lines=8> */
[----:B0-----:R-:W0:Y:S02]  /*3ea0*/  SHFL.BFLY PT, R7, R2, 0x4, 0x1f ;  /* 0x0c801f0002077f89 */ /* 0x001e2400000e0000 */
[----:B0-----:R-:W-:-:S05]  /*3eb0*/  FADD.FTZ R7, R2, R7 ;  /* 0x0000000702077221 */ /* 0x001fca0000010000 */
[----:B---3--:R-:W0:Y:S02]  /*3ec0*/  SHFL.BFLY PT, R4, R7, 0x2, 0x1f ;  /* 0x0c401f0007047f89 */ /* 0x008e2400000e0000 */
        /* <DEDUP_REMOVED lines=15> */
[----:B0-----:R-:W-:-:S05]  /*3fc0*/  @P0 MOV R3, c[0x0][0x268] ;  /* 0x00009a0000030a02 */ /* 0x001fca0000000f00 */
[----:B------:R-:W-:-:S04]  /*3fd0*/  @P0 IMAD R2, R22, R3, c[0x0][0x1ec] ;  /* 0x00007b0016020624 */ /* 0x000fc800078e0203 */
[----:B------:R-:W-:Y:S02]  /*3fe0*/  @P0 IMAD R7, R2, c[0x0][0x1d4], RZ ;  /* 0x0000750002070a24 */ /* 0x000fe400078e02ff */
[----:B------:R-:W-:Y:S02]  /*3ff0*/  CS2R R2, SRZ ;  /* 0x0000000000027805 */ /* 0x000fe4000001ff00 */
[--C-:B------:R-:W-:Y:S01]  /*4000*/  @P0 IMAD.MOV.U32 R2, RZ, RZ, R7.reuse ;  /* 0x000000ffff020224 */ /* 0x100fe200078e0007 */
[----:B------:R-:W-:Y:S01]  /*4010*/  @P0 SHF.R.S32.HI R3, RZ, 0x1f, R7 ;  /* 0x0000001fff030819 */ /* 0x000fe20000011407 */
[----:B------:R-:W-:Y:S05]  /*4020*/  @P1 BRA `(.L_x_3139) ;  /* 0x000000f000001947 */ /* 0x000fea0003800000 */
[----:B---3--:R-:W-:-:S04]  /*4030*/  FADD.FTZ R4, R4, 9.9999999747524270788e-07 ;  /* 0x358637bd04047421 */ /* 0x008fc80000010000 */
[----:B------:R0:W3:Y:S03]  /*4040*/  MUFU.RCP R12, R4 ;  /* 0x00000004000c7308 */ /* 0x0000e60000001000 */
.L_x_3140:
        /* <DEDUP_REMOVED lines=13> */
.L_x_3139:
[----:B------:R-:W-:Y:S05]  /*4120*/  BSYNC B0 ;  /* 0x0000000000007941 */ /* 0x000fea0003800000 */
.L_x_3138:
[----:B------:R-:W-:Y:S01]  /*4130*/  SHF.R.S32.HI R2, RZ, 0x1f, R17 ;  /* 0x0000001fff027819 */ /* 0x000fe20000011411 */
[----:B0-----:R-:W-:Y:S01]  /*4140*/  IMAD.SHL.U32 R3, R8, 0x4, RZ ;  /* 0x0000000408037824 */ /* 0x001fe200078e00ff */
[----:B------:R-:W-:Y:S01]  /*4150*/  SHF.R.S32.HI R21, RZ, 0x5, R21 ;  /* 0x00000005ff157819 */ /* 0x000fe20000011415 */
[----:B------:R-:W-:Y:S01]  /*4160*/  CS2R R14, SRZ ;  /* 0x00000000000e7805 */ /* 0x000fe2000001ff00 */
        /* <DEDUP_REMOVED lines=18> */
[----:B0-----:R-:W-:Y:S01]  /*4290*/  IMAD.IADD R20, R26, 0x1, R21 ;  /* 0x000000011a147824 */ /* 0x001fe200078e0215 */
        /* <DEDUP_REMOVED lines=8> */
[----:B---3--:R-:W-:Y:S01]  /*4320*/  IADD3 R4, -R26, -0x2, -R21 ;  /* 0xfffffffe1a047810 */ /* 0x008fe20007ffe915 */
[----:B------:R-:W-:Y:S01]  /*4330*/  BSSY B2, `(.L_x_3145) ;  /* 0x0000021000027945 */ /* 0x000fe20003800000 */
[----:B------:R-:W-:Y:S01]  /*4340*/  LOP3.LUT R5, RZ, R93, RZ, 0x33, !PT ;  /* 0x0000005dff057212 */ /* 0x000fe200078e33ff */
[----:B------:R-:W-:Y:S01]  /*4350*/  CS2R R8, SRZ ;  /* 0x0000000000087805 */ /* 0x000fe2000001ff00 */
[----:B------:R-:W-:Y:S01]  /*4360*/  MOV R94, R20 ;  /* 0x00000014005e7202 */ /* 0x000fe20000000f00 */
[----:B------:R-:W-:Y:S02]  /*4370*/  CS2R R10, SRZ ;  /* 0x00000000000a7805 */ /* 0x000fe4000001ff00 */
[----:B------:R-:W-:-:S05]  /*4380*/  IMAD.IADD R5, R4, 0x1, -R5 ;  /* 0x0000000104057824 */ /* 0x000fca00078e0a05 */
[C---:B------:R-:W-:Y:S02]  /*4390*/  LEA.HI R4, R5.reuse, 0x1, RZ, 0x1e ;  /* 0x0000000105047811 */ /* 0x040fe400078ff0ff */
[----:B------:R-:W-:Y:S02]  /*43a0*/  ISETP.GE.U32.AND P0, PT, R5, 0xc, PT ;  /* 0x0000000c0500780c */ /* 0x000fe40003f06070 */
[----:B------:R-:W-:-:S13]  /*43b0*/  LOP3.LUT P3, R4, R4, 0x3, RZ, 0xc0, !PT ;  /* 0x0000000304047812 */ /* 0x000fda000786c0ff */
[----:B------:R-:W-:Y:S05]  /*43c0*/  @!P3 BRA `(.L_x_3146) ;  /* 0x000001700000b947 */ /* 0x000fea0003800000 */
[----:B------:R-:W-:Y:S01]  /*43d0*/  IMAD R6, R20, 0x70, RZ ;  /* 0x0000007014067824 */ /* 0x000fe200078e02ff */
[----:B------:R-:W-:Y:S01]  /*43e0*/  LEA R7, R21, 0x220, 0x2 ;  /* 0x0000022015077811 */ /* 0x000fe200078e10ff */
[----:B------:R-:W-:-:S03]  /*43f0*/  IMAD.MOV.U32 R94, RZ, RZ, R20 ;  /* 0x000000ffff5e7224 */ /* 0x000fc600078e0014 */
[----:B------:R-:W-:-:S04]  /*4400*/  IADD3 R5, P3, R25, R6, RZ ;  /* 0x0000000619057210 */ /* 0x000fc80007f7e0ff */
[----:B------:R-:W-:Y:S01]  /*4410*/  LEA.HI.X.SX32 R8, R6, R27, 0x1, P3 ;  /* 0x0000001b06087211 */ /* 0x000fe200018f0eff */
[----:B------:R-:W-:Y:S01]  /*4420*/  IMAD.MOV.U32 R6, RZ, RZ, R4 ;  /* 0x000000ffff067224 */ /* 0x000fe200078e0004 */
[----:B------:R-:W-:-:S04]  /*4430*/  LEA R29, P3, R5, c[0x0][0x1a0], 0x2 ;  /* 0x00006800051d7a11 */ /* 0x000fc800078610ff */
[----:B------:R-:W-:Y:S01]  /*4440*/  LEA.HI.X R5, R5, c[0x0][0x1a4], R8, 0x2, P3 ;  /* 0x0000690005057a11 */ /* 0x000fe200018f1408 */
[----:B------:R-:W-:Y:S02]  /*4450*/  IMAD.MOV.U32 R8, RZ, RZ, RZ ;  /* 0x000000ffff087224 */ /* 0x000fe400078e00ff */
.L_x_3147:
[----:B------:R-:W-:Y:S01]  /*4460*/  IMAD.MOV.U32 R4, RZ, RZ, R29 ;  /* 0x000000ffff047224 */ /* 0x000fe200078e001d */
[----:B-----5:R0:W3:Y:S04]  /*4470*/  LDS R28, [R7] ;  /* 0x00000000071c7984 */ /* 0x0200e80000000800 */
[----:B-1----:R1:W3:Y:S01]  /*4480*/  LDG.E.128 R32, [R4.64] ;  /* 0x0000002404207981 */ /* 0x0022e2000c1e1d00 */
[----:B------:R-:W-:Y:S02]  /*4490*/  IADD3 R6, R6, -0x1, RZ ;  /* 0xffffffff06067810 */ /* 0x000fe40007ffe0ff */
[----:B------:R-:W-:Y:S02]  /*44a0*/  IADD3 R29, P4, R29, 0x700, RZ ;  /* 0x000007001d1d7810 */ /* 0x000fe40007f9e0ff */
[----:B------:R-:W-:-:S02]  /*44b0*/  ISETP.NE.AND P3, PT, R6, RZ, PT ;  /* 0x000000ff0600720c */ /* 0x000fc40003f65270 */
[----:B------:R-:W-:Y:S02]  /*44c0*/  IADD3 R94, R94, 0x4, RZ ;  /* 0x000000045e5e7810 */ /* 0x000fe40007ffe0ff */
[----:B0-----:R-:W-:Y:S01]  /*44d0*/  IADD3 R7, R7, 0x10, RZ ;  /* 0x0000001007077810 */ /* 0x001fe20007ffe0ff */
[----:B-1----:R-:W-:Y:S02]  /*44e0*/  IMAD.X R5, RZ, RZ, R5, P4 ;  /* 0x000000ffff057224 */ /* 0x002fe400020e0605 */
[-C--:B---3--:R-:W-:Y:S02]  /*44f0*/  FFMA.FTZ R8, R32, R28.reuse, R8 ;  /* 0x0000001c20087223 */ /* 0x088fe40000010008 */
[-C--:B------:R-:W-:Y:S02]  /*4500*/  FFMA.FTZ R9, R33, R28.reuse, R9 ;  /* 0x0000001c21097223 */ /* 0x080fe40000010009 */
[-C--:B------:R-:W-:Y:S02]  /*4510*/  FFMA.FTZ R10, R34, R28.reuse, R10 ;  /* 0x0000001c220a7223 */ /* 0x080fe4000001000a */
[----:B------:R-:W-:Y:S01]  /*4520*/  FFMA.FTZ R11, R35, R28, R11 ;  /* 0x0000001c230b7223 */ /* 0x000fe2000001000b */
[----:B------:R-:W-:Y:S05]  /*4530*/  @P3 BRA `(.L_x_3147) ;  /* 0xffffff2000003947 */ /* 0x000fea000383ffff */
.L_x_3146:
[----:B------:R-:W-:Y:S05]  /*4540*/  BSYNC B2 ;  /* 0x0000000000027941 */ /* 0x000fea0003800000 */
.L_x_3145:
[----:B------:R-:W-:Y:S05]  /*4550*/  @!P0 BRA `(.L_x_3144) ;  /* 0x00000ce000008947 */ /* 0x000fea0003800000 */
[----:B------:R-:W-:Y:S01]  /*4560*/  IMAD.IADD R29, R93, 0x1, -R94 ;  /* 0x000000015d1d7824 */ /* 0x000fe200078e0a5e */
[C---:B------:R-:W-:Y:S01]  /*4570*/  LEA R5, R94.reuse, 0x20, 0x2 ;  /* 0x000000205e057811 */ /* 0x040fe200078e10ff */
[----:B------:R-:W-:Y:S01]  /*4580*/  IMAD R4, R94, 0x70, RZ ;  /* 0x000000705e047824 */ /* 0x000fe200078e02ff */
[----:B------:R-:W-:Y:S02]  /*4590*/  BSSY B2, `(.L_x_3148) ;  /* 0x0000074000027945 */ /* 0x000fe40003800000 */
[----:B------:R-:W-:Y:S01]  /*45a0*/  ISETP.GT.AND P3, PT, R29, 0x30, PT ;  /* 0x000000301d00780c */ /* 0x000fe20003f64270 */
[----:B------:R-:W-:Y:S01]  /*45b0*/  IMAD R5, R26, -0x4, R5 ;  /* 0xfffffffc1a057824 */ /* 0x000fe200078e0205 */
[----:B------:R-:W-:-:S04]  /*45c0*/  IADD3 R6, P0, R25, R4, RZ ;  /* 0x0000000419067210 */ /* 0x000fc80007f1e0ff */
[----:B------:R-:W-:Y:S02]  /*45d0*/  LEA.HI.X.SX32 R7, R4, R27, 0x1, P0 ;  /* 0x0000001b04077211 */ /* 0x000fe400000f0eff */
[C---:B-----5:R-:W-:Y:S02]  /*45e0*/  LEA R28, P0, R6.reuse, c[0x0][0x1a0], 0x2 ;  /* 0x00006800061c7a11 */ /* 0x060fe400078010ff */
[----:B------:R-:W-:Y:S02]  /*45f0*/  IADD3 R92, R5, 0x220, RZ ;  /* 0x00000220055c7810 */ /* 0x000fe40007ffe0ff */
[----:B------:R-:W-:Y:S02]  /*4600*/  LEA.HI.X R29, R6, c[0x0][0x1a4], R7, 0x2, P0 ;  /* 0x00006900061d7a11 */ /* 0x000fe400000f1407 */
[----:B------:R-:W-:Y:S01]  /*4610*/  PLOP3.LUT P0, PT, PT, PT, PT, 0x80, 0x0 ;  /* 0x000000000000781c */ /* 0x000fe20003f0f070 */
[----:B------:R-:W-:Y:S07]  /*4620*/  @!P3 BRA `(.L_x_3149) ;  /* 0x000006a00000b947 */ /* 0x000fee0003800000 */
[----:B------:R-:W-:Y:S02]  /*4630*/  PLOP3.LUT P0, PT, PT, PT, PT, 0x8, 0x0 ;  /* 0x000000000000781c */ /* 0x000fe40003f0e170 */
[----:B------:R-:W-:-:S03]  /*4640*/  IADD3 R95, R93, -0x30, RZ ;  /* 0xffffffd05d5f7810 */ /* 0x000fc60007ffe0ff */
.L_x_3150:
[----:B------:R0:W3:Y:S04]  /*4650*/  LDG.E.128 R88, [R28.64] ;  /* 0x000000241c587981 */ /* 0x0000e8000c1e1d00 */
[----:B------:R0:W4:Y:S04]  /*4660*/  LDG.E.128 R84, [R28.64+0x700] ;  /* 0x000700241c547981 */ /* 0x000128000c1e1d00 */
[----:B------:R0:W5:Y:S04]  /*4670*/  LDG.E.128 R80, [R28.64+0xe00] ;  /* 0x000e00241c507981 */ /* 0x000168000c1e1d00 */
        /* <DEDUP_REMOVED lines=11> */
[----:B-1----:R0:W2:Y:S04]  /*4730*/  LDG.E.128 R32, [R28.64+0x6200] ;  /* 0x006200241c207981 */ /* 0x0020a8000c1e1d00 */
[----:B------:R0:W2:Y:S01]  /*4740*/  LDG.E.128 R4, [R28.64+0x6900] ;  /* 0x006900241c047981 */ /* 0x0000a2000c1e1d00 */
[----:B------:R-:W-:-:S02]  /*4750*/  IADD3 R96, P3, R28, 0x7000, RZ ;  /* 0x000070001c607810 */ /* 0x000fc40007f7e0ff */
[----:B------:R-:W-:Y:S01]  /*4760*/  IADD3 R94, R94, 0x40, RZ ;  /* 0x000000405e5e7810 */ /* 0x000fe20007ffe0ff */
[----:B------:R-:W3:Y:S02]  /*4770*/  LDS R98, [R92+-0x20] ;  /* 0xffffe0005c627984 */ /* 0x000ee40000000800 */
[----:B------:R-:W-:Y:S01]  /*4780*/  IMAD.X R97, RZ, RZ, R29, P3 ;  /* 0x000000ffff617224 */ /* 0x000fe200018e061d */
[----:B------:R-:W-:Y:S01]  /*4790*/  ISETP.GE.AND P3, PT, R94, R95, PT ;  /* 0x0000005f5e00720c */ /* 0x000fe20003f66270 */
[----:B------:R-:W4:Y:S04]  /*47a0*/  LDS R99, [R92+-0x10] ;  /* 0xfffff0005c637984 */ /* 0x000f280000000800 */
[----:B------:R-:W5:Y:S04]  /*47b0*/  LDS R100, [R92] ;  /* 0x000000005c647984 */ /* 0x000f680000000800 */
[----:B------:R-:W2:Y:S04]  /*47c0*/  LDS R101, [R92+0x10] ;  /* 0x000010005c657984 */ /* 0x000ea80000000800 */
[----:B------:R-:W1:Y:S04]  /*47d0*/  LDS R102, [R92+0x20] ;  /* 0x000020005c667984 */ /* 0x000e680000000800 */
[----:B------:R-:W1:Y:S04]  /*47e0*/  LDS R103, [R92+0x30] ;  /* 0x000030005c677984 */ /* 0x000e680000000800 */
[----:B------:R-:W1:Y:S04]  /*47f0*/  LDS R104, [R92+0x40] ;  /* 0x000040005c687984 */ /* 0x000e680000000800 */
[----:B------:R-:W1:Y:S04]  /*4800*/  LDS R105, [R92+0x50] ;  /* 0x000050005c697984 */ /* 0x000e680000000800 */
[----:B0-----:R-:W0:Y:S01]  /*4810*/  LDS R28, [R92+0x60] ;  /* 0x000060005c1c7984 */ /* 0x001e220000000800 */
[----:B---3--:R-:W-:-:S02]  /*4820*/  FFMA.FTZ R29, R88, R98, R8 ;  /* 0x00000062581d7223 */ /* 0x008fc40000010008 */
[-C--:B------:R-:W-:Y:S02]  /*4830*/  FFMA.FTZ R8, R89, R98.reuse, R9 ;  /* 0x0000006259087223 */ /* 0x080fe40000010009 */
[-C--:B------:R-:W-:Y:S02]  /*4840*/  FFMA.FTZ R9, R90, R98.reuse, R10 ;  /* 0x000000625a097223 */ /* 0x080fe4000001000a */
[----:B------:R-:W3:Y:S01]  /*4850*/  LDS R10, [R92+0x70] ;  /* 0x000070005c0a7984 */ /* 0x000ee20000000800 */
[----:B------:R-:W-:Y:S02]  /*4860*/  FFMA.FTZ R98, R91, R98, R11 ;  /* 0x000000625b627223 */ /* 0x000fe4000001000b */
[-C--:B----4-:R-:W-:Y:S01]  /*4870*/  FFMA.FTZ R29, R84, R99.reuse, R29 ;  /* 0x00000063541d7223 */ /* 0x090fe2000001001d */
[----:B------:R-:W4:Y:S01]  /*4880*/  LDS R11, [R92+0x80] ;  /* 0x000080005c0b7984 */ /* 0x000f220000000800 */
[----:B------:R-:W-:Y:S02]  /*4890*/  FFMA.FTZ R8, R85, R99, R8 ;  /* 0x0000006355087223 */ /* 0x000fe40000010008 */
[----:B-----5:R-:W-:-:S02]  /*48a0*/  FFMA.FTZ R29, R80, R100, R29 ;  /* 0x00000064501d7223 */ /* 0x020fc4000001001d */
[----:B------:R-:W5:Y:S01]  /*48b0*/  LDS R80, [R92+0x90] ;  /* 0x000090005c507984 */ /* 0x000f620000000800 */
[-C--:B------:R-:W-:Y:S02]  /*48c0*/  FFMA.FTZ R9, R86, R99.reuse, R9 ;  /* 0x0000006356097223 */ /* 0x080fe40000010009 */
[----:B------:R-:W-:Y:S02]  /*48d0*/  FFMA.FTZ R98, R87, R99, R98 ;  /* 0x0000006357627223 */ /* 0x000fe40000010062 */
[-C--:B------:R-:W-:Y:S02]  /*48e0*/  FFMA.FTZ R8, R81, R100.reuse, R8 ;  /* 0x0000006451087223 */ /* 0x080fe40000010008 */
[----:B------:R-:W0:Y:S01]  /*48f0*/  LDS R81, [R92+0xa0] ;  /* 0x0000a0005c517984 */ /* 0x000e220000000800 */
[-C--:B------:R-:W-:Y:S02]  /*4900*/  FFMA.FTZ R9, R82, R100.reuse, R9 ;  /* 0x0000006452097223 */ /* 0x080fe40000010009 */
[----:B------:R-:W-:-:S02]  /*4910*/  FFMA.FTZ R98, R83, R100, R98 ;  /* 0x0000006453627223 */ /* 0x000fc40000010062 */
[-C--:B--2---:R-:W-:Y:S02]  /*4920*/  FFMA.FTZ R29, R76, R101.reuse, R29 ;  /* 0x000000654c1d7223 */ /* 0x084fe4000001001d */
[-C--:B------:R-:W-:Y:S01]  /*4930*/  FFMA.FTZ R8, R77, R101.reuse, R8 ;  /* 0x000000654d087223 */ /* 0x080fe20000010008 */
[----:B------:R-:W2:Y:S01]  /*4940*/  LDS R76, [R92+0xb0] ;  /* 0x0000b0005c4c7984 */ /* 0x000ea20000000800 */
[-C--:B------:R-:W-:Y:S02]  /*4950*/  FFMA.FTZ R9, R78, R101.reuse, R9 ;  /* 0x000000654e097223 */ /* 0x080fe40000010009 */
[----:B------:R-:W-:Y:S02]  /*4960*/  FFMA.FTZ R98, R79, R101, R98 ;  /* 0x000000654f627223 */ /* 0x000fe40000010062 */
[-C--:B-1----:R-:W-:Y:S02]  /*4970*/  FFMA.FTZ R29, R72, R102.reuse, R29 ;  /* 0x00000066481d7223 */ /* 0x082fe4000001001d */
[-C--:B------:R-:W-:Y:S01]  /*4980*/  FFMA.FTZ R8, R73, R102.reuse, R8 ;  /* 0x0000006649087223 */ /* 0x080fe20000010008 */
[----:B------:R-:W1:Y:S01]  /*4990*/  LDS R72, [R92+0xc0] ;  /* 0x0000c0005c487984 */ /* 0x000e620000000800 */
[----:B------:R-:W-:-:S02]  /*49a0*/  FFMA.FTZ R9, R74, R102, R9 ;  /* 0x000000664a097223 */ /* 0x000fc40000010009 */
[----:B------:R-:W-:Y:S02]  /*49b0*/  FFMA.FTZ R98, R75, R102, R98 ;  /* 0x000000664b627223 */ /* 0x000fe40000010062 */
[-C--:B------:R-:W-:Y:S02]  /*49c0*/  FFMA.FTZ R29, R68, R103.reuse, R29 ;  /* 0x00000067441d7223 */ /* 0x080fe4000001001d */
[-C--:B------:R-:W-:Y:S01]  /*49d0*/  FFMA.FTZ R8, R69, R103.reuse, R8 ;  /* 0x0000006745087223 */ /* 0x080fe20000010008 */
[----:B------:R3:W1:Y:S01]  /*49e0*/  LDS R68, [R92+0xd0] ;  /* 0x0000d0005c447984 */ /* 0x0006620000000800 */
[-C--:B------:R-:W-:Y:S02]  /*49f0*/  FFMA.FTZ R9, R70, R103.reuse, R9 ;  /* 0x0000006746097223 */ /* 0x080fe40000010009 */
[----:B------:R-:W-:Y:S02]  /*4a00*/  FFMA.FTZ R98, R71, R103, R98 ;  /* 0x0000006747627223 */ /* 0x000fe40000010062 */
[----:B------:R-:W-:-:S02]  /*4a10*/  FFMA.FTZ R8, R65, R104, R8 ;  /* 0x0000006841087223 */ /* 0x000fc40000010008 */
[-C--:B------:R-:W-:Y:S01]  /*4a20*/  FFMA.FTZ R29, R64, R104.reuse, R29 ;  /* 0x00000068401d7223 */ /* 0x080fe2000001001d */
[----:B---3--:R-:W-:Y:S01]  /*4a30*/  IADD3 R92, R92, 0x100, RZ ;  /* 0x000001005c5c7810 */ /* 0x008fe20007ffe0ff */
[-C--:B------:R-:W-:Y:S02]  /*4a40*/  FFMA.FTZ R9, R66, R104.reuse, R9 ;  /* 0x0000006842097223 */ /* 0x080fe40000010009 */
[----:B------:R-:W-:Y:S02]  /*4a50*/  FFMA.FTZ R98, R67, R104, R98 ;  /* 0x0000006843627223 */ /* 0x000fe40000010062 */
[-C--:B------:R-:W-:Y:S02]  /*4a60*/  FFMA.FTZ R8, R61, R105.reuse, R8 ;  /* 0x000000693d087223 */ /* 0x080fe40000010008 */
[-C--:B------:R-:W-:Y:S02]  /*4a70*/  FFMA.FTZ R29, R60, R105.reuse, R29 ;  /* 0x000000693c1d7223 */ /* 0x080fe4000001001d */
[----:B------:R-:W-:-:S02]  /*4a80*/  FFMA.FTZ R9, R62, R105, R9 ;  /* 0x000000693e097223 */ /* 0x000fc40000010009 */
[----:B------:R-:W-:Y:S02]  /*4a90*/  FFMA.FTZ R98, R63, R105, R98 ;  /* 0x000000693f627223 */ /* 0x000fe40000010062 */
[-C--:B0-----:R-:W-:Y:S02]  /*4aa0*/  FFMA.FTZ R8, R57, R28.reuse, R8 ;  /* 0x0000001c39087223 */ /* 0x081fe40000010008 */
[-C--:B------:R-:W-:Y:S02]  /*4ab0*/  FFMA.FTZ R29, R56, R28.reuse, R29 ;  /* 0x0000001c381d7223 */ /* 0x080fe4000001001d */
[-C--:B------:R-:W-:Y:S02]  /*4ac0*/  FFMA.FTZ R9, R58, R28.reuse, R9 ;  /* 0x0000001c3a097223 */ /* 0x080fe40000010009 */
[----:B------:R-:W-:Y:S01]  /*4ad0*/  FFMA.FTZ R98, R59, R28, R98 ;  /* 0x0000001c3b627223 */ /* 0x000fe20000010062 */
[----:B------:R-:W-:Y:S01]  /*4ae0*/  MOV R28, R96 ;  /* 0x00000060001c7202 */ /* 0x000fe20000000f00 */
[----:B------:R-:W-:-:S02]  /*4af0*/  FFMA.FTZ R8, R53, R10, R8 ;  /* 0x0000000a35087223 */ /* 0x000fc40000010008 */
[-C--:B------:R-:W-:Y:S02]  /*4b00*/  FFMA.FTZ R29, R52, R10.reuse, R29 ;  /* 0x0000000a341d7223 */ /* 0x080fe4000001001d */
[-C--:B------:R-:W-:Y:S02]  /*4b10*/  FFMA.FTZ R9, R54, R10.reuse, R9 ;  /* 0x0000000a36097223 */ /* 0x080fe40000010009 */
[----:B------:R-:W-:Y:S02]  /*4b20*/  FFMA.FTZ R98, R55, R10, R98 ;  /* 0x0000000a37627223 */ /* 0x000fe40000010062 */
[-C--:B----4-:R-:W-:Y:S02]  /*4b30*/  FFMA.FTZ R8, R49, R11.reuse, R8 ;  /* 0x0000000b31087223 */ /* 0x090fe40000010008 */
[-C--:B------:R-:W-:Y:S02]  /*4b40*/  FFMA.FTZ R29, R48, R11.reuse, R29 ;  /* 0x0000000b301d7223 */ /* 0x080fe4000001001d */
[----:B------:R-:W-:-:S02]  /*4b50*/  FFMA.FTZ R9, R50, R11, R9 ;  /* 0x0000000b32097223 */ /* 0x000fc40000010009 */
[----:B------:R-:W-:Y:S02]  /*4b60*/  FFMA.FTZ R98, R51, R11, R98 ;  /* 0x0000000b33627223 */ /* 0x000fe40000010062 */
[-C--:B-----5:R-:W-:Y:S02]  /*4b70*/  FFMA.FTZ R8, R45, R80.reuse, R8 ;  /* 0x000000502d087223 */ /* 0x0a0fe40000010008 */
[-C--:B------:R-:W-:Y:S02]  /*4b80*/  FFMA.FTZ R29, R44, R80.reuse, R29 ;  /* 0x000000502c1d7223 */ /* 0x080fe4000001001d */
[-C--:B------:R-:W-:Y:S02]  /*4b90*/  FFMA.FTZ R9, R46, R80.reuse, R9 ;  /* 0x000000502e097223 */ /* 0x080fe40000010009 */
[----:B------:R-:W-:Y:S02]  /*4ba0*/  FFMA.FTZ R98, R47, R80, R98 ;  /* 0x000000502f627223 */ /* 0x000fe40000010062 */
[----:B------:R-:W-:-:S02]  /*4bb0*/  FFMA.FTZ R8, R41, R81, R8 ;  /* 0x0000005129087223 */ /* 0x000fc40000010008 */
[-C--:B------:R-:W-:Y:S02]  /*4bc0*/  FFMA.FTZ R29, R40, R81.reuse, R29 ;  /* 0x00000051281d7223 */ /* 0x080fe4000001001d */
[-C--:B------:R-:W-:Y:S02]  /*4bd0*/  FFMA.FTZ R9, R42, R81.reuse, R9 ;  /* 0x000000512a097223 */ /* 0x080fe40000010009 */
[----:B------:R-:W-:Y:S02]  /*4be0*/  FFMA.FTZ R98, R43, R81, R98 ;  /* 0x000000512b627223 */ /* 0x000fe40000010062 */
        /* <DEDUP_REMOVED lines=14> */
.L_x_3149:
[----:B------:R-:W-:Y:S05]  /*4cd0*/  BSYNC B2 ;  /* 0x0000000000027941 */ /* 0x000fea0003800000 */
.L_x_3148:
[----:B------:R-:W-:Y:S01]  /*4ce0*/  IMAD.IADD R4, R93, 0x1, -R94 ;  /* 0x000000015d047824 */ /* 0x000fe200078e0a5e */
[----:B------:R-:W-:Y:S04]  /*4cf0*/  BSSY B2, `(.L_x_3151) ;  /* 0x000003a000027945 */ /* 0x000fe80003800000 */
[----:B------:R-:W-:-:S13]  /*4d00*/  ISETP.GT.AND P3, PT, R4, 0x10, PT ;  /* 0x000000100400780c */ /* 0x000fda0003f64270 */
[----:B------:R-:W-:Y:S05]  /*4d10*/  @!P3 BRA `(.L_x_3152) ;  /* 0x000003700000b947 */ /* 0x000fea0003800000 */
[----:B------:R0:W3:Y:S04]  /*4d20*/  LDG.E.128 R56, [R28.64] ;  /* 0x000000241c387981 */ /* 0x0000e8000c1e1d00 */
[----:B------:R0:W4:Y:S04]  /*4d30*/  LDG.E.128 R52, [R28.64+0x700] ;  /* 0x000700241c347981 */ /* 0x000128000c1e1d00 */
[----:B------:R0:W5:Y:S04]  /*4d40*/  LDG.E.128 R48, [R28.64+0xe00] ;  /* 0x000e00241c307981 */ /* 0x000168000c1e1d00 */
[----:B--2---:R0:W2:Y:S04]  /*4d50*/  LDG.E.128 R44, [R28.64+0x1500] ;  /* 0x001500241c2c7981 */ /* 0x0040a8000c1e1d00 */
        /* <DEDUP_REMOVED lines=8> */
[----:B------:R-:W-:Y:S01]  /*4de0*/  PLOP3.LUT P0, PT, PT, PT, PT, 0x8, 0x0 ;  /* 0x000000000000781c */ /* 0x000fe20003f0e170 */
[----:B------:R-:W4:Y:S01]  /*4df0*/  LDS R61, [R92+-0x10] ;  /* 0xfffff0005c3d7984 */ /* 0x000f220000000800 */
[----:B0-----:R-:W-:-:S03]  /*4e00*/  IMAD.MOV.U32 R28, RZ, RZ, R68 ;  /* 0x000000ffff1c7224 */ /* 0x001fc600078e0044 */
[----:B------:R-:W5:Y:S04]  /*4e10*/  LDS R62, [R92] ;  /* 0x000000005c3e7984 */ /* 0x000f680000000800 */
[----:B------:R-:W2:Y:S04]  /*4e20*/  LDS R63, [R92+0x10] ;  /* 0x000010005c3f7984 */ /* 0x000ea80000000800 */
[----:B------:R-:W0:Y:S04]  /*4e30*/  LDS R64, [R92+0x20] ;  /* 0x000020005c407984 */ /* 0x000e280000000800 */
[----:B------:R-:W1:Y:S04]  /*4e40*/  LDS R65, [R92+0x30] ;  /* 0x000030005c417984 */ /* 0x000e680000000800 */
        /* <DEDUP_REMOVED lines=15> */
[----:B--2---:R-:W-:-:S02]  /*4f40*/  FFMA.FTZ R8, R45, R63, R8 ;  /* 0x0000003f2d087223 */ /* 0x004fc40000010008 */
[-C--:B------:R-:W-:Y:S02]  /*4f50*/  FFMA.FTZ R29, R44, R63.reuse, R29 ;  /* 0x0000003f2c1d7223 */ /* 0x080fe4000001001d */
[-C--:B------:R-:W-:Y:S02]  /*4f60*/  FFMA.FTZ R9, R46, R63.reuse, R9 ;  /* 0x0000003f2e097223 */ /* 0x080fe40000010009 */
[----:B------:R-:W-:Y:S02]  /*4f70*/  FFMA.FTZ R60, R47, R63, R60 ;  /* 0x0000003f2f3c7223 */ /* 0x000fe4000001003c */
[-C--:B0-----:R-:W-:Y:S02]  /*4f80*/  FFMA.FTZ R8, R41, R64.reuse, R8 ;  /* 0x0000004029087223 */ /* 0x081fe40000010008 */
        /* <DEDUP_REMOVED lines=15> */
[----:B------:R-:W-:Y:S02]  /*5080*/  IMAD.MOV.U32 R29, RZ, RZ, R69 ;  /* 0x000000ffff1d7224 */ /* 0x000fe400078e0045 */
.L_x_3152:
[----:B------:R-:W-:Y:S05]  /*5090*/  BSYNC B2 ;  /* 0x0000000000027941 */ /* 0x000fea0003800000 */
.L_x_3151:
[----:B------:R-:W-:-:S13]  /*50a0*/  ISETP.LT.OR P0, PT, R94, R93, P0 ;  /* 0x0000005d5e00720c */ /* 0x000fda0000701670 */
[----:B------:R-:W-:Y:S05]  /*50b0*/  @!P0 BRA `(.L_x_3144) ;  /* 0x0000018000008947 */ /* 0x000fea0003800000 */
[----:B------:R-:W3:Y:S04]  /*50c0*/  LDG.E.128 R4, [R28.64] ;  /* 0x000000241c047981 */ /* 0x000ee8000c1e1d00 */
[----:B--2---:R-:W2:Y:S04]  /*50d0*/  LDG.E.128 R36, [R28.64+0x700] ;  /* 0x000700241c247981 */ /* 0x004ea8000c1e1d00 */
[----:B------:R-:W4:Y:S04]  /*50e0*/  LDG.E.128 R40, [R28.64+0xe00] ;  /* 0x000e00241c287981 */ /* 0x000f28000c1e1d00 */
[----:B------:R-:W5:Y:S04]  /*50f0*/  LDG.E.128 R44, [R28.64+0x1500] ;  /* 0x001500241c2c7981 */ /* 0x000f68000c1e1d00 */
[----:B-1----:R-:W3:Y:S04]  /*5100*/  LDS R32, [R92+-0x20] ;  /* 0xffffe0005c207984 */ /* 0x002ee80000000800 */
[----:B------:R-:W2:Y:S04]  /*5110*/  LDS R33, [R92+-0x10] ;  /* 0xfffff0005c217984 */ /* 0x000ea80000000800 */
[----:B------:R-:W4:Y:S04]  /*5120*/  LDS R34, [R92] ;  /* 0x000000005c227984 */ /* 0x000f280000000800 */
[----:B------:R-:W5:Y:S01]  /*5130*/  LDS R35, [R92+0x10] ;  /* 0x000010005c237984 */ /* 0x000f620000000800 */
[----:B---3--:R-:W-:-:S02]  /*5140*/  FFMA.FTZ R4, R4, R32, R8 ;  /* 0x0000002004047223 */ /* 0x008fc40000010008 */
[-C--:B------:R-:W-:Y:S02]  /*5150*/  FFMA.FTZ R5, R5, R32.reuse, R9 ;  /* 0x0000002005057223 */ /* 0x080fe40000010009 */
[-C--:B------:R-:W-:Y:S02]  /*5160*/  FFMA.FTZ R6, R6, R32.reuse, R10 ;  /* 0x0000002006067223 */ /* 0x080fe4000001000a */
[----:B------:R-:W-:Y:S02]  /*5170*/  FFMA.FTZ R7, R7, R32, R11 ;  /* 0x0000002007077223 */ /* 0x000fe4000001000b */
[-C--:B--2---:R-:W-:Y:S02]  /*5180*/  FFMA.FTZ R4, R36, R33.reuse, R4 ;  /* 0x0000002124047223 */ /* 0x084fe40000010004 */
[-C--:B------:R-:W-:Y:S02]  /*5190*/  FFMA.FTZ R5, R37, R33.reuse, R5 ;  /* 0x0000002125057223 */ /* 0x080fe40000010005 */
[----:B------:R-:W-:-:S02]  /*51a0*/  FFMA.FTZ R6, R38, R33, R6 ;  /* 0x0000002126067223 */ /* 0x000fc40000010006 */
[----:B------:R-:W-:Y:S02]  /*51b0*/  FFMA.FTZ R7, R39, R33, R7 ;  /* 0x0000002127077223 */ /* 0x000fe40000010007 */
[-C--:B----4-:R-:W-:Y:S02]  /*51c0*/  FFMA.FTZ R4, R40, R34.reuse, R4 ;  /* 0x0000002228047223 */ /* 0x090fe40000010004 */
[-C--:B------:R-:W-:Y:S02]  /*51d0*/  FFMA.FTZ R5, R41, R34.reuse, R5 ;  /* 0x0000002229057223 */ /* 0x080fe40000010005 */
[-C--:B------:R-:W-:Y:S02]  /*51e0*/  FFMA.FTZ R6, R42, R34.reuse, R6 ;  /* 0x000000222a067223 */ /* 0x080fe40000010006 */
[----:B------:R-:W-:Y:S02]  /*51f0*/  FFMA.FTZ R7, R43, R34, R7 ;  /* 0x000000222b077223 */ /* 0x000fe40000010007 */
[----:B-----5:R-:W-:-:S02]  /*5200*/  FFMA.FTZ R8, R44, R35, R4 ;  /* 0x000000232c087223 */ /* 0x020fc40000010004 */
[-C--:B------:R-:W-:Y:S02]  /*5210*/  FFMA.FTZ R9, R45, R35.reuse, R5 ;  /* 0x000000232d097223 */ /* 0x080fe40000010005 */
[-C--:B------:R-:W-:Y:S02]  /*5220*/  FFMA.FTZ R10, R46, R35.reuse, R6 ;  /* 0x000000232e0a7223 */ /* 0x080fe40000010006 */
[----:B------:R-:W-:Y:S02]  /*5230*/  FFMA.FTZ R11, R47, R35, R7 ;  /* 0x000000232f0b7223 */ /* 0x000fe40000010007 */
.L_x_3144:
[----:B------:R-:W-:Y:S05]  /*5240*/  BSYNC B0 ;  /* 0x0000000000007941 */ /* 0x000fea0003800000 */
.L_x_3143:
[----:B------:R-:W-:-:S13]  /*5250*/  ISETP.GE.AND P0, PT, R20, R17, PT ;  /* 0x000000111400720c */ /* 0x000fda0003f06270 */
[----:B------:R-:W-:Y:S05]  /*5260*/  @P0 BRA `(.L_x_3142) ;  /* 0x00000d3000000947 */ /* 0x000fea0003800000 */
[----:B---3--:R-:W-:Y:S01]  /*5270*/  LOP3.LUT R4, RZ, R21, RZ, 0x33, !PT ;  /* 0x00000015ff047212 */ /* 0x008fe200078e33ff */
[----:B------:R-:W-:Y:S03]  /*5280*/  BSSY B0, `(.L_x_3153) ;  /* 0x0000031000007945 */ /* 0x000fe60003800000 */
[----:B------:R-:W-:-:S04]  /*5290*/  IADD3 R29, -R26, R17, R4 ;  /* 0x000000111a1d7210 */ /* 0x000fc80007ffe104 */
[----:B------:R-:W-:-:S04]  /*52a0*/  LEA.HI R4, R29, 0x1, RZ, 0x1e ;  /* 0x000000011d047811 */ /* 0x000fc800078ff0ff */
[----:B------:R-:W-:-:S13]  /*52b0*/  LOP3.LUT P0, R4, R4, 0x3, RZ, 0xc0, !PT ;  /* 0x0000000304047812 */ /* 0x000fda000780c0ff */
[----:B------:R-:W-:Y:S05]  /*52c0*/  @!P0 BRA `(.L_x_3154) ;  /* 0x000002c000008947 */ /* 0x000fea0003800000 */
[----:B------:R-:W-:Y:S01]  /*52d0*/  IMAD.MOV.U32 R6, RZ, RZ, R4 ;  /* 0x000000ffff067224 */ /* 0x000fe200078e0004 */
[----:B------:R-:W-:Y:S02]  /*52e0*/  LEA R7, R21, 0x220, 0x2 ;  /* 0x0000022015077811 */ /* 0x000fe400078e10ff */
.L_x_3157:
[----:B------:R-:W-:Y:S01]  /*52f0*/  ISETP.GE.AND P3, PT, R20, c[0x0][0x1d4], PT ;  /* 0x0000750014007a0c */ /* 0x000fe20003f66270 */
[----:B------:R-:W-:Y:S01]  /*5300*/  BSSY B2, `(.L_x_3155) ;  /* 0x0000025000027945 */ /* 0x000fe20003800000 */
[----:B------:R-:W-:-:S04]  /*5310*/  IADD3 R6, R6, -0x1, RZ ;  /* 0xffffffff06067810 */ /* 0x000fc80007ffe0ff */
[----:B------:R-:W-:-:S07]  /*5320*/  ISETP.NE.AND P0, PT, R6, RZ, PT ;  /* 0x000000ff0600720c */ /* 0x000fce0003f05270 */
[----:B------:R-:W-:Y:S05]  /*5330*/  @!P3 BRA `(.L_x_3156) ;  /* 0x000002100000b947 */ /* 0x000fea0003800000 */
[----:B-1----:R-:W-:Y:S02]  /*5340*/  IABS R33, c[0x0][0x1d4] ;  /* 0x0000750000217a13 */ /* 0x002fe40000000000 */
[----:B------:R-:W-:Y:S02]  /*5350*/  IABS R34, R20 ;  /* 0x0000001400227213 */ /* 0x000fe40000000000 */
[----:B-----5:R-:W0:Y:S01]  /*5360*/  I2F.RP R28, R33 ;  /* 0x00000021001c7306 */ /* 0x020e220000209400 */
        /* <DEDUP_REMOVED lines=30> */
.L_x_3156:
[----:B------:R-:W-:Y:S05]  /*5550*/  BSYNC B2 ;  /* 0x0000000000027941 */ /* 0x000fea0003800000 */
.L_x_3155:
[----:B------:R-:W-:Y:S02]  /*5560*/  IADD3 R20, R20, 0x4, RZ ;  /* 0x0000000414147810 */ /* 0x000fe40007ffe0ff */
[----:B------:R-:W-:Y:S01]  /*5570*/  IADD3 R7, R7, 0x10, RZ ;  /* 0x0000001007077810 */ /* 0x000fe20007ffe0ff */
[----:B------:R-:W-:Y:S05]  /*5580*/  @P0 BRA `(.L_x_3157) ;  /* 0xfffffd6000000947 */ /* 0x000fea000383ffff */
.L_x_3154:
[----:B------:R-:W-:Y:S05]  /*5590*/  BSYNC B0 ;  /* 0x0000000000007941 */ /* 0x000fea0003800000 */
.L_x_3153:
[----:B------:R-:W-:-:S13]  /*55a0*/  ISETP.GE.U32.AND P0, PT, R29, 0xc, PT ;  /* 0x0000000c1d00780c */ /* 0x000fda0003f06070 */
[----:B------:R-:W-:Y:S05]  /*55b0*/  @!P0 BRA `(.L_x_3142) ;  /* 0x000009e000008947 */ /* 0x000fea0003800000 */
[----:B------:R-:W-:-:S05]  /*55c0*/  LEA R5, R20, 0x20, 0x2 ;  /* 0x0000002014057811 */ /* 0x000fca00078e10ff */
[----:B------:R-:W-:-:S05]  /*55d0*/  IMAD R5, R26, -0x4, R5 ;  /* 0xfffffffc1a057824 */ /* 0x000fca00078e0205 */
[----:B------:R-:W-:Y:S02]  /*55e0*/  IADD3 R6, R5, 0x220, RZ ;  /* 0x0000022005067810 */ /* 0x000fe40007ffe0ff */
.L_x_3166:
[C---:B------:R-:W-:Y:S01]  /*55f0*/  ISETP.GE.AND P4, PT, R20.reuse, c[0x0][0x1d4], PT ;  /* 0x0000750014007a0c */ /* 0x040fe20003f86270 */
[----:B------:R-:W-:Y:S01]  /*5600*/  BSSY B0, `(.L_x_3158) ;  /* 0x0000028000007945 */ /* 0x000fe20003800000 */
[C---:B--2---:R-:W-:Y:S02]  /*5610*/  IADD3 R36, R20.reuse, 0x4, RZ ;  /* 0x0000000414247810 */ /* 0x044fe40007ffe0ff */
        /* <DEDUP_REMOVED lines=11> */
[----:B0----5:R-:W-:-:S06]  /*56d0*/  IADD3 R28, R26, 0xffffffe, RZ ;  /* 0x0ffffffe1a1c7810 */ /* 0x021fcc0007ffe0ff */
        /* <DEDUP_REMOVED lines=13> */
[----:B------:R-:W0:Y:S02]  /*57b0*/  LDS R7, [R6+-0x20] ;  /* 0xffffe00006077984 */ /* 0x000e240000000800 */
        /* <DEDUP_REMOVED lines=12> */
.L_x_3159:
[----:B------:R-:W-:Y:S05]  /*5880*/  BSYNC B0 ;  /* 0x0000000000007941 */ /* 0x000fea0003800000 */
.L_x_3158:
        /* <DEDUP_REMOVED lines=36> */
.L_x_3161:
[----:B------:R-:W-:Y:S05]  /*5ad0*/  BSYNC B0 ;  /* 0x0000000000007941 */ /* 0x000fea0003800000 */
.L_x_3160:
        /* <DEDUP_REMOVED lines=22> */
[----:B------:R-:W0:Y:S02]  /*5c40*/  LDS R7, [R6] ;  /* 0x0000000006077984 */ /* 0x000e240000000800 */
        /* <DEDUP_REMOVED lines=12> */
.L_x_3163:
[----:B------:R-:W-:Y:S05]  /*5d10*/  BSYNC B0 ;  /* 0x0000000000007941 */ /* 0x000fea0003800000 */
.L_x_3162:
        /* <DEDUP_REMOVED lines=35> */
.L_x_3165:
[----:B------:R-:W-:Y:S05]  /*5f50*/  BSYNC B0 ;  /* 0x0000000000007941 */ /* 0x000fea0003800000 */
.L_x_3164:
[----:B------:R-:W-:Y:S02]  /*5f60*/  IADD3 R20, R20, 0x10, RZ ;  /* 0x0000001014147810 */ /* 0x000fe40007ffe0ff */
[----:B------:R-:W-:-:S02]  /*5f70*/  IADD3 R6, R6, 0x40, RZ ;  /* 0x0000004006067810 */ /* 0x000fc40007ffe0ff */
[----:B------:R-:W-:-:S13]  /*5f80*/  ISETP.GE.AND P0, PT, R20, R17, PT ;  /* 0x000000111400720c */ /* 0x000fda0003f06270 */
[----:B------:R-:W-:Y:S05]  /*5f90*/  @!P0 BRA `(.L_x_3166) ;  /* 0xfffff65000008947 */ /* 0x000fea000383ffff */
.L_x_3142:
[----:B0-----:R-:W-:Y:S05]  /*5fa0*/  BSYNC B1 ;  /* 0x0000000000017941 */ /* 0x001fea0003800000 */
.L_x_3141:
[----:B---3--:R-:W-:Y:S01]  /*5fb0*/  IADD3 R4, R18, 0x1f, RZ ;  /* 0x0000001f12047810 */ /* 0x008fe20007ffe0ff */
[----:B------:R-:W-:Y:S03]  /*5fc0*/  BSSY B0, `(.L_x_3167) ;  /* 0x0000035000007945 */ /* 0x000fe60003800000 */
[----:B------:R-:W-:Y:S01]  /*5fd0*/  ISETP.GT.U32.OR P3, PT, R4, 0x3e, P1 ;  /* 0x0000003e0400780c */ /* 0x000fe20000f64470 */
[----:B------:R-:W-:Y:S07]  /*5fe0*/  @P2 BRA `(.L_x_3168) ;  /* 0x0000032000002947 */ /* 0x000fee0003800000 */
[----:B------:R-:W-:Y:S01]  /*5ff0*/  IMAD.MOV.U32 R4, RZ, RZ, c[0x0][0x258] ;  /* 0x00009600ff047624 */ /* 0x000fe200078e00ff */
[----:B------:R-:W0:Y:S04]  /*6000*/  LDS R0, [R0+0x220] ;  /* 0x0002200000007984 */ /* 0x000e280000000800 */
[----:B------:R-:W-:Y:S01]  /*6010*/  ISETP.NE.AND P2, PT, R4, 0x2, PT ;  /* 0x000000020400780c */ /* 0x000fe20003f45270 */
[----:B------:R-:W-:-:S12]  /*6020*/  IMAD.IADD R4, R24, 0x1, R3 ;  /* 0x0000000118047824 */ /* 0x000fd800078e0203 */
[C---:B------:R-:W-:Y:S01]  /*6030*/  @!P2 IADD3 R24, P0, R4.reuse, c[0x0][0x188], RZ ;  /* 0x000062000418aa10 */ /* 0x040fe20007f1e0ff */
[----:B------:R-:W3:Y:S03]  /*6040*/  @!P2 LDG.E R30, [R30.64+0x8] ;  /* 0x000008241e1ea981 */ /* 0x000ee6000c1e1900 */
[----:B------:R-:W-:-:S05]  /*6050*/  @!P2 LEA.HI.X.SX32 R25, R4, c[0x0][0x18c], 0x1, P0 ;  /* 0x000063000419aa11 */ /* 0x000fca00000f0eff */
[----:B------:R-:W4:Y:S01]  /*6060*/  @!P2 LDG.E R24, [R24.64] ;  /* 0x000000241818a981 */ /* 0x000f22000c1e1900 */
[----:B------:R-:W-:Y:S01]  /*6070*/  ISETP.NE.U32.AND P0, PT, RZ, c[0x0][0x240], PT ;  /* 0x00009000ff007a0c */ /* 0x000fe20003f05070 */
[----:B------:R-:W-:-:S03]  /*6080*/  @P2 IMAD.MOV.U32 R5, RZ, RZ, 0x4 ;  /* 0x00000004ff052424 */ /* 0x000fc600078e00ff */
[----:B------:R-:W-:Y:S01]  /*6090*/  ISETP.NE.AND.EX P0, PT, RZ, c[0x0][0x244], PT, P0 ;  /* 0x00009100ff007a0c */ /* 0x000fe20003f05300 */
[----:B------:R-:W-:-:S05]  /*60a0*/  @P2 IMAD.WIDE R4, R4, R5, c[0x0][0x188] ;  /* 0x0000620004042625 */ /* 0x000fca00078e0205 */
[----:B-12---:R1:W2:Y:S07]  /*60b0*/  @P2 LDG.E.128 R32, [R4.64] ;  /* 0x0000002404202981 */ /* 0x0062ae000c1e1d00 */
        /* <DEDUP_REMOVED lines=37> */
.L_x_3168:
[----:B------:R-:W-:Y:S05]  /*6310*/  BSYNC B0 ;  /* 0x0000000000007941 */ /* 0x000fea0003800000 */
.L_x_3167:
        /* <DEDUP_REMOVED lines=26> */
.L_x_3169:
        /* <DEDUP_REMOVED lines=8> */
[----:B0-----:R-:W-:Y:S01]  /*6540*/  MOV R4, c[0x0][0x250] ;  /* 0x0000940000047a02 */ /* 0x001fe20000000f00 */
        /* <DEDUP_REMOVED lines=27> */
.L_x_3120:
[----:B------:R-:W-:Y:S01]  /*6700*/  IMAD.MOV.U32 R29, RZ, RZ, R0 ;  /* 0x000000ffff1d7224 */ /* 0x000fe200078e0000 */
[----:B------:R-:W-:Y:S01]  /*6710*/  MOV R150, 0x6760 ;  /* 0x0000676000967802 */ /* 0x000fe20000000f00 */
[----:B------:R-:W-:Y:S02]  /*6720*/  IMAD.MOV.U32 R152, RZ, RZ, 0x10 ;  /* 0x00000010ff987424 */ /* 0x000fe400078e00ff */
[----:B------:R-:W-:Y:S02]  /*6730*/  IMAD.MOV.U32 R153, RZ, RZ, 0x1f ;  /* 0x0000001fff997424 */ /* 0x000fe400078e00ff */
[----:B------:R-:W-:Y:S02]  /*6740*/  IMAD.MOV.U32 R154, RZ, RZ, -0x1 ;  /* 0xffffffffff9a7424 */ /* 0x000fe400078e00ff */
[----:B0----5:R-:W-:Y:S05]  /*6750*/  CALL.REL.NOINC `($__internal_22_$__cuda_sm70_shflsync_bfly_p) ;  /* 0x0000040000007944 */ /* 0x021fea0003c00000 */
[----:B01----:R-:W-:Y:S05]  /*6760*/  BRA `(.L_x_3170) ;  /* 0xffffb18000007947 */ /* 0x003fea000383ffff */
.L_x_3121:
[----:B------:R-:W-:Y:S01]  /*6770*/  HFMA2.MMA R153, -RZ, RZ, 0, 1.847743988037109375e-06 ;  /* 0x0000001fff997435 */ /* 0x000fe200000001ff */
[----:B------:R-:W-:Y:S01]  /*6780*/  IMAD.MOV.U32 R29, RZ, RZ, R5 ;  /* 0x000000ffff1d7224 */ /* 0x000fe200078e0005 */
[----:B------:R-:W-:Y:S01]  /*6790*/  MOV R150, 0x67d0 ;  /* 0x000067d000967802 */ /* 0x000fe20000000f00 */
[----:B------:R-:W-:-:S02]  /*67a0*/  IMAD.MOV.U32 R152, RZ, RZ, 0x8 ;  /* 0x00000008ff987424 */ /* 0x000fc400078e00ff */
[----:B------:R-:W-:Y:S02]  /*67b0*/  IMAD.MOV.U32 R154, RZ, RZ, -0x1 ;  /* 0xffffffffff9a7424 */ /* 0x000fe400078e00ff */
[----:B-1---5:R-:W-:Y:S05]  /*67c0*/  CALL.REL.NOINC `($__internal_22_$__cuda_sm70_shflsync_bfly_p) ;  /* 0x0000039000007944 */ /* 0x022fea0003c00000 */
[----:B-1----:R-:W-:Y:S01]  /*67d0*/  FADD.FTZ R0, R5, R29 ;  /* 0x0000001d05007221 */ /* 0x002fe20000010000 */
[----:B------:R-:W-:Y:S01]  /*67e0*/  MOV R150, 0x6840 ;  /* 0x0000684000967802 */ /* 0x000fe20000000f00 */
[----:B0-----:R-:W-:Y:S02]  /*67f0*/  IMAD.MOV.U32 R152, RZ, RZ, 0x4 ;  /* 0x00000004ff987424 */ /* 0x001fe400078e00ff */
[----:B------:R-:W-:Y:S02]  /*6800*/  IMAD.MOV.U32 R153, RZ, RZ, 0x1f ;  /* 0x0000001fff997424 */ /* 0x000fe400078e00ff */
[----:B------:R-:W-:Y:S02]  /*6810*/  IMAD.MOV.U32 R154, RZ, RZ, -0x1 ;  /* 0xffffffffff9a7424 */ /* 0x000fe400078e00ff */
[----:B------:R-:W-:Y:S02]  /*6820*/  IMAD.MOV.U32 R29, RZ, RZ, R0 ;  /* 0x000000ffff1d7224 */ /* 0x000fe400078e0000 */
[----:B------:R-:W-:Y:S05]  /*6830*/  CALL.REL.NOINC `($__internal_22_$__cuda_sm70_shflsync_bfly_p) ;  /* 0x0000032000007944 */ /* 0x000fea0003c00000 */
[----:B-1----:R-:W-:Y:S01]  /*6840*/  FADD.FTZ R0, R0, R29 ;  /* 0x0000001d00007221 */ /* 0x002fe20000010000 */
[----:B0-----:R-:W-:Y:S01]  /*6850*/  MOV R154, 0xffffffff ;  /* 0xffffffff009a7802 */ /* 0x001fe20000000f00 */
[----:B------:R-:W-:Y:S01]  /*6860*/  IMAD.MOV.U32 R152, RZ, RZ, 0x2 ;  /* 0x00000002ff987424 */ /* 0x000fe200078e00ff */
[----:B------:R-:W-:Y:S01]  /*6870*/  MOV R150, 0x68b0 ;  /* 0x000068b000967802 */ /* 0x000fe20000000f00 */
[----:B------:R-:W-:-:S02]  /*6880*/  IMAD.MOV.U32 R153, RZ, RZ, 0x1f ;  /* 0x0000001fff997424 */ /* 0x000fc400078e00ff */
[----:B------:R-:W-:Y:S02]  /*6890*/  IMAD.MOV.U32 R29, RZ, RZ, R0 ;  /* 0x000000ffff1d7224 */ /* 0x000fe400078e0000 */
[----:B------:R-:W-:Y:S05]  /*68a0*/  CALL.REL.NOINC `($__internal_22_$__cuda_sm70_shflsync_bfly_p) ;  /* 0x000002b000007944 */ /* 0x000fea0003c00000 */
[----:B-1----:R-:W-:Y:S01]  /*68b0*/  FADD.FTZ R4, R0, R29 ;  /* 0x0000001d00047221 */ /* 0x002fe20000010000 */
[----:B------:R-:W-:Y:S01]  /*68c0*/  MOV R150, 0x6920 ;  /* 0x0000692000967802 */ /* 0x000fe20000000f00 */
[----:B0-----:R-:W-:Y:S02]  /*68d0*/  IMAD.MOV.U32 R152, RZ, RZ, 0x1 ;  /* 0x00000001ff987424 */ /* 0x001fe400078e00ff */
[----:B------:R-:W-:Y:S02]  /*68e0*/  IMAD.MOV.U32 R153, RZ, RZ, 0x1f ;  /* 0x0000001fff997424 */ /* 0x000fe400078e00ff */
[----:B------:R-:W-:Y:S02]  /*68f0*/  IMAD.MOV.U32 R154, RZ, RZ, -0x1 ;  /* 0xffffffffff9a7424 */ /* 0x000fe400078e00ff */
[----:B------:R-:W-:Y:S02]  /*6900*/  IMAD.MOV.U32 R29, RZ, RZ, R4 ;  /* 0x000000ffff1d7224 */ /* 0x000fe400078e0004 */
[----:B------:R-:W-:Y:S05]  /*6910*/  CALL.REL.NOINC `($__internal_22_$__cuda_sm70_shflsync_bfly_p) ;  /* 0x0000024000007944 */ /* 0x000fea0003c00000 */
[----:B01----:R-:W-:Y:S05]  /*6920*/  BRA `(.L_x_3171) ;  /* 0xffffb05000007947 */ /* 0x003fea000383ffff */
.L_x_3126:
[----:B------:R-:W-:Y:S01]  /*6930*/  HFMA2.MMA R152, -RZ, RZ, 0, 5.9604644775390625e-08 ;  /* 0x00000001ff987435 */ /* 0x000fe200000001ff */
[----:B------:R-:W-:Y:S01]  /*6940*/  IMAD.MOV.U32 R29, RZ, RZ, R158 ;  /* 0x000000ffff1d7224 */ /* 0x000fe200078e009e */
[----:B------:R-:W-:Y:S01]  /*6950*/  MOV R150, 0x6990 ;  /* 0x0000699000967802 */ /* 0x000fe20000000f00 */
[----:B------:R-:W-:-:S02]  /*6960*/  IMAD.MOV.U32 R153, RZ, RZ, 0x1f ;  /* 0x0000001fff997424 */ /* 0x000fc400078e00ff */
[----:B------:R-:W-:Y:S02]  /*6970*/  IMAD.MOV.U32 R154, RZ, RZ, -0x1 ;  /* 0xffffffffff9a7424 */ /* 0x000fe400078e00ff */
[----:B-----5:R-:W-:Y:S05]  /*6980*/  CALL.REL.NOINC `($__internal_22_$__cuda_sm70_shflsync_bfly_p) ;  /* 0x000001d000007944 */ /* 0x020fea0003c00000 */
[----:B01----:R-:W-:Y:S05]  /*6990*/  BRA `(.L_x_3172) ;  /* 0xffffcec000007947 */ /* 0x003fea000383ffff */
.L_x_3130:
[----:B------:R-:W-:Y:S01]  /*69a0*/  IMAD.MOV.U32 R29, RZ, RZ, R3 ;  /* 0x000000ffff1d7224 */ /* 0x000fe200078e0003 */
[----:B------:R-:W-:Y:S01]  /*69b0*/  MOV R150, 0x6a00 ;  /* 0x00006a0000967802 */ /* 0x000fe20000000f00 */
[----:B------:R-:W-:Y:S02]  /*69c0*/  IMAD.MOV.U32 R152, RZ, RZ, 0x10 ;  /* 0x00000010ff987424 */ /* 0x000fe400078e00ff */
[----:B------:R-:W-:Y:S02]  /*69d0*/  IMAD.MOV.U32 R153, RZ, RZ, 0x1f ;  /* 0x0000001fff997424 */ /* 0x000fe400078e00ff */
[----:B------:R-:W-:Y:S02]  /*69e0*/  IMAD.MOV.U32 R154, RZ, RZ, -0x1 ;  /* 0xffffffffff9a7424 */ /* 0x000fe400078e00ff */
[----:B012--5:R-:W-:Y:S05]  /*69f0*/  CALL.REL.NOINC `($__internal_22_$__cuda_sm70_shflsync_bfly_p) ;  /* 0x0000016000007944 */ /* 0x027fea0003c00000 */
[----:B01----:R-:W-:Y:S05]  /*6a00*/  BRA `(.L_x_3173) ;  /* 0xffffd07000007947 */ /* 0x003fea000383ffff */
.L_x_3131:
[----:B------:R-:W-:Y:S01]  /*6a10*/  MOV R29, R6 ;  /* 0x00000006001d7202 */ /* 0x000fe20000000f00 */
[----:B------:R-:W-:Y:S01]  /*6a20*/  IMAD.MOV.U32 R152, RZ, RZ, 0x8 ;  /* 0x00000008ff987424 */ /* 0x000fe200078e00ff */
[----:B------:R-:W-:Y:S01]  /*6a30*/  MOV R150, 0x6a70 ;  /* 0x00006a7000967802 */ /* 0x000fe20000000f00 */
[----:B------:R-:W-:Y:S02]  /*6a40*/  IMAD.MOV.U32 R153, RZ, RZ, 0x1f ;  /* 0x0000001fff997424 */ /* 0x000fe400078e00ff */
[----:B------:R-:W-:-:S02]  /*6a50*/  IMAD.MOV.U32 R154, RZ, RZ, -0x1 ;  /* 0xffffffffff9a7424 */ /* 0x000fc400078e00ff */
[----:B0123-5:R-:W-:Y:S05]  /*6a60*/  CALL.REL.NOINC `($__internal_22_$__cuda_sm70_shflsync_bfly_p) ;  /* 0x000000f000007944 */ /* 0x02ffea0003c00000 */
[----:B-1----:R-:W-:Y:S01]  /*6a70*/  FMNMX.FTZ R4, R6, R29, !PT ;  /* 0x0000001d06047209 */ /* 0x002fe20007810000 */
[----:B0-----:R-:W-:Y:S01]  /*6a80*/  IMAD.MOV.U32 R152, RZ, RZ, 0x4 ;  /* 0x00000004ff987424 */ /* 0x001fe200078e00ff */
[----:B------:R-:W-:Y:S01]  /*6a90*/  MOV R150, 0x6ae0 ;  /* 0x00006ae000967802 */ /* 0x000fe20000000f00 */
[----:B------:R-:W-:Y:S01]  /*6aa0*/  IMAD.MOV.U32 R153, RZ, RZ, 0x1f ;  /* 0x0000001fff997424 */ /* 0x000fe200078e00ff */
[----:B------:R-:W-:Y:S01]  /*6ab0*/  MOV R29, R4 ;  /* 0x00000004001d7202 */ /* 0x000fe20000000f00 */
[----:B------:R-:W-:-:S02]  /*6ac0*/  IMAD.MOV.U32 R154, RZ, RZ, -0x1 ;  /* 0xffffffffff9a7424 */ /* 0x000fc400078e00ff */
[----:B------:R-:W-:Y:S05]  /*6ad0*/  CALL.REL.NOINC `($__internal_22_$__cuda_sm70_shflsync_bfly_p) ;  /* 0x0000008000007944 */ /* 0x000fea0003c00000 */
[----:B-1----:R-:W-:Y:S01]  /*6ae0*/  FMNMX.FTZ R4, R4, R29, !PT ;  /* 0x0000001d04047209 */ /* 0x002fe20007810000 */
[----:B0-----:R-:W-:Y:S01]  /*6af0*/  IMAD.MOV.U32 R152, RZ, RZ, 0x2 ;  /* 0x00000002ff987424 */ /* 0x001fe200078e00ff */
[----:B------:R-:W-:Y:S01]  /*6b00*/  MOV R150, 0x6b50 ;  /* 0x00006b5000967802 */ /* 0x000fe20000000f00 */
[----:B------:R-:W-:-:S02]  /*6b10*/  IMAD.MOV.U32 R153, RZ, RZ, 0x1f ;  /* 0x0000001fff997424 */ /* 0x000fc400078e00ff */
[----:B------:R-:W-:Y:S02]  /*6b20*/  IMAD.MOV.U32 R154, RZ, RZ, -0x1 ;  /* 0xffffffffff9a7424 */ /* 0x000fe400078e00ff */
[----:B------:R-:W-:Y:S02]  /*6b30*/  IMAD.MOV.U32 R29, RZ, RZ, R4 ;  /* 0x000000ffff1d7224 */ /* 0x000fe400078e0004 */
[----:B------:R-:W-:Y:S05]  /*6b40*/  CALL.REL.NOINC `($__internal_22_$__cuda_sm70_shflsync_bfly_p) ;  /* 0x0000001000007944 */ /* 0x000fea0003c00000 */
[----:B01----:R-:W-:Y:S05]  /*6b50*/  BRA `(.L_x_3174) ;  /* 0xffffcf9000007947 */ /* 0x003fea000383ffff */
        .weak           $__internal_22_$__cuda_sm70_shflsync_bfly_p
        .type           $__internal_22_$__cuda_sm70_shflsync_bfly_p,@function
        .size           $__internal_22_$__cuda_sm70_shflsync_bfly_p,(.L_x_3273 - $__internal_22_$__cuda_sm70_shflsync_bfly_p)
$__internal_22_$__cuda_sm70_shflsync_bfly_p:
[----:B------:R-:W-:Y:S01]  /*6b60*/  IMAD.MOV.U32 R151, RZ, RZ, 0x0 ;  /* 0x00000000ff977424 */ /* 0x000fe200078e00ff */
[----:B------:R-:W-:Y:S04]  /*6b70*/  WARPSYNC R154 ;  /* 0x0000009a00007348 */ /* 0x000fe80003800000 */
[----:B------:R0:W1:Y:S01]  /*6b80*/  SHFL.BFLY PT, R29, R29, R152, R153 ;  /* 0x0c0000981d1d7389 */ /* 0x00006200000e0099 */
[----:B------:R-:W-:Y:S05]  /*6b90*/  RET.REL.NODEC R150 `(_ZN4mmha33masked_multihead_attention_kernelIfLi112ELi128ELi2ELi32ELi128ELb0ELb0EEEv26Multihead_attention_paramsIT_XT5_EE) ;  /* 0xffff946096007950 */ /* 0x000fea0003c3ffff */
.L_x_3175:
        /* <DEDUP_REMOVED lines=14> */
.L_x_3273:


//--------------------- .text._ZN4mmha33masked_multihead_attention_kernelIfLi112ELi128ELi4ELi32ELi64ELb0ELb0EEEv26Multihead_attention_paramsIT_XT5_EE --------------------------
	.section	.text._ZN4mmha33masked_multihead_attention_kernelIfLi112ELi128ELi4ELi32ELi64ELb0ELb0EEEv26Multihead_attention_paramsIT_XT5_EE,"ax",@progbits
	.sectioninfo	@"SHI_REGISTERS=96"
	.align	128
        .global         _ZN4mmha33masked_multihead_attention_kernelIfLi112ELi128ELi4ELi32ELi64ELb0ELb0EEEv26Multihead_attention_paramsIT_XT5_EE
        .type           _ZN4mmha33masked_multihead_attention_kernelIfLi112ELi128ELi4ELi32ELi64ELb0ELb0EEEv26Multihead_attention_paramsIT_XT5_EE,@function
        .size           _ZN4mmha33masked_multihead_attention_kernelIfLi112ELi128ELi4ELi32ELi64ELb0ELb0EEEv26Multihead_attention_paramsIT_XT5_EE,(.L_x_3274 - _ZN4mmha33masked_multihead_attention_kernelIfLi112ELi128ELi4ELi32ELi64ELb0ELb0EEEv26Multihead_attention_paramsIT_XT5_EE)
        .other          _ZN4mmha33masked_multihead_attention_kernelIfLi112ELi128ELi4ELi32ELi64ELb0ELb0EEEv26Multihead_attention_paramsIT_XT5_EE,@"STO_CUDA_ENTRY STV_DEFAULT"
_ZN4mmha33masked_multihead_attention_kernelIfLi112ELi128ELi4ELi32ELi64ELb0ELb0EEEv26Multihead_attention_paramsIT_XT5_EE:
.text._ZN4mmha33masked_multihead_attention_kernelIfLi112ELi128ELi4ELi32ELi64ELb0ELb0EEEv26Multihead_attention_paramsIT_XT5_EE:
        /* <DEDUP_REMOVED lines=14> */
.L_x_3176:
[----:B------:R-:W-:Y:S01]  /*00e0*/  IABS R4, c[0x0][0x1d0] ;  /* 0x0000740000047a13 */ /* 0x000fe20000000000 */
[----:B------:R-:W-:Y:S01]  /*00f0*/  ULDC.64 UR4, c[0x0][0x280] ;  /* 0x0000a00000047ab9 */ /* 0x000fe20000000a00 */
[----:B------:R-:W1:Y:S01]  /*0100*/  S2R R3, SR_CTAID.Y ;  /* 0x0000000000037919 */ /* 0x000e620000002600 */
[----:B------:R-:W-:Y:S01]  /*0110*/  UISETP.NE.U32.AND UP0, UPT, URZ, UR4, UPT ;  /* 0x000000043f00728c */ /* 0x000fe2000bf05070 */
[----:B------:R-:W2:Y:S01]  /*0120*/  R2UR UR10, R4 ;  /* 0x00000000040a73c2 */ /* 0x000ea200000e0000 */
[----:B------:R-:W-:Y:S02]  /*0130*/  ULDC.64 UR8, c[0x0][0x280] ;  /* 0x0000a00000087ab9 */ /* 0x000fe40000000a00 */
[----:B------:R-:W-:-:S06]  /*0140*/  UISETP.NE.AND.EX UP0, UPT, URZ, UR5, UPT, UP0 ;  /* 0x000000053f00728c */ /* 0x000fcc000bf05300 */
[----:B------:R-:W-:-:S05]  /*0150*/  PLOP3.LUT P0, PT, PT, PT, UP0, 0x80, 0x0 ;  /* 0x000000000000781c */ /* 0x000fca0003f0f008 */
[----:B------:R-:W-:Y:S02]  /*0160*/  @UP0 UMOV UR4, 0x4 ;  /* 0x0000000400040882 */ /* 0x000fe40000000000 */
[----:B0-----:R-:W-:Y:S01]  /*0170*/  @UP0 UIMAD.WIDE UR8, UR6, UR4, UR8 ;  /* 0x00000004060802a5 */ /* 0x001fe2000f8e0208 */
[----:B--2---:R-:W0:Y:S08]  /*0180*/  I2F.RP R0, UR10 ;  /* 0x0000000a00007d06 */ /* 0x004e300008209400 */
[----:B0-----:R-:W0:Y:S02]  /*0190*/  MUFU.RCP R0, R0 ;  /* 0x0000000000007308 */ /* 0x001e240000001000 */
[----:B0-----:R-:W-:-:S02]  /*01a0*/  IADD3 R2, R0, 0xffffffe, RZ ;  /* 0x0ffffffe00027810 */ /* 0x001fc40007ffe0ff */
[----:B-1----:R-:W-:Y:S01]  /*01b0*/  IABS R0, R3 ;  /* 0x0000000300007213 */ /* 0x002fe20000000000 */
[----:B------:R-:W-:-:S03]  /*01c0*/  IMAD.U32 R3, RZ, RZ, UR9 ;  /* 0x00000009ff037e24 */ /* 0x000fc6000f8e00ff */
[----:B------:R0:W1:Y:S02]  /*01d0*/  F2I.FTZ.U32.TRUNC.NTZ R5, R2 ;  /* 0x0000000200057305 */ /* 0x000064000021f000 */
[----:B0-----:R-:W-:Y:S01]  /*01e0*/  IMAD.U32 R2, RZ, RZ, UR8 ;  /* 0x00000008ff027e24 */ /* 0x001fe2000f8e00ff */
[----:B-1----:R-:W0:Y:S04]  /*01f0*/  R2UR UR5, R5 ;  /* 0x00000000050573c2 */ /* 0x002e2800000e0000 */
[----:B------:R1:W2:Y:S01]  /*0200*/  @P0 LDG.E R6, [R2.64] ;  /* 0x0000002402060981 */ /* 0x0002a2000c1e1900 */
[----:B------:R-:W-:-:S03]  /*0210*/  UMOV UR4, URZ ;  /* 0x0000003f00047c82 */ /* 0x000fc60008000000 */
[----:B------:R-:W3:Y:S01]  /*0220*/  R2UR UR8, R0 ;  /* 0x00000000000873c2 */ /* 0x000ee200000e0000 */
        /* <DEDUP_REMOVED lines=8> */
[----:B------:R-:W-:Y:S02]  /*02b0*/  @!UP3 UIADD3 UR4, UR4, -UR10, URZ ;  /* 0x8000000a0404b290 */ /* 0x000fe4000fffe03f */
[----:B------:R-:W-:Y:S02]  /*02c0*/  @!UP3 UIADD3 UR5, UR5, 0x1, URZ ;  /* 0x000000010505b890 */ /* 0x000fe4000fffe03f */
[----:B------:R-:W-:Y:S02]  /*02d0*/  UISETP.GE.U32.AND UP2, UPT, UR4, UR10, UPT ;  /* 0x0000000a0400728c */ /* 0x000fe4000bf46070 */
[----:B------:R-:W-:Y:S02]  /*02e0*/  ULOP3.LUT UR4, UR6, UR8, URZ, 0x3c, !UPT ;  /* 0x0000000806047292 */ /* 0x000fe4000f8e3c3f */
[----:B------:R-:W-:Y:S02]  /*02f0*/  ULDC.64 UR10, c[0x0][0x240] ;  /* 0x00009000000a7ab9 */ /* 0x000fe40000000a00 */
[----:B------:R-:W-:-:S02]  /*0300*/  UISETP.NE.U32.AND UP1, UPT, URZ, UR10, UPT ;  /* 0x0000000a3f00728c */ /* 0x000fc4000bf25070 */
[----:B------:R-:W-:Y:S02]  /*0310*/  UISETP.GE.AND UP3, UPT, UR4, URZ, UPT ;  /* 0x0000003f0400728c */ /* 0x000fe4000bf66270 */
[----:B------:R-:W-:Y:S02]  /*0320*/  UISETP.NE.AND.EX UP1, UPT, URZ, UR11, UPT, UP1 ;  /* 0x0000000b3f00728c */ /* 0x000fe4000bf25310 */
[----:B------:R-:W-:Y:S02]  /*0330*/  @UP2 UIADD3 UR5, UR5, 0x1, URZ ;  /* 0x0000000105052890 */ /* 0x000fe4000fffe03f */
[----:B------:R-:W-:Y:S02]  /*0340*/  UISETP.NE.AND UP2, UPT, URZ, UR8, UPT ;  /* 0x000000083f00728c */ /* 0x000fe4000bf45270 */
[----:B------:R-:W-:-:S03]  /*0350*/  PLOP3.LUT P2, PT, PT, PT, UP1, 0x80, 0x0 ;  /* 0x000000000000781c */ /* 0x000fc60003f4f018 */
[----:B------:R-:W-:Y:S02]  /*0360*/  UMOV UR44, UR5 ;  /* 0x00000005002c7c82 */ /* 0x000fe40008000000 */
[----:B------:R-:W-:Y:S02]  /*0370*/  @!UP3 UIADD3 UR44, -UR44, URZ, URZ ;  /* 0x0000003f2c2cb290 */ /* 0x000fe4000fffe13f */
[----:B------:R-:W-:Y:S02]  /*0380*/  ULDC.64 UR4, c[0x0][0x240] ;  /* 0x0000900000047ab9 */ /* 0x000fe40000000a00 */
[----:B------:R-:W-:Y:S02]  /*0390*/  @!UP2 ULOP3.LUT UR44, URZ, UR8, URZ, 0x33, !UPT ;  /* 0x000000083f2ca292 */ /* 0x000fe4000f8e333f */
[----:B------:R-:W-:Y:S02]  /*03a0*/  @UP1 UMOV UR7, 0x4 ;  /* 0x0000000400071882 */ /* 0x000fe40000000000 */
[----:B------:R-:W-:-:S06]  /*03b0*/  @UP1 UIMAD.WIDE UR4, UR44, UR7, UR4 ;  /* 0x000000072c0412a5 */ /* 0x000fcc000f8e0204 */
[----:B-1----:R-:W-:Y:S02]  /*03c0*/  IMAD.U32 R2, RZ, RZ, UR4 ;  /* 0x00000004ff027e24 */ /* 0x002fe4000f8e00ff */
[----:B------:R-:W-:-:S05]  /*03d0*/  IMAD.U32 R3, RZ, RZ, UR5 ;  /* 0x00000005ff037e24 */ /* 0x000fca000f8e00ff */
[----:B------:R0:W3:Y:S01]  /*03e0*/  @P2 LDG.E R7, [R2.64] ;  /* 0x0000002402072981 */ /* 0x0000e2000c1e1900 */
[----:B------:R-:W-:Y:S01]  /*03f0*/  IABS R9, c[0x0][0x1d4] ;  /* 0x0000750000097a13 */ /* 0x000fe20000000000 */
[----:B------:R-:W-:Y:S01]  /*0400*/  ULDC UR4, c[0x0][0x210] ;  /* 0x0000840000047ab9 */ /* 0x000fe20000000800 */
[----:B------:R-:W1:Y:S01]  /*0410*/  S2UR UR46, SR_CTAID.X ;  /* 0x00000000002e79c3 */ /* 0x000e620000002500 */
[----:B------:R-:W4:Y:S01]  /*0420*/  S2R R16, SR_TID.X ;  /* 0x0000000000107919 */ /* 0x000f220000002100 */
[----:B------:R-:W5:Y:S01]  /*0430*/  I2F.RP R0, R9 ;  /* 0x0000000900007306 */ /* 0x000f620000209400 */
[----:B------:R-:W-:Y:S01]  /*0440*/  UMOV UR38, URZ ;  /* 0x0000003f00267c82 */ /* 0x000fe20008000000 */
[----:B------:R-:W-:Y:S01]  /*0450*/  BSSY B0, `(.L_x_3177) ;  /* 0x0000047000007945 */ /* 0x000fe20003800000 */
[----:B------:R-:W-:Y:S02]  /*0460*/  ULDC UR42, c[0x0][0x1c8] ;  /* 0x00007200002a7ab9 */ /* 0x000fe40000000800 */
[----:B------:R-:W-:-:S02]  /*0470*/  UMOV UR43, 0x1 ;  /* 0x00000001002b7882 */ /* 0x000fc40000000000 */
[----:B------:R-:W-:-:S04]  /*0480*/  UIMAD UR45, UR6, UR9, URZ ;  /* 0x00000009062d72a4 */ /* 0x000fc8000f8e023f */
[----:B------:R-:W-:Y:S01]  /*0490*/  USHF.R.S32.HI UR47, URZ, 0x1f, UR45 ;  /* 0x0000001f3f2f7899 */ /* 0x000fe2000801142d */
[----:B-----5:R-:W5:Y:S01]  /*04a0*/  MUFU.RCP R0, R0 ;  /* 0x0000000000007308 */ /* 0x020f620000001000 */
[----:B-1----:R-:W-:Y:S01]  /*04b0*/  UIMAD UR5, UR46, 0x70, URZ ;  /* 0x000000702e0578a4 */ /* 0x002fe2000f8e023f */
[C---:B----4-:R-:W-:Y:S01]  /*04c0*/  ISETP.GE.AND P3, PT, R16.reuse, 0x1c, PT ;  /* 0x0000001c1000780c */ /* 0x050fe20003f66270 */
[----:B------:R-:W-:Y:S01]  /*04d0*/  IMAD.SHL.U32 R22, R16, 0x4, RZ ;  /* 0x0000000410167824 */ /* 0x000fe200078e00ff */
[----:B-----5:R-:W-:Y:S01]  /*04e0*/  IADD3 R4, R0, 0xffffffe, RZ ;  /* 0x0ffffffe00047810 */ /* 0x020fe20007ffe0ff */
[----:B------:R-:W-:-:S03]  /*04f0*/  IMAD.MOV.U32 R0, RZ, RZ, c[0x0][0x258] ;  /* 0x00009600ff007624 */ /* 0x000fc600078e00ff */
[----:B------:R1:W0:Y:S02]  /*0500*/  F2I.FTZ.U32.TRUNC.NTZ R5, R4 ;  /* 0x0000000400057305 */ /* 0x000224000021f000 */
[----:B-1----:R-:W-:Y:S02]  /*0510*/  IMAD.MOV.U32 R4, RZ, RZ, RZ ;  /* 0x000000ffff047224 */ /* 0x002fe400078e00ff */
[----:B0-----:R-:W-:-:S04]  /*0520*/  IMAD.MOV R2, RZ, RZ, -R5 ;  /* 0x000000ffff027224 */ /* 0x001fc800078e0a05 */
[----:B------:R-:W-:-:S04]  /*0530*/  IMAD R3, R2, R9, RZ ;  /* 0x0000000902037224 */ /* 0x000fc800078e02ff */
[----:B------:R-:W-:Y:S01]  /*0540*/  IMAD.HI.U32 R5, R5, R3, R4 ;  /* 0x0000000305057227 */ /* 0x000fe200078e0004 */
[----:B------:R-:W-:-:S03]  /*0550*/  IADD3 R3, R22, UR5, RZ ;  /* 0x0000000516037c10 */ /* 0x000fc6000fffe0ff */
[----:B------:R-:W-:Y:S01]  /*0560*/  @P3 IMAD.MOV.U32 R4, RZ, RZ, RZ ;  /* 0x000000ffff043224 */ /* 0x000fe200078e00ff */
[----:B--2---:R-:W0:Y:S02]  /*0570*/  @P0 R2UR UR40, R6 ;  /* 0x00000000062803c2 */ /* 0x004e2400000e0000 */
[----:B0-----:R-:W-:-:S03]  /*0580*/  @UP0 UIADD3 UR40, UR40, UR4, URZ ;  /* 0x0000000428280290 */ /* 0x001fc6000fffe03f */
[----:B------:R-:W-:Y:S02]  /*0590*/  ULDC UR4, c[0x0][0x1d8] ;  /* 0x0000760000047ab9 */ /* 0x000fe40000000800 */
[----:B------:R-:W-:Y:S02]  /*05a0*/  UIMAD UR41, UR6, UR4, UR46 ;  /* 0x00000004062972a4 */ /* 0x000fe4000f8e022e */
[----:B------:R-:W-:Y:S02]  /*05b0*/  @!UP0 ULDC UR40, c[0x0][0x1ec] ;  /* 0x00007b0000288ab9 */ /* 0x000fe40000000800 */
[----:B------:R-:W-:Y:S01]  /*05c0*/  IABS R2, UR40 ;  /* 0x0000002800027c13 */ /* 0x000fe20008000000 */
[----:B------:R-:W-:Y:S02]  /*05d0*/  UISETP.NE.AND UP0, UPT, URZ, UR42, UPT ;  /* 0x0000002a3f00728c */ /* 0x000fe4000bf05270 */
[----:B------:R-:W-:Y:S02]  /*05e0*/  UIMAD UR41, UR41, 0x70, URZ ;  /* 0x00000070292978a4 */ /* 0x000fe4000f8e023f */
[----:B------:R-:W-:Y:S01]  /*05f0*/  IMAD.HI.U32 R5, R5, R2, RZ ;  /* 0x0000000205057227 */ /* 0x000fe200078e00ff */
[----:B------:R-:W-:-:S02]  /*0600*/  UIMAD UR42, UR6, UR42, UR5 ;  /* 0x0000002a062a72a4 */ /* 0x000fc4000f8e0205 */
[----:B------:R-:W-:Y:S01]  /*0610*/  UIADD3 UR43, UR40, -UR9, UR43 ;  /* 0x80000009282b7290 */ /* 0x000fe2000fffe02b */
[----:B------:R-:W-:Y:S01]  /*0620*/  IMAD.MOV R5, RZ, RZ, -R5 ;  /* 0x000000ffff057224 */ /* 0x000fe200078e0a05 */
[----:B------:R-:W-:Y:S02]  /*0630*/  USEL UR42, UR41, UR42, !UP0 ;  /* 0x0000002a292a7287 */ /* 0x000fe4000c000000 */
[----:B------:R-:W-:Y:S01]  /*0640*/  UISETP.LT.AND UP0, UPT, URZ, UR43, UPT ;  /* 0x0000002b3f00728c */ /* 0x000fe2000bf01270 */
[C---:B------:R-:W-:Y:S01]  /*0650*/  IMAD R2, R9.reuse, R5, R2 ;  /* 0x0000000509027224 */ /* 0x040fe200078e0202 */
[----:B------:R-:W-:Y:S01]  /*0660*/  UIMAD UR44, UR44, UR4, URZ ;  /* 0x000000042c2c72a4 */ /* 0x000fe2000f8e023f */
[----:B------:R-:W-:Y:S01]  /*0670*/  @P3 IMAD.MOV.U32 R5, RZ, RZ, RZ ;  /* 0x000000ffff053224 */ /* 0x000fe200078e00ff */
[----:B------:R-:W-:Y:S02]  /*0680*/  USEL UR43, URZ, UR43, !UP0 ;  /* 0x0000002b3f2b7287 */ /* 0x000fe4000c000000 */
[----:B------:R-:W-:-:S13]  /*0690*/  ISETP.GT.U32.AND P0, PT, R9, R2, PT ;  /* 0x000000020900720c */ /* 0x000fda0003f04070 */
[----:B------:R-:W-:Y:S01]  /*06a0*/  @!P0 IMAD.IADD R2, R2, 0x1, -R9 ;  /* 0x0000000102028824 */ /* 0x000fe200078e0a09 */
[----:B------:R-:W-:Y:S02]  /*06b0*/  ISETP.NE.AND P0, PT, R0, 0x2, PT ;  /* 0x000000020000780c */ /* 0x000fe40003f05270 */
[----:B------:R-:W-:Y:S02]  /*06c0*/  IADD3 R0, R22, UR42, RZ ;  /* 0x0000002a16007c10 */ /* 0x000fe4000fffe0ff */
[----:B------:R-:W-:-:S13]  /*06d0*/  ISETP.GT.U32.AND P1, PT, R9, R2, PT ;  /* 0x000000020900720c */ /* 0x000fda0003f24070 */
[----:B------:R-:W-:Y:S02]  /*06e0*/  @!P1 IADD3 R2, R2, -R9, RZ ;  /* 0x8000000902029210 */ /* 0x000fe40007ffe0ff */
[----:B------:R-:W-:Y:S01]  /*06f0*/  ISETP.NE.AND P1, PT, RZ, c[0x0][0x1d4], PT ;  /* 0x00007500ff007a0c */ /* 0x000fe20003f25270 */
[----:B---3--:R0:W1:Y:S01]  /*0700*/  @P2 R2UR UR38, R7 ;  /* 0x00000000072623c2 */ /* 0x00806200000e0000 */
[----:B------:R-:W-:Y:S01]  /*0710*/  ISETP.LE.AND P2, PT, RZ, UR40, PT ;  /* 0x00000028ff007c0c */ /* 0x000fe2000bf43270 */
[----:B0-----:R-:W-:-:S12]  /*0720*/  @P3 CS2R R6, SRZ ;  /* 0x0000000000063805 */ /* 0x001fd8000001ff00 */
[----:B------:R-:W-:Y:S01]  /*0730*/  @!P2 IMAD.MOV R2, RZ, RZ, -R2 ;  /* 0x000000ffff02a224 */ /* 0x000fe200078e0a02 */
        /* <DEDUP_REMOVED lines=18> */
[----:B------:R-:W2:Y:S08]  /*0860*/  @!P2 I2F.S8 R13, R13 ;  /* 0x0000000d000da306 */ /* 0x000eb00000001400 */
[----:B------:R-:W4:Y:S01]  /*0870*/  @!P2 I2F.S16 R11, R11 ;  /* 0x0000000b000ba306 */ /* 0x000f220000101400 */
[----:B---3--:R-:W-:-:S02]  /*0880*/  @!P2 FMUL.FTZ R4, R14, R8 ;  /* 0x000000080e04a220 */ /* 0x008fc40000410000 */
[-C--:B0-----:R-:W-:Y:S02]  /*0890*/  @!P2 FMUL.FTZ R6, R12, R8.reuse ;  /* 0x000000080c06a220 */ /* 0x081fe40000410000 */
[-C--:B--2---:R-:W-:Y:S02]  /*08a0*/  @!P2 FMUL.FTZ R7, R13, R8.reuse ;  /* 0x000000080d07a220 */ /* 0x084fe40000410000 */
[----:B----4-:R-:W-:Y:S02]  /*08b0*/  @!P2 FMUL.FTZ R5, R11, R8 ;  /* 0x000000080b05a220 */ /* 0x010fe40000410000 */
.L_x_3178:
[----:B------:R-:W-:Y:S05]  /*08c0*/  BSYNC B0 ;  /* 0x0000000000007941 */ /* 0x000fea0003800000 */
.L_x_3177:
[----:B------:R-:W-:Y:S01]  /*08d0*/  BSSY B0, `(.L_x_3179) ;  /* 0x000001d000007945 */ /* 0x000fe20003800000 */
[----:B------:R-:W-:Y:S01]  /*08e0*/  IMAD.MOV.U32 R18, RZ, RZ, c[0x0][0x248] ;  /* 0x00009200ff127624 */ /* 0x000fe200078e00ff */
[----:B------:R-:W-:Y:S01]  /*08f0*/  @!P1 LOP3.LUT R2, RZ, c[0x0][0x1d4], RZ, 0x33, !PT ;  /* 0x00007500ff029a12 */ /* 0x000fe200078e33ff */
[----:B------:R-:W-:Y:S01]  /*0900*/  IMAD.MOV.U32 R19, RZ, RZ, c[0x0][0x24c] ;  /* 0x00009300ff137624 */ /* 0x000fe200078e00ff */
        /* <DEDUP_REMOVED lines=9> */
.L_x_3180:
        /* <DEDUP_REMOVED lines=16> */
.L_x_3181:
[----:B------:R-:W-:Y:S05]  /*0aa0*/  BSYNC B0 ;  /* 0x0000000000007941 */ /* 0x000fea0003800000 */
.L_x_3179:
[----:B------:R-:W-:Y:S01]  /*0ab0*/  ULDC.64 UR4, c[0x0][0x1f8] ;  /* 0x00007e0000047ab9 */ /* 0x000fe20000000a00 */
[----:B------:R-:W-:Y:S01]  /*0ac0*/  ISETP.GT.AND P2, PT, R16, 0x1f, PT ;  /* 0x0000001f1000780c */ /* 0x000fe20003f44270 */
[----:B------:R-:W-:Y:S01]  /*0ad0*/  UISETP.NE.U32.AND UP0, UPT, URZ, UR4, UPT ;  /* 0x000000043f00728c */ /* 0x000fe2000bf05070 */
[----:B------:R-:W-:Y:S02]  /*0ae0*/  ISETP.EQ.U32.AND P0, PT, RZ, c[0x0][0x240], PT ;  /* 0x00009000ff007a0c */ /* 0x000fe40003f02070 */
[----:B------:R-:W-:Y:S01]  /*0af0*/  P2R R0, PR, RZ, 0x4 ;  /* 0x00000004ff007803 */ /* 0x000fe20000000000 */
[----:B------:R-:W-:Y:S01]  /*0b00*/  UISETP.NE.AND.EX UP0, UPT, URZ, UR5, UPT, UP0 ;  /* 0x000000053f00728c */ /* 0x000fe2000bf05300 */
[----:B------:R-:W-:-:S02]  /*0b10*/  ISETP.EQ.OR.EX P0, PT, RZ, c[0x0][0x244], P2, P0 ;  /* 0x00009100ff007a0c */ /* 0x000fc40001702700 */
[----:B------:R-:W-:Y:S01]  /*0b20*/  ISETP.GT.AND P4, PT, R16, 0x1b, PT ;  /* 0x0000001b1000780c */ /* 0x000fe20003f84270 */
[----:B------:R-:W-:Y:S01]  /*0b30*/  ULDC.64 UR4, c[0x0][0x1f8] ;  /* 0x00007e0000047ab9 */ /* 0x000fe20000000a00 */
[----:B------:R-:W-:Y:S02]  /*0b40*/  ISETP.EQ.U32.AND P1, PT, RZ, c[0x0][0x170], PT ;  /* 0x00005c00ff007a0c */ /* 0x000fe40003f22070 */
[----:B------:R-:W-:Y:S02]  /*0b50*/  ISETP.EQ.U32.AND P2, PT, RZ, c[0x0][0x180], PT ;  /* 0x00006000ff007a0c */ /* 0x000fe40003f42070 */
[----:B------:R-:W-:Y:S02]  /*0b60*/  PLOP3.LUT P3, PT, PT, PT, UP0, 0x80, 0x0 ;  /* 0x000000000000781c */ /* 0x000fe40003f6f008 */
[----:B------:R-:W-:Y:S01]  /*0b70*/  @UP0 UMOV UR7, 0x4 ;  /* 0x0000000400070882 */ /* 0x000fe20000000000 */
[----:B------:R-:W-:Y:S01]  /*0b80*/  ISETP.EQ.OR.EX P1, PT, RZ, c[0x0][0x174], P4, P1 ;  /* 0x00005d00ff007a0c */ /* 0x000fe20002722710 */
[----:B------:R-:W-:Y:S01]  /*0b90*/  @UP0 UIMAD.WIDE UR6, UR6, UR7, UR4 ;  /* 0x00000007060602a5 */ /* 0x000fe2000f8e0204 */
[----:B------:R-:W-:Y:S01]  /*0ba0*/  ISETP.EQ.OR.EX P2, PT, RZ, c[0x0][0x184], P4, P2 ;  /* 0x00006100ff007a0c */ /* 0x000fe20002742720 */
[----:B------:R-:W-:Y:S01]  /*0bb0*/  VOTEU.ALL UP0, P0 ;  /* 0x00000000003f7886 */ /* 0x000fe20000000000 */
[----:B------:R-:W-:Y:S01]  /*0bc0*/  P2R R0, PR, RZ, 0x10 ;  /* 0x00000010ff007803 */ /* 0x000fe20000000000 */
[----:B------:R-:W-:-:S02]  /*0bd0*/  ULDC UR4, c[0x0][0x1d8] ;  /* 0x0000760000047ab9 */ /* 0x000fc40000000800 */
[----:B------:R-:W-:Y:S01]  /*0be0*/  MOV R8, UR6 ;  /* 0x0000000600087c02 */ /* 0x000fe20008000f00 */
[----:B------:R-:W-:Y:S01]  /*0bf0*/  IMAD.U32 R9, RZ, RZ, UR7 ;  /* 0x00000007ff097e24 */ /* 0x000fe2000f8e00ff */
[----:B-1----:R-:W-:-:S04]  /*0c00*/  @!UP0 UIMAD UR4, UR38, UR4, UR46 ;  /* 0x00000004260482a4 */ /* 0x002fc8000f8e022e */
[----:B------:R0:W2:Y:S01]  /*0c10*/  @P3 LDG.E R0, [R8.64] ;  /* 0x0000002408003981 */ /* 0x0000a2000c1e1900 */
[----:B------:R-:W-:Y:S01]  /*0c20*/  @!P1 IMAD.MOV.U32 R10, RZ, RZ, 0x4 ;  /* 0x00000004ff0a9424 */ /* 0x000fe200078e00ff */
[----:B------:R-:W-:Y:S01]  /*0c30*/  CS2R R32, SRZ ;  /* 0x0000000000207805 */ /* 0x000fe2000001ff00 */
[----:B------:R-:W-:Y:S01]  /*0c40*/  @!P2 IMAD.MOV.U32 R12, RZ, RZ, 0x4 ;  /* 0x00000004ff0ca424 */ /* 0x000fe200078e00ff */
[----:B------:R-:W-:Y:S01]  /*0c50*/  CS2R R34, SRZ ;  /* 0x0000000000227805 */ /* 0x000fe2000001ff00 */
[----:B------:R-:W-:Y:S01]  /*0c60*/  IMAD.U32 R15, RZ, RZ, UR4 ;  /* 0x00000004ff0f7e24 */ /* 0x000fe2000f8e00ff */
[----:B------:R-:W-:Y:S01]  /*0c70*/  CS2R R24, SRZ ;  /* 0x0000000000187805 */ /* 0x000fe2000001ff00 */
[----:B------:R-:W-:Y:S01]  /*0c80*/  @!P0 IMAD.MOV.U32 R13, RZ, RZ, 0x4 ;  /* 0x00000004ff0d8424 */ /* 0x000fe200078e00ff */
[----:B------:R-:W-:Y:S01]  /*0c90*/  CS2R R26, SRZ ;  /* 0x00000000001a7805 */ /* 0x000fe2000001ff00 */
[----:B0-----:R-:W-:-:S04]  /*0ca0*/  @!P1 IMAD.WIDE R8, R3, R10, c[0x0][0x170] ;  /* 0x00005c0003089625 */ /* 0x001fc800078e020a */
[----:B------:R-:W-:Y:S01]  /*0cb0*/  @!P2 IMAD.WIDE R10, R3, R12, c[0x0][0x180] ;  /* 0x00006000030aa625 */ /* 0x000fe200078e020c */
[----:B------:R-:W3:Y:S03]  /*0cc0*/  @!P1 LDG.E.128 R24, [R8.64] ;  /* 0x0000002408189981 */ /* 0x000ee6000c1e1d00 */
[----:B------:R-:W-:Y:S01]  /*0cd0*/  @!P0 IMAD R12, R15, 0x70, R22 ;  /* 0x000000700f0c8824 */ /* 0x000fe200078e0216 */
[----:B------:R-:W4:Y:S03]  /*0ce0*/  @!P2 LDG.E.128 R32, [R10.64] ;  /* 0x000000240a20a981 */ /* 0x000f26000c1e1d00 */
[----:B------:R-:W-:-:S06]  /*0cf0*/  @!P0 IMAD.WIDE R12, R12, R13, c[0x0][0x230] ;  /* 0x00008c000c0c8625 */ /* 0x000fcc00078e020d */
        /* <DEDUP_REMOVED lines=20> */
[----:B01----:R-:W-:-:S05]  /*0e40*/  IMAD.MOV.U32 R0, RZ, RZ, c[0x0][0x1e0] ;  /* 0x00007800ff007624 */ /* 0x003fca00078e00ff */
        /* <DEDUP_REMOVED lines=55> */
.L_x_3184:
        /* <DEDUP_REMOVED lines=37> */
[----:B------:R-:W-:Y:S01]  /*1410*/  IADD3 R5, R8, 0x2, RZ ;  /* 0x0000000208057810 */ /* 0x000fe20007ffe0ff */
[----:B------:R-:W-:-:S02]  /*1420*/  ULDC UR4, c[0x0][0x1ec] ;  /* 0x00007b0000047ab9 */ /* 0x000fc40000000800 */
[----:B------:R-:W-:-:S04]  /*1430*/  UIADD3 UR4, -UR39, UR4, URZ ;  /* 0x0000000427047290 */ /* 0x000fc8000fffe13f */
[----:B------:R-:W-:Y:S08]  /*1440*/  I2F R5, R5 ;  /* 0x0000000500057306 */ /* 0x000ff00000201400 */
[----:B0-----:R-:W0:Y:S08]  /*1450*/  MUFU.RCP R3, R3 ;  /* 0x0000000300037308 */ /* 0x001e300000001000 */
[----:B------:R-:W5:Y:S01]  /*1460*/  I2F R4, R8 ;  /* 0x0000000800047306 */ /* 0x000f620000201400 */
[----:B0-----:R-:W-:-:S07]  /*1470*/  FMUL.FTZ R6, R5, R3 ;  /* 0x0000000305067220 */ /* 0x001fce0000410000 */
[----:B------:R-:W-:Y:S01]  /*1480*/  I2F R0, UR4 ;  /* 0x0000000400007d06 */ /* 0x000fe20008201400 */
        /* <DEDUP_REMOVED lines=14> */
[-C--:B------:R-:W-:Y:S02]  /*1570*/  FMUL.FTZ R11, R31, R7.reuse ;  /* 0x000000071f0b7220 */ /* 0x080fe40000410000 */
[C---:B--2---:R-:W-:Y:S02]  /*1580*/  FFMA.FTZ R6, R26.reuse, R8, -R5 ;  /* 0x000000081a067223 */ /* 0x044fe40000010805 */
[----:B------:R-:W-:Y:S02]  /*1590*/  FMUL.FTZ R9, R26, R7 ;  /* 0x000000071a097220 */ /* 0x000fe40000410000 */
[----:B---3-5:R-:W-:Y:S02]  /*15a0*/  FMUL.FTZ R5, R25, R3 ;  /* 0x0000000319057220 */ /* 0x028fe40000410000 */
        /* <DEDUP_REMOVED lines=13> */
.L_x_3188:
[----:B------:R-:W-:Y:S05]  /*1680*/  BSYNC B1 ;  /* 0x0000000000017941 */ /* 0x000fea0003800000 */
.L_x_3187:
        /* <DEDUP_REMOVED lines=8> */
.L_x_3186:
[----:B------:R-:W-:Y:S05]  /*1710*/  BSYNC B0 ;  /* 0x0000000000007941 */ /* 0x000fea0003800000 */
.L_x_3185:
[----:B------:R-:W-:Y:S06]  /*1720*/  BAR.SYNC.DEFER_BLOCKING 0x0 ;  /* 0x0000000000007b1d */ /* 0x000fec0000010000 */
[----:B0-----:R0:W1:Y:S04]  /*1730*/  @P6 LDS.128 R24, [R14] ;  /* 0x000000000e186984 */ /* 0x0010680000000c00 */
[----:B------:R0:W2:Y:S04]  /*1740*/  @P6 LDS.128 R28, [R15] ;  /* 0x000000000f1c6984 */ /* 0x0000a80000000c00 */
[----:B------:R-:W-:Y:S06]  /*1750*/  BAR.SYNC.DEFER_BLOCKING 0x0 ;  /* 0x0000000000007b1d */ /* 0x000fec0000010000 */
[----:B------:R-:W-:Y:S05]  /*1760*/  BRA `(.L_x_3183) ;  /* 0x000002c000007947 */ /* 0x000fea0003800000 */
.L_x_3182:
        /* <DEDUP_REMOVED lines=26> */
[-C--:B------:R-:W-:Y:S02]  /*1910*/  FMUL.FTZ R9, R31, R6.reuse ;  /* 0x000000061f097220 */ /* 0x080fe40000410000 */
[C---:B------:R-:W-:Y:S02]  /*1920*/  FFMA.FTZ R8, R26.reuse, R7, -R5 ;  /* 0x000000071a087223 */ /* 0x040fe40000010805 */
[----:B------:R-:W-:Y:S02]  /*1930*/  FMUL.FTZ R10, R26, R6 ;  /* 0x000000061a0a7220 */ /* 0x000fe40000410000 */
[----:B-1----:R-:W-:Y:S02]  /*1940*/  FMUL.FTZ R0, R25, R4 ;  /* 0x0000000419007220 */ /* 0x002fe40000410000 */
[----:B------:R-:W-:Y:S02]  /*1950*/  FMUL.FTZ R12, R30, R6 ;  /* 0x000000061e0c7220 */ /* 0x000fe40000410000 */
[----:B------:R-:W-:-:S02]  /*1960*/  FMUL.FTZ R5, R29, R4 ;  /* 0x000000041d057220 */ /* 0x000fc40000410000 */
[CC--:B------:R-:W-:Y:S02]  /*1970*/  FMUL.FTZ R6, R24.reuse, R4.reuse ;  /* 0x0000000418067220 */ /* 0x0c0fe40000410000 */
[----:B--2---:R-:W-:Y:S02]  /*1980*/  FFMA.FTZ R0, R24, R3, -R0 ;  /* 0x0000000318007223 */ /* 0x004fe40000010800 */
        /* <DEDUP_REMOVED lines=9> */
.L_x_3189:
[----:B------:R-:W-:Y:S05]  /*1a20*/  BSYNC B0 ;  /* 0x0000000000007941 */ /* 0x000fea0003800000 */
.L_x_3183:
[----:B0-----:R-:W-:Y:S01]  /*1a30*/  ISETP.GT.AND P0, PT, R16, 0x1f, PT ;  /* 0x0000001f1000780c */ /* 0x001fe20003f04270 */
[----:B------:R-:W-:Y:S01]  /*1a40*/  BSSY B0, `(.L_x_3190) ;  /* 0x000001b000007945 */ /* 0x000fe20003800000 */
[----:B------:R-:W-:-:S11]  /*1a50*/  IMAD.MOV.U32 R0, RZ, RZ, RZ ;  /* 0x000000ffff007224 */ /* 0x000fd600078e00ff */
[----:B------:R-:W-:Y:S05]  /*1a60*/  @P0 BRA `(.L_x_3191) ;  /* 0x0000018000000947 */ /* 0x000fea0003800000 */
[----:B------:R-:W-:Y:S01]  /*1a70*/  ISETP.GT.AND P0, PT, R16, 0x1b, PT ;  /* 0x0000001b1000780c */ /* 0x000fe20003f04270 */
[----:B-1----:R0:W-:-:S12]  /*1a80*/  STS.128 [R16.X16+0x10], R24 ;  /* 0x0000101810007388 */ /* 0x0021d8000000cc00 */
[----:B------:R-:W-:Y:S01]  /*1a90*/  @!P0 IADD3 R3, R22, UR41, RZ ;  /* 0x0000002916038c10 */ /* 0x000fe2000fffe0ff */
        /* <DEDUP_REMOVED lines=11> */
.L_x_3244:
        /* <DEDUP_REMOVED lines=9> */
.L_x_3245:
[----:B-1----:R-:W-:Y:S02]  /*1be0*/  FADD.FTZ R0, R51, R4 ;  /* 0x0000000433007221 */ /* 0x002fe40000010000 */
.L_x_3191:
[----:B------:R-:W-:Y:S05]  /*1bf0*/  BSYNC B0 ;  /* 0x0000000000007941 */ /* 0x000fea0003800000 */
.L_x_3190:
[----:B------:R-:W-:Y:S01]  /*1c00*/  ISETP.NE.AND P0, PT, R16, RZ, PT ;  /* 0x000000ff1000720c */ /* 0x000fe20003f05270 */
[----:B------:R-:W-:-:S05]  /*1c10*/  IMAD.U32 R5, RZ, RZ, UR43 ;  /* 0x0000002bff057e24 */ /* 0x000fca000f8e00ff */
[----:B------:R-:W-:-:S05]  /*1c20*/  IADD3 R5, -R5, UR40, RZ ;  /* 0x0000002805057c10 */ /* 0x000fca000fffe1ff */
[----:B0-----:R-:W-:Y:S02]  /*1c30*/  IMAD.SHL.U32 R4, R5, 0x4, RZ ;  /* 0x0000000405047824 */ /* 0x001fe400078e00ff */
[----:B------:R-:W-:Y:S01]  /*1c40*/  @P0 IMAD.MOV.U32 R3, RZ, RZ, -0x800001 ;  /* 0xff7fffffff030424 */ /* 0x000fe200078e00ff */
        /* <DEDUP_REMOVED lines=16> */
.L_x_3195:
[----:B------:R0:W-:Y:S02]  /*1d50*/  STS [R4+0x210], R3 ;  /* 0x0002100304007388 */ /* 0x0001e40000000800 */
.L_x_3194:
[----:B------:R-:W-:Y:S02]  /*1d60*/  WARPSYNC 0xffffffff ;  /* 0xffffffff00007948 */ /* 0x000fe40003800000 */
[----:B------:R-:W-:Y:S01]  /*1d70*/  IADD3 R0, R5, 0x7, RZ ;  /* 0x0000000705007810 */ /* 0x000fe20007ffe0ff */
[----:B------:R-:W-:Y:S01]  /*1d80*/  ULDC UR4, c[0x0][0x1d0] ;  /* 0x0000740000047ab9 */ /* 0x000fe20000000800 */
[----:B------:R-:W-:Y:S01]  /*1d90*/  SHF.R.S32.HI R5, RZ, 0x1f, R16 ;  /* 0x0000001fff057819 */ /* 0x000fe20000011410 */
[----:B------:R-:W-:Y:S01]  /*1da0*/  UIMAD UR44, UR44, UR4, UR46 ;  /* 0x000000042c2c72a4 */ /* 0x000fe2000f8e022e */
[----:B------:R-:W-:Y:S01]  /*1db0*/  SHF.R.S32.HI R7, RZ, 0x1f, R0 ;  /* 0x0000001fff077819 */ /* 0x000fe20000011400 */
[----:B------:R-:W-:Y:S02]  /*1dc0*/  BAR.SYNC.DEFER_BLOCKING 0x0 ;  /* 0x0000000000007b1d */ /* 0x000fe40000010000 */
[----:B------:R-:W-:Y:S01]  /*1dd0*/  UIMAD UR44, UR44, 0x70, URZ ;  /* 0x000000702c2c78a4 */ /* 0x000fe2000f8e023f */
[----:B------:R-:W-:-:S02]  /*1de0*/  LEA.HI R7, R7, R0, RZ, 0x3 ;  /* 0x0000000007077211 */ /* 0x000fc400078f18ff */
[----:B------:R-:W-:Y:S01]  /*1df0*/  LEA.HI R0, R5, R16, RZ, 0x2 ;  /* 0x0000001005007211 */ /* 0x000fe200078f10ff */
[----:B------:R-:W-:Y:S01]  /*1e00*/  BSSY B0, `(.L_x_3196) ;  /* 0x00001b7000007945 */ /* 0x000fe20003800000 */
[----:B------:R-:W-:Y:S02]  /*1e10*/  LOP3.LUT R5, R7, 0xfffffff8, RZ, 0xc0, !PT ;  /* 0xfffffff807057812 */ /* 0x000fe400078ec0ff */
[----:B------:R-:W-:Y:S02]  /*1e20*/  LEA.HI.SX32 R44, R0, UR43, 0x1e ;  /* 0x0000002b002c7c11 */ /* 0x000fe4000f8ff2ff */
[----:B------:R-:W-:-:S04]  /*1e30*/  IADD3 R5, R5, UR43, RZ ;  /* 0x0000002b05057c10 */ /* 0x000fc8000fffe0ff */
[----:B------:R-:W-:-:S13]  /*1e40*/  ISETP.GE.AND P0, PT, R44, R5, PT ;  /* 0x000000052c00720c */ /* 0x000fda0003f06270 */
[----:B------:R-:W-:Y:S05]  /*1e50*/  @P0 BRA `(.L_x_3197) ;  /* 0x00001b1000000947 */ /* 0x000fea0003800000 */
[----:B------:R-:W-:Y:S01]  /*1e60*/  LOP3.LUT R7, R0, 0xfffffffc, RZ, 0xc0, !PT ;  /* 0xfffffffc00077812 */ /* 0x000fe200078ec0ff */
[----:B------:R-:W-:Y:S01]  /*1e70*/  IMAD.U32 R41, RZ, RZ, UR46 ;  /* 0x0000002eff297e24 */ /* 0x000fe2000f8e00ff */
[----:B------:R-:W-:Y:S01]  /*1e80*/  MOV R49, UR46 ;  /* 0x0000002e00317c02 */ /* 0x000fe20008000f00 */
[----:B------:R-:W-:Y:S02]  /*1e90*/  IMAD.MOV.U32 R42, RZ, RZ, c[0x0][0x220] ;  /* 0x00008800ff2a7624 */ /* 0x000fe400078e00ff */
[----:B------:R-:W-:Y:S02]  /*1ea0*/  IMAD.IADD R0, R16, 0x1, -R7 ;  /* 0x0000000110007824 */ /* 0x000fe400078e0a07 */
[----:B------:R-:W-:Y:S02]  /*1eb0*/  IMAD.U32 R47, RZ, RZ, UR44 ;  /* 0x0000002cff2f7e24 */ /* 0x000fe4000f8e00ff */
[----:B------:R-:W-:Y:S01]  /*1ec0*/  IMAD R41, R41, R42, UR40 ;  /* 0x0000002829297e24 */ /* 0x000fe2000f8e022a */
[----:B------:R3:W4:Y:S01]  /*1ed0*/  LDS R6, [R0.X4+0x10] ;  /* 0x0000100000067984 */ /* 0x0007220000004800 */
[----:B------:R-:W-:-:S02]  /*1ee0*/  IMAD.MOV.U32 R43, RZ, RZ, c[0x0][0x1e8] ;  /* 0x00007a00ff2b7624 */ /* 0x000fc400078e00ff */
[----:B------:R-:W-:Y:S01]  /*1ef0*/  IMAD R42, R47, c[0x0][0x1d4], R0 ;  /* 0x000075002f2a7a24 */ /* 0x000fe200078e0200 */
[----:B------:R3:W0:Y:S01]  /*1f00*/  LDS R7, [R0.X4+0x20] ;  /* 0x0000200000077984 */ /* 0x0006220000004800 */
[----:B------:R-:W-:Y:S01]  /*1f10*/  IMAD.MOV.U32 R46, RZ, RZ, 0x4 ;  /* 0x00000004ff2e7424 */ /* 0x000fe200078e00ff */
[----:B------:R-:W-:Y:S01]  /*1f20*/  IADD3 R43, R43, c[0x0][0x210], RZ ;  /* 0x000084002b2b7a10 */ /* 0x000fe20007ffe0ff */
[----:B------:R-:W-:Y:S01]  /*1f30*/  IMAD.MOV.U32 R45, RZ, RZ, c[0x0][0x1d4] ;  /* 0x00007500ff2d7624 */ /* 0x000fe200078e00ff */
[----:B------:R3:W2:Y:S01]  /*1f40*/  LDS R8, [R0.X4+0x30] ;  /* 0x0000300000087984 */ /* 0x0006a20000004800 */
[----:B------:R-:W-:Y:S01]  /*1f50*/  IMAD.WIDE R46, R46, R49, c[0x0][0x228] ;  /* 0x00008a002e2e7625 */ /* 0x000fe200078e0231 */
[----:B------:R-:W-:Y:S02]  /*1f60*/  SHF.R.S32.HI R54, RZ, 0x1f, R42 ;  /* 0x0000001fff367819 */ /* 0x000fe4000001142a */
[----:B------:R3:W1:Y:S01]  /*1f70*/  LDS R9, [R0.X4+0x40] ;  /* 0x0000400000097984 */ /* 0x0006620000004800 */
        /* <DEDUP_REMOVED lines=29> */
.L_x_3202:
[----:B------:R-:W-:Y:S01]  /*2150*/  IABS R50, c[0x0][0x1d4] ;  /* 0x0000750000327a13 */ /* 0x000fe20000000000 */
[----:B------:R-:W-:Y:S01]  /*2160*/  IMAD.MOV.U32 R48, RZ, RZ, RZ ;  /* 0x000000ffff307224 */ /* 0x000fe200078e00ff */
[----:B------:R-:W-:Y:S01]  /*2170*/  IABS R81, R44 ;  /* 0x0000002c00517213 */ /* 0x000fe20000000000 */
[----:B------:R-:W-:Y:S01]  /*2180*/  IMAD.MOV.U32 R84, RZ, RZ, c[0x0][0x1d4] ;  /* 0x00007500ff547624 */ /* 0x000fe200078e00ff */
[----:B------:R-:W1:Y:S01]  /*2190*/  I2F.RP R51, R50 ;  /* 0x0000003200337306 */ /* 0x000e620000209400 */
[----:B------:R-:W-:-:S02]  /*21a0*/  ISETP.GE.AND P1, PT, R44, RZ, PT ;  /* 0x000000ff2c00720c */ /* 0x000fc40003f26270 */
        /* <DEDUP_REMOVED lines=26> */
[----:B------:R-:W-:Y:S02]  /*2350*/  @!P1 LEA.HI.X R51, R48, c[0x0][0x19c], R49, 0x2, P2 ;  /* 0x0000670030339a11 */ /* 0x000fe400010f1431 */
[----:B------:R-:W-:Y:S02]  /*2360*/  ISETP.GE.AND P2, PT, R44, UR40, PT ;  /* 0x000000282c007c0c */ /* 0x000fe4000bf46270 */
[----:B------:R-:W-:Y:S02]  /*2370*/  IADD3 R52, R52, c[0x0][0x1d4], RZ ;  /* 0x0000750034347a10 */ /* 0x000fe40007ffe0ff */
[----:B------:R-:W-:Y:S02]  /*2380*/  FSEL R56, R56, RZ, P2 ;  /* 0x000000ff38387208 */ /* 0x000fe40001000000 */
[----:B------:R-:W-:Y:S02]  /*2390*/  SHF.L.U32 R73, R52, 0x2, RZ ;  /* 0x0000000234497819 */ /* 0x000fe400000006ff */
[----:B------:R-:W-:-:S02]  /*23a0*/  @!P3 IADD3 R49, P4, R42, R53, RZ ;  /* 0x000000352a31b210 */ /* 0x000fc40007f9e0ff */
[----:B------:R1:W2:Y:S01]  /*23b0*/  @!P1 LDG.E R56, [R50.64] ;  /* 0x0000002432389981 */ /* 0x0002a2000c1e1900 */
[----:B------:R-:W-:Y:S02]  /*23c0*/  ISETP.GE.OR P1, PT, R73, R45, P0 ;  /* 0x0000002d4900720c */ /* 0x000fe40000726670 */
[----:B------:R-:W-:Y:S02]  /*23d0*/  @!P3 LEA.HI.X.SX32 R88, R53, R54, 0x1, P4 ;  /* 0x000000363558b211 */ /* 0x000fe400020f0eff */
[----:B------:R-:W-:Y:S02]  /*23e0*/  @!P3 LEA R48, P4, R49, c[0x0][0x198], 0x2 ;  /* 0x000066003130ba11 */ /* 0x000fe400078810ff */
[----:B------:R-:W-:Y:S02]  /*23f0*/  FSEL R55, R55, RZ, P2 ;  /* 0x000000ff37377208 */ /* 0x000fe40001000000 */
[----:B------:R-:W-:Y:S02]  /*2400*/  @!P3 LEA.HI.X R49, R49, c[0x0][0x19c], R88, 0x2, P4 ;  /* 0x000067003131ba11 */ /* 0x000fe400020f1458 */
[----:B------:R-:W-:-:S03]  /*2410*/  IADD3 R79, R79, c[0x0][0x1d4], RZ ;  /* 0x000075004f4f7a10 */ /* 0x000fc60007ffe0ff */
[----:B------:R4:W5:Y:S01]  /*2420*/  @!P3 LDG.E R55, [R48.64] ;  /* 0x000000243037b981 */ /* 0x000962000c1e1900 */
[----:B------:R-:W-:Y:S01]  /*2430*/  @!P1 IADD3 R53, P3, R42, R73, RZ ;  /* 0x000000492a359210 */ /* 0x000fe20007f7e0ff */
[----:B-1----:R-:W-:Y:S01]  /*2440*/  IMAD.SHL.U32 R51, R79, 0x4, RZ ;  /* 0x000000044f337824 */ /* 0x002fe200078e00ff */
[----:B------:R-:W-:Y:S02]  /*2450*/  FSEL R57, R57, RZ, P2 ;  /* 0x000000ff39397208 */ /* 0x000fe40001000000 */
[----:B------:R-:W-:Y:S02]  /*2460*/  @!P1 LEA.HI.X.SX32 R50, R73, R54, 0x1, P3 ;  /* 0x0000003649329211 */ /* 0x000fe400018f0eff */
[----:B------:R-:W-:Y:S01]  /*2470*/  @!P1 LEA R92, P3, R53, c[0x0][0x198], 0x2 ;  /* 0x00006600355c9a11 */ /* 0x000fe200078610ff */
[----:B------:R-:W-:-:S03]  /*2480*/  IMAD R88, R84, 0x7, R81 ;  /* 0x0000000754587824 */ /* 0x000fc600078e0251 */
[----:B------:R-:W-:Y:S02]  /*2490*/  @!P1 LEA.HI.X R93, R53, c[0x0][0x19c], R50, 0x2, P3 ;  /* 0x00006700355d9a11 */ /* 0x000fe400018f1432 */
[-C--:B------:R-:W-:Y:S01]  /*24a0*/  ISETP.GE.OR P3, PT, R51, R45.reuse, P0 ;  /* 0x0000002d3300720c */ /* 0x080fe20000766670 */
[C---:B------:R-:W-:Y:S02]  /*24b0*/  IMAD.SHL.U32 R53, R88.reuse, 0x4, RZ ;  /* 0x0000000458357824 */ /* 0x040fe400078e00ff */
[----:B---3--:R1:W3:Y:S01]  /*24c0*/  @!P1 LDG.E R57, [R92.64] ;  /* 0x000000245c399981 */ /* 0x0082e2000c1e1900 */
[----:B------:R-:W-:Y:S02]  /*24d0*/  IADD3 R88, R88, c[0x0][0x1d4], RZ ;  /* 0x0000750058587a10 */ /* 0x000fe40007ffe0ff */
[----:B------:R-:W-:Y:S02]  /*24e0*/  ISETP.GE.OR P1, PT, R53, R45, P0 ;  /* 0x0000002d3500720c */ /* 0x000fe40000726670 */
[----:B------:R-:W-:Y:S01]  /*24f0*/  FSEL R58, R58, RZ, P2 ;  /* 0x000000ff3a3a7208 */ /* 0x000fe20001000000 */
[----:B------:R-:W-:-:S04]  /*2500*/  IMAD.SHL.U32 R73, R88, 0x4, RZ ;  /* 0x0000000458497824 */ /* 0x000fc800078e00ff */
[----:B----4-:R-:W-:-:S04]  /*2510*/  @!P3 IADD3 R48, P4, R42, R51, RZ ;  /* 0x000000332a30b210 */ /* 0x010fc80007f9e0ff */
[----:B------:R-:W-:Y:S02]  /*2520*/  @!P3 LEA.HI.X.SX32 R49, R51, R54, 0x1, P4 ;  /* 0x000000363331b211 */ /* 0x000fe400020f0eff */
[----:B------:R-:W-:-:S04]  /*2530*/  @!P3 LEA R50, P4, R48, c[0x0][0x198], 0x2 ;  /* 0x000066003032ba11 */ /* 0x000fc800078810ff */
[----:B------:R-:W-:Y:S02]  /*2540*/  @!P3 LEA.HI.X R51, R48, c[0x0][0x19c], R49, 0x2, P4 ;  /* 0x000067003033ba11 */ /* 0x000fe400020f1431 */
[----:B------:R-:W-:-:S04]  /*2550*/  @!P1 IADD3 R49, P4, R42, R53, RZ ;  /* 0x000000352a319210 */ /* 0x000fc80007f9e0ff */
[----:B------:R-:W-:Y:S02]  /*2560*/  @!P1 LEA.HI.X.SX32 R90, R53, R54, 0x1, P4 ;  /* 0x00000036355a9211 */ /* 0x000fe400020f0eff */
[----:B------:R-:W-:-:S04]  /*2570*/  @!P1 LEA R48, P4, R49, c[0x0][0x198], 0x2 ;  /* 0x0000660031309a11 */ /* 0x000fc800078810ff */
[----:B------:R-:W-:Y:S02]  /*2580*/  @!P1 LEA.HI.X R49, R49, c[0x0][0x19c], R90, 0x2, P4 ;  /* 0x0000670031319a11 */ /* 0x000fe400020f145a */
[----:B------:R-:W-:-:S03]  /*2590*/  ISETP.GE.OR P4, PT, R73, R45, P0 ;  /* 0x0000002d4900720c */ /* 0x000fc60000786670 */
[----:B------:R4:W2:Y:S01]  /*25a0*/  @!P1 LDG.E R58, [R48.64] ;  /* 0x00000024303a9981 */ /* 0x0008a2000c1e1900 */
[----:B------:R-:W-:Y:S02]  /*25b0*/  IADD3 R52, R52, c[0x0][0x1d4], RZ ;  /* 0x0000750034347a10 */ /* 0x000fe40007ffe0ff */
[----:B------:R-:W-:Y:S02]  /*25c0*/  FSEL R60, R60, RZ, P2 ;  /* 0x000000ff3c3c7208 */ /* 0x000fe40001000000 */
[----:B------:R-:W-:-:S04]  /*25d0*/  FSEL R59, R59, RZ, P2 ;  /* 0x000000ff3b3b7208 */ /* 0x000fc80001000000 */
[----:B------:R0:W2:Y:S01]  /*25e0*/  @!P3 LDG.E R60, [R50.64] ;  /* 0x00000024323cb981 */ /* 0x0000a2000c1e1900 */
[----:B------:R-:W-:-:S04]  /*25f0*/  @!P4 IADD3 R53, P1, R42, R73, RZ ;  /* 0x000000492a35c210 */ /* 0x000fc80007f3e0ff */
[----:B------:R-:W-:Y:S02]  /*2600*/  @!P4 LEA.HI.X.SX32 R90, R73, R54, 0x1, P1 ;  /* 0x00000036495ac211 */ /* 0x000fe400008f0eff */
[----:B-1----:R-:W-:-:S04]  /*2610*/  @!P4 LEA R92, P1, R53, c[0x0][0x198], 0x2 ;  /* 0x00006600355cca11 */ /* 0x002fc800078210ff */
[----:B------:R-:W-:Y:S01]  /*2620*/  @!P4 LEA.HI.X R93, R53, c[0x0][0x19c], R90, 0x2, P1 ;  /* 0x00006700355dca11 */ /* 0x000fe200008f145a */
[----:B------:R-:W-:Y:S02]  /*2630*/  IMAD.SHL.U32 R53, R52, 0x4, RZ ;  /* 0x0000000434357824 */ /* 0x000fe400078e00ff */
[----:B------:R-:W-:Y:S02]  /*2640*/  IMAD R73, R84, 0xa, R81 ;  /* 0x0000000a54497824 */ /* 0x000fe400078e0251 */
[----:B------:R1:W2:Y:S01]  /*2650*/  @!P4 LDG.E R59, [R92.64] ;  /* 0x000000245c3bc981 */ /* 0x0002a2000c1e1900 */
[----:B------:R-:W-:Y:S01]  /*2660*/  ISETP.GE.OR P1, PT, R53, R45, P0 ;  /* 0x0000002d3500720c */ /* 0x000fe20000726670 */
[C---:B0-----:R-:W-:Y:S01]  /*2670*/  IMAD.SHL.U32 R51, R73.reuse, 0x4, RZ ;  /* 0x0000000449337824 */ /* 0x041fe200078e00ff */
[----:B------:R-:W-:Y:S02]  /*2680*/  IADD3 R73, R73, c[0x0][0x1d4], RZ ;  /* 0x0000750049497a10 */ /* 0x000fe40007ffe0ff */
[----:B------:R-:W-:-:S02]  /*2690*/  FSEL R62, R62, RZ, P2 ;  /* 0x000000ff3e3e7208 */ /* 0x000fc40001000000 */
[----:B------:R-:W-:Y:S01]  /*26a0*/  ISETP.GE.OR P3, PT, R51, R45, P0 ;  /* 0x0000002d3300720c */ /* 0x000fe20000766670 */
[----:B-1----:R-:W-:-:S06]  /*26b0*/  IMAD.SHL.U32 R93, R73, 0x4, RZ ;  /* 0x00000004495d7824 */ /* 0x002fcc00078e00ff */
        /* <DEDUP_REMOVED lines=8> */
[----:B------:R-:W-:Y:S02]  /*2740*/  ISETP.GE.OR P4, PT, R93, R45, P0 ;  /* 0x0000002d5d00720c */ /* 0x000fe40000786670 */
[----:B------:R-:W-:Y:S01]  /*2750*/  IADD3 R79, R79, c[0x0][0x1d4], RZ ;  /* 0x000075004f4f7a10 */ /* 0x000fe20007ffe0ff */
[----:B------:R0:W4:Y:S01]  /*2760*/  @!P3 LDG.E R62, [R50.64] ;  /* 0x00000024323eb981 */ /* 0x000122000c1e1900 */
[----:B------:R-:W-:Y:S02]  /*2770*/  FSEL R64, R64, RZ, P2 ;  /* 0x000000ff40407208 */ /* 0x000fe40001000000 */
[----:B------:R-:W-:Y:S01]  /*2780*/  FSEL R61, R61, RZ, P2 ;  /* 0x000000ff3d3d7208 */ /* 0x000fe20001000000 */
[----:B------:R-:W-:-:S03]  /*2790*/  IMAD.SHL.U32 R79, R79, 0x4, RZ ;  /* 0x000000044f4f7824 */ /* 0x000fc600078e00ff */
[----:B------:R1:W2:Y:S03]  /*27a0*/  @!P1 LDG.E R64, [R52.64] ;  /* 0x0000002434409981 */ /* 0x0002a6000c1e1900 */
[----:B------:R-:W-:Y:S01]  /*27b0*/  @!P4 IADD3 R49, P3, R42, R93, RZ ;  /* 0x0000005d2a31c210 */ /* 0x000fe20007f7e0ff */
[----:B------:R-:W-:Y:S01]  /*27c0*/  IMAD R92, R84, 0xd, R81 ;  /* 0x0000000d545c7824 */ /* 0x000fe200078e0251 */
[----:B------:R-:W-:Y:S02]  /*27d0*/  ISETP.GE.OR P1, PT, R79, R45, P0 ;  /* 0x0000002d4f00720c */ /* 0x000fe40000726670 */
[----:B------:R-:W-:Y:S02]  /*27e0*/  @!P4 LEA.HI.X.SX32 R90, R93, R54, 0x1, P3 ;  /* 0x000000365d5ac211 */ /* 0x000fe400018f0eff */
[----:B------:R-:W-:Y:S01]  /*27f0*/  @!P4 LEA R48, P3, R49, c[0x0][0x198], 0x2 ;  /* 0x000066003130ca11 */ /* 0x000fe200078610ff */
[----:B------:R-:W-:-:S03]  /*2800*/  IMAD.SHL.U32 R93, R92, 0x4, RZ ;  /* 0x000000045c5d7824 */ /* 0x000fc600078e00ff */
[----:B------:R-:W-:Y:S02]  /*2810*/  @!P4 LEA.HI.X R49, R49, c[0x0][0x19c], R90, 0x2, P3 ;  /* 0x000067003131ca11 */ /* 0x000fe400018f145a */
[----:B------:R-:W-:-:S03]  /*2820*/  ISETP.GE.OR P3, PT, R93, R45, P0 ;  /* 0x0000002d5d00720c */ /* 0x000fc60000766670 */
[----:B------:R1:W2:Y:S01]  /*2830*/  @!P4 LDG.E R61, [R48.64] ;  /* 0x00000024303dc981 */ /* 0x0002a2000c1e1900 */
[----:B0-----:R-:W-:-:S04]  /*2840*/  @!P1 IADD3 R51, P4, R42, R79, RZ ;  /* 0x0000004f2a339210 */ /* 0x001fc80007f9e0ff */
[----:B------:R-:W-:Y:S02]  /*2850*/  @!P1 LEA.HI.X.SX32 R90, R79, R54, 0x1, P4 ;  /* 0x000000364f5a9211 */ /* 0x000fe400020f0eff */
[C---:B------:R-:W-:Y:S02]  /*2860*/  @!P1 LEA R50, P4, R51.reuse, c[0x0][0x198], 0x2 ;  /* 0x0000660033329a11 */ /* 0x040fe400078810ff */
[----:B------:R-:W-:Y:S02]  /*2870*/  IADD3 R79, R92, c[0x0][0x1d4], RZ ;  /* 0x000075005c4f7a10 */ /* 0x000fe40007ffe0ff */
[----:B------:R-:W-:Y:S02]  /*2880*/  @!P1 LEA.HI.X R51, R51, c[0x0][0x19c], R90, 0x2, P4 ;  /* 0x0000670033339a11 */ /* 0x000fe400020f145a */
[----:B-1----:R-:W-:-:S04]  /*2890*/  @!P3 IADD3 R48, P4, R42, R93, RZ ;  /* 0x0000005d2a30b210 */ /* 0x002fc80007f9e0ff */
[----:B------:R-:W-:Y:S01]  /*28a0*/  @!P3 LEA.HI.X.SX32 R49, R93, R54, 0x1, P4 ;  /* 0x000000365d31b211 */ /* 0x000fe200020f0eff */
[----:B------:R-:W-:Y:S01]  /*28b0*/  IMAD.SHL.U32 R93, R79, 0x4, RZ ;  /* 0x000000044f5d7824 */ /* 0x000fe200078e00ff */
[----:B------:R-:W-:-:S04]  /*28c0*/  @!P3 LEA R52, P4, R48, c[0x0][0x198], 0x2 ;  /* 0x000066003034ba11 */ /* 0x000fc800078810ff */
[----:B------:R-:W-:Y:S02]  /*28d0*/  @!P3 LEA.HI.X R53, R48, c[0x0][0x19c], R49, 0x2, P4 ;  /* 0x000067003035ba11 */ /* 0x000fe400020f1431 */
[----:B------:R-:W-:Y:S02]  /*28e0*/  ISETP.GE.OR P4, PT, R93, R45, P0 ;  /* 0x0000002d5d00720c */ /* 0x000fe40000786670 */
[----:B------:R-:W-:Y:S02]  /*28f0*/  FSEL R63, R63, RZ, P2 ;  /* 0x000000ff3f3f7208 */ /* 0x000fe40001000000 */
[----:B------:R-:W-:-:S04]  /*2900*/  IADD3 R88, R88, c[0x0][0x1d4], RZ ;  /* 0x0000750058587a10 */ /* 0x000fc80007ffe0ff */
[----:B------:R0:W2:Y:S01]  /*2910*/  @!P3 LDG.E R63, [R52.64] ;  /* 0x00000024343fb981 */ /* 0x0000a2000c1e1900 */
[----:B------:R-:W-:-:S04]  /*2920*/  FSEL R65, R65, RZ, P2 ;  /* 0x000000ff41417208 */ /* 0x000fc80001000000 */
[----:B------:R-:W-:Y:S02]  /*2930*/  @!P4 IADD3 R49, P3, R42, R93, RZ ;  /* 0x0000005d2a31c210 */ /* 0x000fe40007f7e0ff */
[----:B------:R1:W2:Y:S02]  /*2940*/  @!P1 LDG.E R65, [R50.64] ;  /* 0x0000002432419981 */ /* 0x0002a4000c1e1900 */
[----:B------:R-:W-:Y:S01]  /*2950*/  @!P4 LEA.HI.X.SX32 R90, R93, R54, 0x1, P3 ;  /* 0x000000365d5ac211 */ /* 0x000fe200018f0eff */
[----:B------:R-:W-:Y:S01]  /*2960*/  IMAD.SHL.U32 R93, R88, 0x4, RZ ;  /* 0x00000004585d7824 */ /* 0x000fe200078e00ff */
[----:B------:R-:W-:-:S04]  /*2970*/  @!P4 LEA R48, P3, R49, c[0x0][0x198], 0x2 ;  /* 0x000066003130ca11 */ /* 0x000fc800078610ff */
[----:B------:R-:W-:Y:S01]  /*2980*/  @!P4 LEA.HI.X R49, R49, c[0x0][0x19c], R90, 0x2, P3 ;  /* 0x000067003131ca11 */ /* 0x000fe200018f145a */
[----:B------:R-:W-:Y:S01]  /*2990*/  IMAD R90, R84, 0x10, R81 ;  /* 0x00000010545a7824 */ /* 0x000fe200078e0251 */
[----:B------:R-:W-:Y:S02]  /*29a0*/  ISETP.GE.OR P1, PT, R93, R45, P0 ;  /* 0x0000002d5d00720c */ /* 0x000fe40000726670 */
[----:B------:R-:W-:Y:S02]  /*29b0*/  FSEL R66, R66, RZ, P2 ;  /* 0x000000ff42427208 */ /* 0x000fe40001000000 */
[----:B------:R-:W-:-:S04]  /*29c0*/  SHF.L.U32 R92, R90, 0x2, RZ ;  /* 0x000000025a5c7819 */ /* 0x000fc800000006ff */
[----:B------:R-:W-:Y:S01]  /*29d0*/  ISETP.GE.OR P3, PT, R92, R45, P0 ;  /* 0x0000002d5c00720c */ /* 0x000fe20000766670 */
[----:B------:R1:W2:Y:S04]  /*29e0*/  @!P4 LDG.E R66, [R48.64] ;  /* 0x000000243042c981 */ /* 0x0002a8000c1e1900 */
[----:B0-----:R-:W-:-:S04]  /*29f0*/  @!P1 IADD3 R53, P4, R42, R93, RZ ;  /* 0x0000005d2a359210 */ /* 0x001fc80007f9e0ff */
[----:B------:R-:W-:Y:S02]  /*2a00*/  @!P1 LEA.HI.X.SX32 R88, R93, R54, 0x1, P4 ;  /* 0x000000365d589211 */ /* 0x000fe400020f0eff */
[----:B------:R-:W-:-:S04]  /*2a10*/  @!P1 LEA R52, P4, R53, c[0x0][0x198], 0x2 ;  /* 0x0000660035349a11 */ /* 0x000fc800078810ff */
[----:B------:R-:W-:Y:S02]  /*2a20*/  @!P1 LEA.HI.X R53, R53, c[0x0][0x19c], R88, 0x2, P4 ;  /* 0x0000670035359a11 */ /* 0x000fe400020f1458 */
[----:B-1----:R-:W-:Y:S02]  /*2a30*/  @!P3 IADD3 R48, P4, R42, R92, RZ ;  /* 0x0000005c2a30b210 */ /* 0x002fe40007f9e0ff */
[----:B------:R-:W-:Y:S02]  /*2a40*/  IADD3 R88, R90, c[0x0][0x1d4], RZ ;  /* 0x000075005a587a10 */ /* 0x000fe40007ffe0ff */
[----:B------:R-:W-:Y:S02]  /*2a50*/  @!P3 LEA.HI.X.SX32 R49, R92, R54, 0x1, P4 ;  /* 0x000000365c31b211 */ /* 0x000fe400020f0eff */
[----:B------:R-:W-:Y:S01]  /*2a60*/  @!P3 LEA R50, P4, R48, c[0x0][0x198], 0x2 ;  /* 0x000066003032ba11 */ /* 0x000fe200078810ff */
[----:B------:R-:W-:-:S03]  /*2a70*/  IMAD.SHL.U32 R93, R88, 0x4, RZ ;  /* 0x00000004585d7824 */ /* 0x000fc600078e00ff */
[----:B------:R-:W-:Y:S02]  /*2a80*/  @!P3 LEA.HI.X R51, R48, c[0x0][0x19c], R49, 0x2, P4 ;  /* 0x000067003033ba11 */ /* 0x000fe400020f1431 */
[----:B------:R-:W-:Y:S02]  /*2a90*/  ISETP.GE.OR P4, PT, R93, R45, P0 ;  /* 0x0000002d5d00720c */ /* 0x000fe40000786670 */
[----:B------:R-:W-:Y:S02]  /*2aa0*/  IADD3 R73, R73, c[0x0][0x1d4], RZ ;  /* 0x0000750049497a10 */ /* 0x000fe40007ffe0ff */
[----:B------:R-:W-:Y:S02]  /*2ab0*/  FSEL R68, R68, RZ, P2 ;  /* 0x000000ff44447208 */ /* 0x000fe40001000000 */
[----:B------:R-:W-:Y:S01]  /*2ac0*/  FSEL R70, R70, RZ, P2 ;  /* 0x000000ff46467208 */ /* 0x000fe20001000000 */
[----:B------:R-:W-:-:S03]  /*2ad0*/  IMAD.SHL.U32 R73, R73, 0x4, RZ ;  /* 0x0000000449497824 */ /* 0x000fc600078e00ff */
[----:B------:R0:W2:Y:S03]  /*2ae0*/  @!P3 LDG.E R68, [R50.64] ;  /* 0x000000243244b981 */ /* 0x0000a6000c1e1900 */
[----:B------:R-:W-:Y:S01]  /*2af0*/  @!P4 IADD3 R49, P3, R42, R93, RZ ;  /* 0x0000005d2a31c210 */ /* 0x000fe20007f7e0ff */
[----:B------:R1:W2:Y:S01]  /*2b00*/  @!P1 LDG.E R70, [R52.64] ;  /* 0x0000002434469981 */ /* 0x0002a2000c1e1900 */
[----:B------:R-:W-:Y:S01]  /*2b10*/  ISETP.GE.OR P1, PT, R73, R45, P0 ;  /* 0x0000002d4900720c */ /* 0x000fe20000726670 */
[----:B------:R-:W-:Y:S01]  /*2b20*/  IMAD R92, R84, 0x13, R81 ;  /* 0x00000013545c7824 */ /* 0x000fe200078e0251 */
[----:B------:R-:W-:Y:S02]  /*2b30*/  @!P4 LEA.HI.X.SX32 R90, R93, R54, 0x1, P3 ;  /* 0x000000365d5ac211 */ /* 0x000fe400018f0eff */
[----:B------:R-:W-:Y:S01]  /*2b40*/  @!P4 LEA R48, P3, R49, c[0x0][0x198], 0x2 ;  /* 0x000066003130ca11 */ /* 0x000fe200078610ff */
[----:B------:R-:W-:Y:S01]  /*2b50*/  IMAD.SHL.U32 R93, R92, 0x4, RZ ;  /* 0x000000045c5d7824 */ /* 0x000fe200078e00ff */
[----:B------:R-:W-:-:S02]  /*2b60*/  FSEL R67, R67, RZ, P2 ;  /* 0x000000ff43437208 */ /* 0x000fc40001000000 */
        /* <DEDUP_REMOVED lines=18> */
[----:B------:R-:W-:Y:S01]  /*2c90*/  @!P4 IADD3 R49, P3, R42, R93, RZ ;  /* 0x0000005d2a31c210 */ /* 0x000fe20007f7e0ff */
[----:B------:R-:W-:Y:S01]  /*2ca0*/  IMAD.SHL.U32 R79, R79, 0x4, RZ ;  /* 0x000000044f4f7824 */ /* 0x000fe200078e00ff */
[----:B------:R1:W2:Y:S02]  /*2cb0*/  @!P1 LDG.E R74, [R50.64] ;  /* 0x00000024324a9981 */ /* 0x0002a4000c1e1900 */
[----:B------:R-:W-:Y:S02]  /*2cc0*/  @!P4 LEA.HI.X.SX32 R90, R93, R54, 0x1, P3 ;  /* 0x000000365d5ac211 */ /* 0x000fe400018f0eff */
[----:B------:R-:W-:Y:S02]  /*2cd0*/  @!P4 LEA R48, P3, R49, c[0x0][0x198], 0x2 ;  /* 0x000066003130ca11 */ /* 0x000fe400078610ff */
[----:B------:R-:W-:Y:S02]  /*2ce0*/  ISETP.GE.OR P1, PT, R79, R45, P0 ;  /* 0x0000002d4f00720c */ /* 0x000fe40000726670 */
[----:B------:R-:W-:Y:S01]  /*2cf0*/  @!P4 LEA.HI.X R49, R49, c[0x0][0x19c], R90, 0x2, P3 ;  /* 0x000067003131ca11 */ /* 0x000fe200018f145a */
[----:B------:R-:W-:Y:S01]  /*2d00*/  IMAD R90, R84, 0x16, R81 ;  /* 0x00000016545a7824 */ /* 0x000fe200078e0251 */
[----:B------:R-:W-:-:S03]  /*2d10*/  FSEL R72, R72, RZ, P2 ;  /* 0x000000ff48487208 */ /* 0x000fc60001000000 */
[----:B------:R-:W-:-:S03]  /*2d20*/  IMAD.SHL.U32 R93, R90, 0x4, RZ ;  /* 0x000000045a5d7824 */ /* 0x000fc600078e00ff */
[----:B------:R1:W3:Y:S02]  /*2d30*/  @!P4 LDG.E R72, [R48.64] ;  /* 0x000000243048c981 */ /* 0x0002e4000c1e1900 */
[----:B------:R-:W-:Y:S02]  /*2d40*/  ISETP.GE.OR P3, PT, R93, R45, P0 ;  /* 0x0000002d5d00720c */ /* 0x000fe40000766670 */
[----:B0-----:R-:W-:-:S04]  /*2d50*/  @!P1 IADD3 R52, P4, R42, R79, RZ ;  /* 0x0000004f2a349210 */ /* 0x001fc80007f9e0ff */
[----:B------:R-:W-:Y:S02]  /*2d60*/  @!P1 LEA.HI.X.SX32 R53, R79, R54, 0x1, P4 ;  /* 0x000000364f359211 */ /* 0x000fe400020f0eff */
[----:B-1----:R-:W-:Y:S02]  /*2d70*/  @!P1 LEA R48, P4, R52, c[0x0][0x198], 0x2 ;  /* 0x0000660034309a11 */ /* 0x002fe400078810ff */
[----:B------:R-:W-:Y:S02]  /*2d80*/  IADD3 R79, R90, c[0x0][0x1d4], RZ ;  /* 0x000075005a4f7a10 */ /* 0x000fe40007ffe0ff */
[----:B------:R-:W-:Y:S02]  /*2d90*/  @!P1 LEA.HI.X R49, R52, c[0x0][0x19c], R53, 0x2, P4 ;  /* 0x0000670034319a11 */ /* 0x000fe400020f1435 */
[----:B------:R-:W-:-:S04]  /*2da0*/  @!P3 IADD3 R50, P4, R42, R93, RZ ;  /* 0x0000005d2a32b210 */ /* 0x000fc80007f9e0ff */
[----:B------:R-:W-:Y:S01]  /*2db0*/  @!P3 LEA.HI.X.SX32 R51, R93, R54, 0x1, P4 ;  /* 0x000000365d33b211 */ /* 0x000fe200020f0eff */
[----:B------:R-:W-:Y:S01]  /*2dc0*/  IMAD.SHL.U32 R93, R79, 0x4, RZ ;  /* 0x000000044f5d7824 */ /* 0x000fe200078e00ff */
[----:B------:R-:W-:-:S04]  /*2dd0*/  @!P3 LEA R52, P4, R50, c[0x0][0x198], 0x2 ;  /* 0x000066003234ba11 */ /* 0x000fc800078810ff */
[----:B------:R-:W-:Y:S02]  /*2de0*/  @!P3 LEA.HI.X R53, R50, c[0x0][0x19c], R51, 0x2, P4 ;  /* 0x000067003235ba11 */ /* 0x000fe400020f1433 */
[----:B------:R-:W-:Y:S02]  /*2df0*/  ISETP.GE.OR P4, PT, R93, R45, P0 ;  /* 0x0000002d5d00720c */ /* 0x000fe40000786670 */
[----:B------:R-:W-:Y:S02]  /*2e00*/  FSEL R0, R0, RZ, P2 ;  /* 0x000000ff00007208 */ /* 0x000fe40001000000 */
[----:B------:R-:W-:-:S04]  /*2e10*/  IADD3 R88, R88, c[0x0][0x1d4], RZ ;  /* 0x0000750058587a10 */ /* 0x000fc80007ffe0ff */
[----:B------:R0:W3:Y:S01]  /*2e20*/  @!P3 LDG.E R0, [R52.64] ;  /* 0x000000243400b981 */ /* 0x0000e2000c1e1900 */
[----:B------:R-:W-:-:S04]  /*2e30*/  FSEL R89, R89, RZ, P2 ;  /* 0x000000ff59597208 */ /* 0x000fc80001000000 */
[----:B------:R-:W-:Y:S02]  /*2e40*/  @!P4 IADD3 R51, P3, R42, R93, RZ ;  /* 0x0000005d2a33c210 */ /* 0x000fe40007f7e0ff */
[----:B------:R1:W3:Y:S02]  /*2e50*/  @!P1 LDG.E R89, [R48.64] ;  /* 0x0000002430599981 */ /* 0x0002e4000c1e1900 */
[----:B------:R-:W-:Y:S01]  /*2e60*/  @!P4 LEA.HI.X.SX32 R90, R93, R54, 0x1, P3 ;  /* 0x000000365d5ac211 */ /* 0x000fe200018f0eff */
[----:B------:R-:W-:Y:S01]  /*2e70*/  IMAD.SHL.U32 R93, R88, 0x4, RZ ;  /* 0x00000004585d7824 */ /* 0x000fe200078e00ff */
[----:B------:R-:W-:Y:S01]  /*2e80*/  @!P4 LEA R50, P3, R51, c[0x0][0x198], 0x2 ;  /* 0x000066003332ca11 */ /* 0x000fe200078610ff */
[----:B------:R-:W-:-:S03]  /*2e90*/  IMAD R88, R84, 0x19, R81 ;  /* 0x0000001954587824 */ /* 0x000fc600078e0251 */
[----:B------:R-:W-:Y:S02]  /*2ea0*/  ISETP.GE.OR P1, PT, R93, R45, P0 ;  /* 0x0000002d5d00720c */ /* 0x000fe40000726670 */
[----:B------:R-:W-:Y:S01]  /*2eb0*/  @!P4 LEA.HI.X R51, R51, c[0x0][0x19c], R90, 0x2, P3 ;  /* 0x000067003333ca11 */ /* 0x000fe200018f145a */
[----:B------:R-:W-:Y:S01]  /*2ec0*/  IMAD.SHL.U32 R90, R88, 0x4, RZ ;  /* 0x00000004585a7824 */ /* 0x000fe200078e00ff */
[----:B------:R-:W-:-:S04]  /*2ed0*/  FSEL R91, R91, RZ, P2 ;  /* 0x000000ff5b5b7208 */ /* 0x000fc80001000000 */
[----:B------:R-:W-:Y:S02]  /*2ee0*/  ISETP.GE.OR P3, PT, R90, R45, P0 ;  /* 0x0000002d5a00720c */ /* 0x000fe40000766670 */
[----:B------:R1:W3:Y:S03]  /*2ef0*/  @!P4 LDG.E R91, [R50.64] ;  /* 0x00000024325bc981 */ /* 0x0002e6000c1e1900 */
[----:B0-----:R-:W-:-:S04]  /*2f00*/  @!P1 IADD3 R52, P4, R42, R93, RZ ;  /* 0x0000005d2a349210 */ /* 0x001fc80007f9e0ff */
[----:B------:R-:W-:Y:S02]  /*2f10*/  @!P1 LEA.HI.X.SX32 R53, R93, R54, 0x1, P4 ;  /* 0x000000365d359211 */ /* 0x000fe400020f0eff */
[----:B-1----:R-:W-:Y:S02]  /*2f20*/  @!P1 LEA R50, P4, R52, c[0x0][0x198], 0x2 ;  /* 0x0000660034329a11 */ /* 0x002fe400078810ff */
        /* <DEDUP_REMOVED lines=8> */
[----:B------:R-:W-:-:S06]  /*2fb0*/  FSEL R71, R71, RZ, P2 ;  /* 0x000000ff47477208 */ /* 0x000fcc0001000000 */
[----:B------:R0:W3:Y:S05]  /*2fc0*/  @!P3 LDG.E R71, [R48.64] ;  /* 0x000000243047b981 */ /* 0x0000ea000c1e1900 */
[----:B------:R-:W-:-:S04]  /*2fd0*/  @!P4 IADD3 R53, P3, R42, R93, RZ ;  /* 0x0000005d2a35c210 */ /* 0x000fc80007f7e0ff */
[----:B------:R-:W-:Y:S01]  /*2fe0*/  @!P4 LEA.HI.X.SX32 R90, R93, R54, 0x1, P3 ;  /* 0x000000365d5ac211 */ /* 0x000fe200018f0eff */
[----:B------:R-:W-:Y:S01]  /*2ff0*/  IMAD.SHL.U32 R93, R81, 0x4, RZ ;  /* 0x00000004515d7824 */ /* 0x000fe200078e00ff */
[----:B------:R-:W-:-:S04]  /*3000*/  @!P4 LEA R52, P3, R53, c[0x0][0x198], 0x2 ;  /* 0x000066003534ca11 */ /* 0x000fc800078610ff */
[----:B------:R-:W-:Y:S02]  /*3010*/  @!P4 LEA.HI.X R53, R53, c[0x0][0x19c], R90, 0x2, P3 ;  /* 0x000067003535ca11 */ /* 0x000fe400018f145a */
[----:B------:R-:W-:Y:S02]  /*3020*/  ISETP.GE.OR P3, PT, R93, R45, P0 ;  /* 0x0000002d5d00720c */ /* 0x000fe40000766670 */
[----:B------:R-:W-:Y:S02]  /*3030*/  FSEL R78, R78, RZ, P2 ;  /* 0x000000ff4e4e7208 */ /* 0x000fe40001000000 */
[----:B------:R-:W-:Y:S02]  /*3040*/  IADD3 R73, R73, c[0x0][0x1d4], RZ ;  /* 0x0000750049497a10 */ /* 0x000fe40007ffe0ff */
[----:B------:R-:W-:Y:S02]  /*3050*/  FSEL R76, R76, RZ, P2 ;  /* 0x000000ff4c4c7208 */ /* 0x000fe40001000000 */
[----:B------:R1:W3:Y:S01]  /*3060*/  @!P4 LDG.E R78, [R52.64] ;  /* 0x00000024344ec981 */ /* 0x0002e2000c1e1900 */
[----:B------:R-:W-:Y:S01]  /*3070*/  SHF.L.U32 R73, R73, 0x2, RZ ;  /* 0x0000000249497819 */ /* 0x000fe200000006ff */
[----:B------:R-:W-:-:S02]  /*3080*/  IMAD R92, R84, 0x1c, R81 ;  /* 0x0000001c545c7824 */ /* 0x000fc400078e0251 */
[----:B------:R1:W3:Y:S01]  /*3090*/  @!P1 LDG.E R76, [R50.64] ;  /* 0x00000024324c9981 */ /* 0x0002e2000c1e1900 */
[----:B------:R-:W-:Y:S02]  /*30a0*/  @!P3 IADD3 R90, P4, R42, R93, RZ ;  /* 0x0000005d2a5ab210 */ /* 0x000fe40007f9e0ff */
[----:B------:R-:W-:Y:S02]  /*30b0*/  ISETP.GE.OR P1, PT, R73, R45, P0 ;  /* 0x0000002d4900720c */ /* 0x000fe40000726670 */
[----:B------:R-:W-:Y:S02]  /*30c0*/  @!P3 LEA.HI.X.SX32 R93, R93, R54, 0x1, P4 ;  /* 0x000000365d5db211 */ /* 0x000fe400020f0eff */
[C---:B0-----:R-:W-:Y:S02]  /*30d0*/  @!P3 LEA R48, P4, R90.reuse, c[0x0][0x198], 0x2 ;  /* 0x000066005a30ba11 */ /* 0x041fe400078810ff */
[----:B------:R-:W-:Y:S02]  /*30e0*/  FSEL R87, R87, RZ, P2 ;  /* 0x000000ff57577208 */ /* 0x000fe40001000000 */
[----:B------:R-:W-:Y:S01]  /*30f0*/  @!P3 LEA.HI.X R49, R90, c[0x0][0x19c], R93, 0x2, P4 ;  /* 0x000067005a31ba11 */ /* 0x000fe200020f145d */
[----:B------:R-:W-:-:S04]  /*3100*/  IMAD.SHL.U32 R93, R92, 0x4, RZ ;  /* 0x000000045c5d7824 */ /* 0x000fc800078e00ff */
[----:B------:R0:W3:Y:S01]  /*3110*/  @!P3 LDG.E R87, [R48.64] ;  /* 0x000000243057b981 */ /* 0x0000e2000c1e1900 */
[----:B------:R-:W-:Y:S02]  /*3120*/  ISETP.GE.OR P3, PT, R93, R45, P0 ;  /* 0x0000002d5d00720c */ /* 0x000fe40000766670 */
[----:B-1----:R-:W-:-:S04]  /*3130*/  @!P1 IADD3 R53, P4, R42, R73, RZ ;  /* 0x000000492a359210 */ /* 0x002fc80007f9e0ff */
[----:B------:R-:W-:Y:S02]  /*3140*/  @!P1 LEA.HI.X.SX32 R90, R73, R54, 0x1, P4 ;  /* 0x00000036495a9211 */ /* 0x000fe400020f0eff */
[C---:B------:R-:W-:Y:S02]  /*3150*/  @!P1 LEA R52, P4, R53.reuse, c[0x0][0x198], 0x2 ;  /* 0x0000660035349a11 */ /* 0x040fe400078810ff */
[----:B------:R-:W-:Y:S02]  /*3160*/  IADD3 R73, R92, c[0x0][0x1d4], RZ ;  /* 0x000075005c497a10 */ /* 0x000fe40007ffe0ff */
[----:B------:R-:W-:Y:S02]  /*3170*/  @!P1 LEA.HI.X R53, R53, c[0x0][0x19c], R90, 0x2, P4 ;  /* 0x0000670035359a11 */ /* 0x000fe400020f145a */
[----:B0-----:R-:W-:-:S04]  /*3180*/  @!P3 IADD3 R49, P4, R42, R93, RZ ;  /* 0x0000005d2a31b210 */ /* 0x001fc80007f9e0ff */
[----:B------:R-:W-:Y:S01]  /*3190*/  @!P3 LEA.HI.X.SX32 R50, R93, R54, 0x1, P4 ;  /* 0x000000365d32b211 */ /* 0x000fe200020f0eff */
[----:B------:R-:W-:Y:S01]  /*31a0*/  IMAD.SHL.U32 R93, R73, 0x4, RZ ;  /* 0x00000004495d7824 */ /* 0x000fe200078e00ff */
[----:B------:R-:W-:-:S04]  /*31b0*/  @!P3 LEA R48, P4, R49, c[0x0][0x198], 0x2 ;  /* 0x000066003130ba11 */ /* 0x000fc800078810ff */
[----:B------:R-:W-:Y:S02]  /*31c0*/  @!P3 LEA.HI.X R49, R49, c[0x0][0x19c], R50, 0x2, P4 ;  /* 0x000067003131ba11 */ /* 0x000fe400020f1432 */
[----:B------:R-:W-:Y:S02]  /*31d0*/  ISETP.GE.OR P4, PT, R93, R45, P0 ;  /* 0x0000002d5d00720c */ /* 0x000fe40000786670 */
[----:B------:R-:W-:Y:S02]  /*31e0*/  FSEL R82, R82, RZ, P2 ;  /* 0x000000ff52527208 */ /* 0x000fe40001000000 */
[----:B------:R-:W-:-:S04]  /*31f0*/  IADD3 R79, R79, c[0x0][0x1d4], RZ ;  /* 0x000075004f4f7a10 */ /* 0x000fc80007ffe0ff */
[----:B------:R0:W4:Y:S05]  /*3200*/  @!P3 LDG.E R82, [R48.64] ;  /* 0x000000243052b981 */ /* 0x00012a000c1e1900 */
[----:B------:R-:W-:Y:S01]  /*3210*/  @!P4 IADD3 R51, P3, R42, R93, RZ ;  /* 0x0000005d2a33c210 */ /* 0x000fe20007f7e0ff */
[----:B------:R-:W-:-:S03]  /*3220*/  IMAD.SHL.U32 R79, R79, 0x4, RZ ;  /* 0x000000044f4f7824 */ /* 0x000fc600078e00ff */
[----:B------:R-:W-:Y:S02]  /*3230*/  @!P4 LEA.HI.X.SX32 R90, R93, R54, 0x1, P3 ;  /* 0x000000365d5ac211 */ /* 0x000fe400018f0eff */
[----:B------:R-:W-:-:S04]  /*3240*/  @!P4 LEA R50, P3, R51, c[0x0][0x198], 0x2 ;  /* 0x000066003332ca11 */ /* 0x000fc800078610ff */
[----:B------:R-:W-:Y:S02]  /*3250*/  @!P4 LEA.HI.X R51, R51, c[0x0][0x19c], R90, 0x2, P3 ;  /* 0x000067003333ca11 */ /* 0x000fe400018f145a */
[----:B------:R-:W-:Y:S02]  /*3260*/  ISETP.GE.OR P3, PT, R79, R45, P0 ;  /* 0x0000002d4f00720c */ /* 0x000fe40000766670 */
[----:B------:R-:W-:-:S06]  /*3270*/  FSEL R75, R75, RZ, P2 ;  /* 0x000000ff4b4b7208 */ /* 0x000fcc0001000000 */
[----:B------:R1:W4:Y:S05]  /*3280*/  @!P1 LDG.E R75, [R52.64] ;  /* 0x00000024344b9981 */ /* 0x00032a000c1e1900 */
[----:B0-----:R-:W-:Y:S02]  /*3290*/  @!P3 IADD3 R49, P1, R42, R79, RZ ;  /* 0x0000004f2a31b210 */ /* 0x001fe40007f3e0ff */
[----:B------:R-:W-:Y:S02]  /*32a0*/  IADD3 R88, R88, c[0x0][0x1d4], RZ ;  /* 0x0000750058587a10 */ /* 0x000fe40007ffe0ff */
[----:B------:R-:W-:Y:S02]  /*32b0*/  @!P3 LEA.HI.X.SX32 R90, R79, R54, 0x1, P1 ;  /* 0x000000364f5ab211 */ /* 0x000fe400008f0eff */
[----:B------:R-:W-:-:S02]  /*32c0*/  @!P3 LEA R48, P1, R49, c[0x0][0x198], 0x2 ;  /* 0x000066003130ba11 */ /* 0x000fc400078210ff */
[----:B------:R-:W-:Y:S01]  /*32d0*/  FSEL R80, R80, RZ, P2 ;  /* 0x000000ff50507208 */ /* 0x000fe20001000000 */
[----:B------:R-:W-:Y:S01]  /*32e0*/  IMAD.SHL.U32 R79, R88, 0x4, RZ ;  /* 0x00000004584f7824 */ /* 0x000fe200078e00ff */
[----:B------:R-:W-:Y:S02]  /*32f0*/  @!P3 LEA.HI.X R49, R49, c[0x0][0x19c], R90, 0x2, P1 ;  /* 0x000067003131ba11 */ /* 0x000fe400008f145a */
[----:B------:R-:W-:-:S03]  /*3300*/  IADD3 R73, R73, c[0x0][0x1d4], RZ ;  /* 0x0000750049497a10 */ /* 0x000fc60007ffe0ff */
[----:B------:R0:W4:Y:S01]  /*3310*/  @!P3 LDG.E R80, [R48.64] ;  /* 0x000000243050b981 */ /* 0x000122000c1e1900 */
[----:B------:R-:W-:Y:S02]  /*3320*/  ISETP.GE.OR P3, PT, R79, R45, P0 ;  /* 0x0000002d4f00720c */ /* 0x000fe40000766670 */
[----:B------:R-:W-:Y:S01]  /*3330*/  FSEL R77, R77, RZ, P2 ;  /* 0x000000ff4d4d7208 */ /* 0x000fe20001000000 */
[----:B------:R-:W-:-:S05]  /*3340*/  IMAD.SHL.U32 R73, R73, 0x4, RZ ;  /* 0x0000000449497824 */ /* 0x000fca00078e00ff */
[----:B------:R0:W4:Y:S01]  /*3350*/  @!P4 LDG.E R77, [R50.64] ;  /* 0x00000024324dc981 */ /* 0x000122000c1e1900 */
[----:B------:R-:W-:Y:S01]  /*3360*/  ISETP.GE.OR P4, PT, R73, R45, P0 ;  /* 0x0000002d4900720c */ /* 0x000fe20000786670 */
[----:B------:R-:W-:-:S03]  /*3370*/  IMAD R81, R84, 0x1f, R81 ;  /* 0x0000001f54517824 */ /* 0x000fc600078e0251 */
[----:B0-----:R-:W-:Y:S01]  /*3380*/  @!P3 IADD3 R51, P1, R42, R79, RZ ;  /* 0x0000004f2a33b210 */ /* 0x001fe20007f3e0ff */
[----:B------:R-:W-:-:S03]  /*3390*/  IMAD.SHL.U32 R81, R81, 0x4, RZ ;  /* 0x0000000451517824 */ /* 0x000fc600078e00ff */
[----:B-1----:R-:W-:Y:S02]  /*33a0*/  @!P3 LEA.HI.X.SX32 R52, R79, R54, 0x1, P1 ;  /* 0x000000364f34b211 */ /* 0x002fe400008f0eff */
[C---:B------:R-:W-:Y:S02]  /*33b0*/  @!P3 LEA R50, P5, R51.reuse, c[0x0][0x198], 0x2 ;  /* 0x000066003332ba11 */ /* 0x040fe400078a10ff */
[----:B------:R-:W-:Y:S02]  /*33c0*/  ISETP.NE.U32.AND P1, PT, RZ, c[0x0][0x200], PT ;  /* 0x00008000ff007a0c */ /* 0x000fe40003f25070 */
[----:B------:R-:W-:Y:S02]  /*33d0*/  @!P3 LEA.HI.X R51, R51, c[0x0][0x19c], R52, 0x2, P5 ;  /* 0x000067003333ba11 */ /* 0x000fe400028f1434 */
[----:B------:R-:W-:Y:S02]  /*33e0*/  @!P4 IADD3 R49, P5, R42, R73, RZ ;  /* 0x000000492a31c210 */ /* 0x000fe40007fbe0ff */
[----:B------:R-:W-:-:S02]  /*33f0*/  ISETP.NE.AND.EX P1, PT, RZ, c[0x0][0x204], PT, P1 ;  /* 0x00008100ff007a0c */ /* 0x000fc40003f25310 */
[----:B------:R-:W-:Y:S02]  /*3400*/  ISETP.GE.OR P0, PT, R81, R45, P0 ;  /* 0x0000002d5100720c */ /* 0x000fe40000706670 */
[----:B------:R-:W-:Y:S02]  /*3410*/  @!P4 LEA.HI.X.SX32 R52, R73, R54, 0x1, P5 ;  /* 0x000000364934c211 */ /* 0x000fe400028f0eff */
[----:B------:R-:W-:Y:S02]  /*3420*/  @!P4 LEA R48, P5, R49, c[0x0][0x198], 0x2 ;  /* 0x000066003130ca11 */ /* 0x000fe400078a10ff */
[----:B------:R-:W-:Y:S02]  /*3430*/  FSEL R83, R83, RZ, P2 ;  /* 0x000000ff53537208 */ /* 0x000fe40001000000 */
[----:B------:R-:W-:Y:S01]  /*3440*/  FSEL R86, R86, RZ, P2 ;  /* 0x000000ff56567208 */ /* 0x000fe20001000000 */
[----:B------:R-:W-:Y:S01]  /*3450*/  IMAD.U32 R93, RZ, RZ, UR45 ;  /* 0x0000002dff5d7e24 */ /* 0x000fe2000f8e00ff */
[----:B------:R-:W-:Y:S01]  /*3460*/  @!P4 LEA.HI.X R49, R49, c[0x0][0x19c], R52, 0x2, P5 ;  /* 0x000067003131ca11 */ /* 0x000fe200028f1434 */
[----:B------:R-:W-:Y:S01]  /*3470*/  IMAD.U32 R73, RZ, RZ, UR47 ;  /* 0x0000002fff497e24 */ /* 0x000fe2000f8e00ff */
[----:B------:R-:W4:Y:S01]  /*3480*/  @!P3 LDG.E R83, [R50.64] ;  /* 0x000000243253b981 */ /* 0x000f22000c1e1900 */
[----:B------:R-:W-:-:S03]  /*3490*/  @P1 SHF.R.S32.HI R52, RZ, 0x1f, R44 ;  /* 0x0000001fff341819 */ /* 0x000fc6000001142c */
[----:B------:R2:W4:Y:S01]  /*34a0*/  @!P4 LDG.E R86, [R48.64] ;  /* 0x000000243056c981 */ /* 0x000522000c1e1900 */
[----:B------:R-:W-:Y:S02]  /*34b0*/  @P1 IADD3 R92, P3, P4, R44, c[0x0][0x200], R93 ;  /* 0x000080002c5c1a10 */ /* 0x000fe40007c7e05d */
[----:B------:R-:W-:Y:S02]  /*34c0*/  @!P0 IADD3 R53, P5, R42, R81, RZ ;  /* 0x000000512a358210 */ /* 0x000fe40007fbe0ff */
[----:B------:R-:W-:Y:S02]  /*34d0*/  @P1 IADD3.X R93, R52, c[0x0][0x204], R73, P3, P4 ;  /* 0x00008100345d1a10 */ /* 0x000fe40001fe8449 */
[----:B------:R-:W-:Y:S02]  /*34e0*/  @!P0 LEA.HI.X.SX32 R84, R81, R54, 0x1, P5 ;  /* 0x0000003651548211 */ /* 0x000fe400028f0eff */
[----:B------:R-:W-:Y:S01]  /*34f0*/  @!P0 LEA R52, P3, R53, c[0x0][0x198], 0x2 ;  /* 0x0000660035348a11 */ /* 0x000fe200078610ff */
[----:B------:R-:W4:Y:S01]  /*3500*/  @P1 LDG.E.U8 R92, [R92.64] ;  /* 0x000000245c5c1981 */ /* 0x000f22000c1e1100 */
[----:B------:R-:W-:-:S02]  /*3510*/  FSEL R85, R85, RZ, P2 ;  /* 0x000000ff55557208 */ /* 0x000fc40001000000 */
[----:B------:R-:W-:-:S05]  /*3520*/  @!P0 LEA.HI.X R53, R53, c[0x0][0x19c], R84, 0x2, P3 ;  /* 0x0000670035358a11 */ /* 0x000fca00018f1454 */
[----:B------:R-:W4:Y:S01]  /*3530*/  @!P0 LDG.E R85, [R52.64] ;  /* 0x0000002434558981 */ /* 0x000f22000c1e1900 */
[----:B--2---:R-:W-:-:S04]  /*3540*/  FMUL.FTZ R48, R7, R56 ;  /* 0x0000003807307220 */ /* 0x004fc80000410000 */
[----:B---3--:R-:W-:-:S04]  /*3550*/  FFMA.FTZ R48, R6, R87, R48 ;  /* 0x0000005706307223 */ /* 0x008fc80000010030 */
[----:B------:R-:W-:-:S04]  /*3560*/  FFMA.FTZ R48, R8, R57, R48 ;  /* 0x0000003908307223 */ /* 0x000fc80000010030 */
[----:B------:R-:W-:-:S04]  /*3570*/  FFMA.FTZ R48, R9, R64, R48 ;  /* 0x0000004009307223 */ /* 0x000fc80000010030 */
[----:B-----5:R-:W-:-:S04]  /*3580*/  FFMA.FTZ R48, R10, R55, R48 ;  /* 0x000000370a307223 */ /* 0x020fc80000010030 */
[----:B------:R-:W-:-:S04]  /*3590*/  FFMA.FTZ R48, R11, R60, R48 ;  /* 0x0000003c0b307223 */ /* 0x000fc80000010030 */
[----:B------:R-:W-:-:S04]  /*35a0*/  FFMA.FTZ R48, R12, R65, R48 ;  /* 0x000000410c307223 */ /* 0x000fc80000010030 */
[----:B------:R-:W-:-:S04]  /*35b0*/  FFMA.FTZ R48, R13, R58, R48 ;  /* 0x0000003a0d307223 */ /* 0x000fc80000010030 */
[----:B------:R-:W-:-:S04]  /*35c0*/  FFMA.FTZ R48, R14, R59, R48 ;  /* 0x0000003b0e307223 */ /* 0x000fc80000010030 */
[----:B------:R-:W-:-:S04]  /*35d0*/  FFMA.FTZ R48, R15, R70, R48 ;  /* 0x000000460f307223 */ /* 0x000fc80000010030 */
        /* <DEDUP_REMOVED lines=22> */
[----:B------:R-:W-:Y:S01]  /*3740*/  FFMA.FTZ R53, R40, R85, R48 ;  /* 0x0000005528357223 */ /* 0x000fe20000010030 */
[----:B------:R-:W-:Y:S07]  /*3750*/  BRA.DIV ~URZ, `(.L_x_3198) ;  /* 0x000030e27f007947 */ /* 0x000fee000b800000 */
[----:B------:R0:W1:Y:S02]  /*3760*/  SHFL.BFLY PT, R51, R53, 0x2, 0x1f ;  /* 0x0c401f0035337f89 */ /* 0x00006400000e0000 */
.L_x_3246:
[----:B01----:R-:W-:Y:S01]  /*3770*/  FADD.FTZ R53, R53, R51 ;  /* 0x0000003335357221 */ /* 0x003fe20000010000 */
[----:B------:R-:W-:Y:S05]  /*3780*/  BRA.DIV ~URZ, `(.L_x_3199) ;  /* 0x000031127f007947 */ /* 0x000fea000b800000 */
[----:B------:R0:W1:Y:S02]  /*3790*/  SHFL.BFLY PT, R51, R53, 0x1, 0x1f ;  /* 0x0c201f0035337f89 */ /* 0x00006400000e0000 */
.L_x_3247:
        /* <DEDUP_REMOVED lines=15> */
[----:B0-----:R-:W-:-:S04]  /*3890*/  @P1 SEL R53, RZ, UR39, P3 ;  /* 0x00000027ff351c07 */ /* 0x001fc80009800000 */
[----:B------:R-:W-:-:S06]  /*38a0*/  @P1 IADD3 R53, R53, -UR40, R44 ;  /* 0x8000002835351c10 */ /* 0x000fcc000fffe02c */
[----:B------:R-:W2:Y:S01]  /*38b0*/  @P1 I2F R53, R53 ;  /* 0x0000003500351306 */ /* 0x000ea20000201400 */
[----:B------:R-:W-:Y:S01]  /*38c0*/  FMUL.FTZ R50, R51, c[0x0][0x1f0] ;  /* 0x00007c0033327a20 */ /* 0x000fe20000410000 */
[----:B------:R-:W-:-:S03]  /*38d0*/  IADD3 R51, R44, -UR43, RZ ;  /* 0x8000002b2c337c10 */ /* 0x000fc6000fffe0ff */
[----:B---3--:R-:W-:-:S04]  /*38e0*/  @P2 FADD.FTZ R50, R50, R49 ;  /* 0x0000003132322221 */ /* 0x008fc80000010000 */
[----:B--2---:R-:W-:-:S05]  /*38f0*/  @P1 FFMA.FTZ R50, R53, R52, R50 ;  /* 0x0000003435321223 */ /* 0x004fca0000010032 */
[----:B------:R0:W-:Y:S01]  /*3900*/  STS [R51.X4+0x210], R50 ;  /* 0x0002103233007388 */ /* 0x0001e20000004800 */
[----:B------:R-:W-:-:S03]  /*3910*/  @!P0 FMNMX.FTZ R3, R3, R50, !PT ;  /* 0x0000003203038209 */ /* 0x000fc60007810000 */
.L_x_3201:
[----:B------:R-:W-:Y:S05]  /*3920*/  BSYNC B1 ;  /* 0x0000000000017941 */ /* 0x000fea0003800000 */
.L_x_3200:
[----:B------:R-:W-:-:S04]  /*3930*/  IADD3 R44, R44, 0x10, RZ ;  /* 0x000000102c2c7810 */ /* 0x000fc80007ffe0ff */
[----:B------:R-:W-:-:S13]  /*3940*/  ISETP.GE.AND P0, PT, R44, R5, PT ;  /* 0x000000052c00720c */ /* 0x000fda0003f06270 */
[----:B0-----:R-:W-:Y:S01]  /*3950*/  @P0 CALL.REL.NOINC `(.L_x_3197) ;  /* 0x0000001000000944 */ /* 0x001fe20003c00000 */
[----:B------:R-:W-:Y:S05]  /*3960*/  BRA `(.L_x_3202) ;  /* 0xffffe7e000007947 */ /* 0x000fea000383ffff */
.L_x_3197:
[----:B------:R-:W-:Y:S05]  /*3970*/  BSYNC B0 ;  /* 0x0000000000007941 */ /* 0x000fea0003800000 */
.L_x_3196:
[----:B------:R-:W3:Y:S02]  /*3980*/  S2R R6, SR_TID.X ;  /* 0x0000000000067919 */ /* 0x000ee40000002100 */
[----:B---3--:R-:W-:Y:S01]  /*3990*/  SHF.R.S32.HI R5, RZ, 0x1f, R6 ;  /* 0x0000001fff057819 */ /* 0x008fe20000011406 */
[----:B------:R-:W-:Y:S05]  /*39a0*/  BRA.DIV ~URZ, `(.L_x_3203) ;  /* 0x00002f527f007947 */ /* 0x000fea000b800000 */
[----:B------:R3:W4:Y:S02]  /*39b0*/  SHFL.BFLY PT, R51, R3, 0x10, 0x1f ;  /* 0x0e001f0003337f89 */ /* 0x00072400000e0000 */
.L_x_3248:
[----:B----4-:R-:W-:Y:S01]  /*39c0*/  FMNMX.FTZ R53, R51, R3, !PT ;  /* 0x0000000333357209 */ /* 0x010fe20007810000 */
[----:B------:R-:W-:Y:S05]  /*39d0*/  BRA.DIV ~URZ, `(.L_x_3204) ;  /* 0x00002f927f007947 */ /* 0x000fea000b800000 */
[----:B------:R-:W4:Y:S02]  /*39e0*/  SHFL.BFLY PT, R0, R53, 0x8, 0x1f ;  /* 0x0d001f0035007f89 */ /* 0x000f2400000e0000 */
[----:B----4-:R-:W-:-:S05]  /*39f0*/  FMNMX.FTZ R0, R53, R0, !PT ;  /* 0x0000000035007209 */ /* 0x010fca0007810000 */
[----:B------:R4:W0:Y:S02]  /*3a00*/  SHFL.BFLY PT, R51, R0, 0x4, 0x1f ;  /* 0x0c801f0000337f89 */ /* 0x00082400000e0000 */
.L_x_3249:
[----:B0--3--:R-:W-:Y:S01]  /*3a10*/  LEA.HI R3, R5, R6, RZ, 0x5 ;  /* 0x0000000605037211 */ /* 0x009fe200078f28ff */
[----:B------:R-:W-:Y:S01]  /*3a20*/  WARPSYNC 0xffffffff ;  /* 0xffffffff00007948 */ /* 0x000fe20003800000 */
[----:B------:R-:W-:Y:S02]  /*3a30*/  FMNMX.FTZ R51, R51, R0, !PT ;  /* 0x0000000033337209 */ /* 0x000fe40007810000 */
[----:B------:R-:W-:-:S05]  /*3a40*/  LOP3.LUT R5, R3, 0xffffffe0, RZ, 0xc0, !PT ;  /* 0xffffffe003057812 */ /* 0x000fca00078ec0ff */
[----:B------:R-:W-:-:S05]  /*3a50*/  IMAD.IADD R5, R6, 0x1, -R5 ;  /* 0x0000000106057824 */ /* 0x000fca00078e0a05 */
[----:B------:R-:W-:-:S13]  /*3a60*/  ISETP.NE.AND P0, PT, R5, RZ, PT ;  /* 0x000000ff0500720c */ /* 0x000fda0003f05270 */
[----:B----4-:R-:W-:-:S05]  /*3a70*/  @!P0 SHF.R.S32.HI R0, RZ, 0x5, R3 ;  /* 0x00000005ff008819 */ /* 0x010fca0000011403 */
[----:B------:R0:W-:Y:S02]  /*3a80*/  @!P0 STS [R0.X4], R51 ;  /* 0x0000003300008388 */ /* 0x0001e40000004800 */
[----:B------:R-:W-:Y:S01]  /*3a90*/  BAR.SYNC.DEFER_BLOCKING 0x0 ;  /* 0x0000000000007b1d */ /* 0x000fe20000010000 */
[----:B------:R-:W-:Y:S01]  /*3aa0*/  ISETP.GT.AND P0, PT, R5, 0x1, PT ;  /* 0x000000010500780c */ /* 0x000fe20003f04270 */
[----:B0-----:R-:W-:Y:S01]  /*3ab0*/  IMAD.MOV.U32 R0, RZ, RZ, -0x800001 ;  /* 0xff7fffffff007424 */ /* 0x001fe200078e00ff */
[----:B------:R-:W-:-:S03]  /*3ac0*/  HFMA2.MMA R9, -RZ, RZ, 0, 0 ;  /* 0x00000000ff097435 */ /* 0x000fc600000001ff */
[----:B------:R-:W0:Y:S01]  /*3ad0*/  S2R R8, SR_TID.X ;  /* 0x0000000000087919 */ /* 0x000e220000002100 */
[----:B------:R-:W-:Y:S07]  /*3ae0*/  BSSY B0, `(.L_x_3205) ;  /* 0x0000023000007945 */ /* 0x000fee0003800000 */
[----:B------:R-:W3:Y:S01]  /*3af0*/  @!P0 LDS R0, [R5.X4] ;  /* 0x0000000005008984 */ /* 0x000ee20000004800 */
[----:B0-----:R-:W-:-:S04]  /*3b00*/  IADD3 R8, R8, UR43, RZ ;  /* 0x0000002b08087c10 */ /* 0x001fc8000fffe0ff */
[----:B------:R-:W-:Y:S01]  /*3b10*/  ISETP.GT.AND P1, PT, R8, UR40, PT ;  /* 0x0000002808007c0c */ /* 0x000fe2000bf24270 */
[----:B---3--:R-:W0:Y:S02]  /*3b20*/  SHFL.BFLY PT, R7, R0, 0x1, 0x1f ;  /* 0x0c201f0000077f89 */ /* 0x008e2400000e0000 */
[----:B0-----:R-:W-:-:S05]  /*3b30*/  FMNMX.FTZ R7, R7, R0, !PT ;  /* 0x0000000007077209 */ /* 0x001fca0007810000 */
[----:B------:R0:W3:Y:S05]  /*3b40*/  SHFL.IDX PT, R11, R7, RZ, 0x1f ;  /* 0x00001fff070b7589 */ /* 0x0000ea00000e0000 */
[----:B------:R-:W-:Y:S05]  /*3b50*/  @P1 BRA `(.L_x_3206) ;  /* 0x000001b000001947 */ /* 0x000fea0003800000 */
[----:B------:R-:W-:Y:S01]  /*3b60*/  ISETP.NE.U32.AND P0, PT, RZ, c[0x0][0x200], PT ;  /* 0x00008000ff007a0c */ /* 0x000fe20003f05070 */
[----:B------:R-:W-:Y:S02]  /*3b70*/  IMAD.MOV.U32 R9, RZ, RZ, RZ ;  /* 0x000000ffff097224 */ /* 0x000fe400078e00ff */
[----:B------:R-:W-:Y:S01]  /*3b80*/  IMAD.MOV.U32 R0, RZ, RZ, R8 ;  /* 0x000000ffff007224 */ /* 0x000fe200078e0008 */
[----:B------:R-:W-:-:S08]  /*3b90*/  ISETP.NE.AND.EX P0, PT, RZ, c[0x0][0x204], PT, P0 ;  /* 0x00008100ff007a0c */ /* 0x000fd00003f05300 */
.L_x_3210:
[----:B---3--:R-:W-:Y:S01]  /*3ba0*/  IADD3 R6, R0, -UR43, RZ ;  /* 0x8000002b00067c10 */ /* 0x008fe2000fffe0ff */
        /* <DEDUP_REMOVED lines=8> */
[----:B------:R-:W4:Y:S02]  /*3c30*/  LDG.E.U8 R6, [R6.64] ;  /* 0x0000002406067981 */ /* 0x000f24000c1e1100 */
[----:B----4-:R-:W-:-:S13]  /*3c40*/  ISETP.NE.AND P2, PT, R6, RZ, PT ;  /* 0x000000ff0600720c */ /* 0x010fda0003f45270 */
[----:B------:R-:W-:Y:S01]  /*3c50*/  @P2 IMAD.MOV.U32 R10, RZ, RZ, RZ ;  /* 0x000000ffff0a2224 */ /* 0x000fe200078e00ff */
[----:B------:R-:W-:Y:S05]  /*3c60*/  @P2 BRA `(.L_x_3209) ;  /* 0x0000004000002947 */ /* 0x000fea0003800000 */
.L_x_3208:
[----:B------:R-:W4:Y:S02]  /*3c70*/  LDS R6, [R13] ;  /* 0x000000000d067984 */ /* 0x000f240000000800 */
[----:B---34-:R-:W-:-:S04]  /*3c80*/  FADD.FTZ R6, -R11, R6 ;  /* 0x000000060b067221 */ /* 0x018fc80000010100 */
[----:B------:R-:W-:-:S04]  /*3c90*/  FMUL.FTZ R6, R6, 1.4426950216293334961 ;  /* 0x3fb8aa3b06067820 */ /* 0x000fc80000410000 */
[----:B------:R3:W4:Y:S03]  /*3ca0*/  MUFU.EX2 R10, R6 ;  /* 0x00000006000a7308 */ /* 0x0007260000000800 */
.L_x_3209:
[----:B------:R-:W-:Y:S05]  /*3cb0*/  BSYNC B1 ;  /* 0x0000000000017941 */ /* 0x000fea0003800000 */
.L_x_3207:
[----:B----4-:R4:W-:Y:S01]  /*3cc0*/  STS [R13], R10 ;  /* 0x0000000a0d007388 */ /* 0x0109e20000000800 */
[----:B------:R-:W-:Y:S01]  /*3cd0*/  IADD3 R0, R0, 0x40, RZ ;  /* 0x0000004000007810 */ /* 0x000fe20007ffe0ff */
[----:B------:R-:W-:-:S03]  /*3ce0*/  FADD.FTZ R9, R10, R9 ;  /* 0x000000090a097221 */ /* 0x000fc60000010000 */
[----:B------:R-:W-:-:S13]  /*3cf0*/  ISETP.GT.AND P2, PT, R0, UR40, PT ;  /* 0x0000002800007c0c */ /* 0x000fda000bf44270 */
[----:B----4-:R-:W-:Y:S05]  /*3d00*/  @!P2 BRA `(.L_x_3210) ;  /* 0xfffffe900000a947 */ /* 0x010fea000383ffff */
.L_x_3206:
[----:B------:R-:W-:Y:S05]  /*3d10*/  BSYNC B0 ;  /* 0x0000000000007941 */ /* 0x000fea0003800000 */
.L_x_3205:
[----:B------:R-:W4:Y:S01]  /*3d20*/  SHFL.BFLY PT, R0, R9, 0x10, 0x1f ;  /* 0x0e001f0009007f89 */ /* 0x000f2200000e0000 */
[----:B------:R-:W-:Y:S02]  /*3d30*/  ULDC.U8 UR4, c[0x0][0x26c] ;  /* 0x00009b0000047ab9 */ /* 0x000fe40000000000 */
[----:B------:R-:W-:Y:S01]  /*3d40*/  UMOV UR5, URZ ;  /* 0x0000003f00057c82 */ /* 0x000fe20008000000 */
[----:B------:R-:W5:Y:S01]  /*3d50*/  S2R R13, SR_TID.X ;  /* 0x00000000000d7919 */ /* 0x000f620000002100 */
[----:B----4-:R-:W-:Y:S01]  /*3d60*/  FADD.FTZ R0, R0, R9 ;  /* 0x0000000900007221 */ /* 0x010fe20000010000 */
[----:B-----5:R-:W-:-:S04]  /*3d70*/  LOP3.LUT P0, R12, R13, 0x1f, RZ, 0xc0, !PT ;  /* 0x0000001f0d0c7812 */ /* 0x020fc8000780c0ff */
[----:B0-----:R-:W0:Y:S01]  /*3d80*/  SHFL.BFLY PT, R7, R0, 0x8, 0x1f ;  /* 0x0d001f0000077f89 */ /* 0x001e2200000e0000 */
[----:B------:R-:W-:-:S08]  /*3d90*/  ISETP.GT.U32.AND P2, PT, R12, 0x1, PT ;  /* 0x000000010c00780c */ /* 0x000fd00003f44070 */
[----:B------:R-:W-:-:S04]  /*3da0*/  @!P0 SHF.R.U32.HI R9, RZ, 0x3, R13 ;  /* 0x00000003ff098819 */ /* 0x000fc8000001160d */
[----:B------:R-:W-:Y:S01]  /*3db0*/  @!P0 LOP3.LUT R9, R9, 0x1ffffffc, RZ, 0xc0, !PT ;  /* 0x1ffffffc09098812 */ /* 0x000fe200078ec0ff */
[----:B0-----:R-:W-:-:S05]  /*3dc0*/  FADD.FTZ R7, R0, R7 ;  /* 0x0000000700077221 */ /* 0x001fca0000010000 */
[----:B---3--:R-:W0:Y:S02]  /*3dd0*/  SHFL.BFLY PT, R6, R7, 0x4, 0x1f ;  /* 0x0c801f0007067f89 */ /* 0x008e2400000e0000 */
        /* <DEDUP_REMOVED lines=12> */
[----:B------:R0:W3:Y:S01]  /*3ea0*/  SHFL.IDX PT, R0, R7, RZ, 0x1f ;  /* 0x00001fff07007589 */ /* 0x0000e200000e0000 */
[----:B------:R-:W-:Y:S05]  /*3eb0*/  @!P0 BRA `(.L_x_3211) ;  /* 0x000000a000008947 */ /* 0x000fea0003800000 */
[----:B------:R-:W4:Y:S01]  /*3ec0*/  S2UR UR5, SR_CTAID.X ;  /* 0x00000000000579c3 */ /* 0x000f220000002500 */
[----:B------:R-:W-:Y:S02]  /*3ed0*/  ULDC UR7, c[0x0][0x1d8] ;  /* 0x0000760000077ab9 */ /* 0x000fe40000000800 */
[----:B------:R-:W-:-:S05]  /*3ee0*/  ULDC UR4, c[0x0][0x268] ;  /* 0x00009a0000047ab9 */ /* 0x000fca0000000800 */
[----:B------:R-:W4:Y:S02]  /*3ef0*/  S2UR UR6, SR_CTAID.Y ;  /* 0x00000000000679c3 */ /* 0x000f240000002600 */
[----:B----4-:R-:W-:-:S03]  /*3f00*/  UIMAD UR5, UR6, UR7, UR5 ;  /* 0x00000007060572a4 */ /* 0x010fc6000f8e0205 */
[----:B------:R-:W-:Y:S02]  /*3f10*/  ULDC UR6, c[0x0][0x1ec] ;  /* 0x00007b0000067ab9 */ /* 0x000fe40000000800 */
[----:B------:R-:W-:-:S03]  /*3f20*/  UIMAD UR4, UR5, UR4, UR6 ;  /* 0x00000004050472a4 */ /* 0x000fc6000f8e0206 */
[----:B------:R-:W-:Y:S02]  /*3f30*/  ULDC UR5, c[0x0][0x1d4] ;  /* 0x0000750000057ab9 */ /* 0x000fe40000000800 */
[----:B------:R-:W-:-:S04]  /*3f40*/  UIMAD UR4, UR4, UR5, URZ ;  /* 0x00000005040472a4 */ /* 0x000fc8000f8e023f */
[----:B------:R-:W-:-:S06]  /*3f50*/  USHF.R.S32.HI UR5, URZ, 0x1f, UR4 ;  /* 0x0000001f3f057899 */ /* 0x000fcc0008011404 */
.L_x_3211:
[----:B------:R-:W-:Y:S01]  /*3f60*/  BSSY B0, `(.L_x_3212) ;  /* 0x0000011000007945 */ /* 0x000fe20003800000 */
[----:B------:R-:W-:Y:S05]  /*3f70*/  @P1 BRA `(.L_x_3213) ;  /* 0x000000f000001947 */ /* 0x000fea0003800000 */
[----:B---3--:R-:W-:-:S04]  /*3f80*/  FADD.FTZ R0, R0, 9.9999999747524270788e-07 ;  /* 0x358637bd00007421 */ /* 0x008fc80000010000 */
[----:B------:R3:W4:Y:S03]  /*3f90*/  MUFU.RCP R12, R0 ;  /* 0x00000000000c7308 */ /* 0x0007260000001000 */
.L_x_3214:
[C---:B---3--:R-:W-:Y:S02]  /*3fa0*/  IADD3 R0, R8.reuse, -UR43, RZ ;  /* 0x8000002b08007c10 */ /* 0x048fe4000fffe0ff */
[----:B------:R-:W-:Y:S02]  /*3fb0*/  @P0 IADD3 R9, P1, R8, UR4, RZ ;  /* 0x0000000408090c10 */ /* 0x000fe4000ff3e0ff */
[----:B0-----:R-:W-:Y:S01]  /*3fc0*/  LEA R11, R0, 0x210, 0x2 ;  /* 0x00000210000b7811 */ /* 0x001fe200078e10ff */
[----:B0-----:R-:W0:Y:S01]  /*3fd0*/  LDS R7, [R0.X4+0x210] ;  /* 0x0002100000077984 */ /* 0x001e220000004800 */
[C---:B------:R-:W-:Y:S02]  /*3fe0*/  @P0 LEA.HI.X.SX32 R10, R8.reuse, UR5, 0x1, P1 ;  /* 0x00000005080a0c11 */ /* 0x040fe400088f0eff */
[----:B------:R-:W-:Y:S02]  /*3ff0*/  @P0 LEA R6, P1, R9, c[0x0][0x260], 0x2 ;  /* 0x0000980009060a11 */ /* 0x000fe400078210ff */
[----:B------:R-:W-:Y:S01]  /*4000*/  IADD3 R8, R8, 0x40, RZ ;  /* 0x0000004008087810 */ /* 0x000fe20007ffe0ff */
[----:B0---4-:R-:W-:Y:S01]  /*4010*/  FMUL.FTZ R13, R7, R12 ;  /* 0x0000000c070d7220 */ /* 0x011fe20000410000 */
[----:B------:R-:W-:-:S02]  /*4020*/  @P0 LEA.HI.X R7, R9, c[0x0][0x264], R10, 0x2, P1 ;  /* 0x0000990009070a11 */ /* 0x000fc400008f140a */
[----:B------:R-:W-:Y:S02]  /*4030*/  ISETP.GT.AND P1, PT, R8, UR40, PT ;  /* 0x0000002808007c0c */ /* 0x000fe4000bf24270 */
[----:B------:R0:W-:Y:S04]  /*4040*/  STS [R11], R13 ;  /* 0x0000000d0b007388 */ /* 0x0001e80000000800 */
[----:B------:R0:W-:Y:S07]  /*4050*/  @P0 STG.E [R6.64], R13 ;  /* 0x0000000d06000986 */ /* 0x0001ee000c101924 */
[----:B------:R-:W-:Y:S05]  /*4060*/  @!P1 BRA `(.L_x_3214) ;  /* 0xffffff3000009947 */ /* 0x000fea000383ffff */
.L_x_3213:
[----:B------:R-:W-:Y:S05]  /*4070*/  BSYNC B0 ;  /* 0x0000000000007941 */ /* 0x000fea0003800000 */
.L_x_3212:
[----:B------:R-:W-:Y:S01]  /*4080*/  ULEA.HI UR4, UR40, UR40, URZ, 0x1 ;  /* 0x0000002828047291 */ /* 0x000fe2000f8f083f */
[----:B---3--:R-:W-:Y:S01]  /*4090*/  SHF.R.S32.HI R0, RZ, 0x5, R3 ;  /* 0x00000005ff007819 */ /* 0x008fe20000011403 */
[C---:B------:R-:W-:Y:S01]  /*40a0*/  IMAD.SHL.U32 R3, R5.reuse, 0x4, RZ ;  /* 0x0000000405037824 */ /* 0x040fe200078e00ff */
[----:B------:R-:W-:Y:S01]  /*40b0*/  ISETP.GT.AND P2, PT, R5, 0x1b, PT ;  /* 0x0000001b0500780c */ /* 0x000fe20003f44270 */
[----:B------:R-:W-:Y:S01]  /*40c0*/  ULOP3.LUT UR4, UR4, 0xfffffffe, URZ, 0xc0, !UPT ;  /* 0xfffffffe04047892 */ /* 0x000fe2000f8ec03f */
[----:B------:R-:W-:Y:S01]  /*40d0*/  ISETP.EQ.U32.AND P0, PT, RZ, c[0x0][0x190], PT ;  /* 0x00006400ff007a0c */ /* 0x000fe20003f02070 */
[----:B0-----:R-:W-:Y:S01]  /*40e0*/  CS2R R10, SRZ ;  /* 0x00000000000a7805 */ /* 0x001fe2000001ff00 */
[----:B------:R-:W-:Y:S01]  /*40f0*/  CS2R R8, SRZ ;  /* 0x0000000000087805 */ /* 0x000fe2000001ff00 */
[----:B------:R-:W-:-:S06]  /*4100*/  UIADD3 UR4, -UR4, UR40, URZ ;  /* 0x0000002804047290 */ /* 0x000fcc000fffe13f */
[----:B------:R-:W-:-:S04]  /*4110*/  ISETP.NE.OR P1, PT, R0, UR4, P2 ;  /* 0x0000000400007c0c */ /* 0x000fc80009725670 */
[----:B------:R-:W-:-:S13]  /*4120*/  ISETP.EQ.OR.EX P0, PT, RZ, c[0x0][0x194], P1, P0 ;  /* 0x00006500ff007a0c */ /* 0x000fda0000f02700 */
[----:B------:R-:W0:Y:S01]  /*4130*/  @!P0 S2R R6, SR_CTAID.X ;  /* 0x0000000000068919 */ /* 0x000e220000002500 */
[----:B------:R-:W-:Y:S01]  /*4140*/  @!P0 IMAD.MOV.U32 R7, RZ, RZ, 0x4 ;  /* 0x00000004ff078424 */ /* 0x000fe200078e00ff */
[----:B------:R-:W-:Y:S01]  /*4150*/  BSSY B1, `(.L_x_3215) ;  /* 0x00001dd000017945 */ /* 0x000fe20003800000 */
[----:B------:R-:W-:Y:S01]  /*4160*/  CS2R R14, SRZ ;  /* 0x00000000000e7805 */ /* 0x000fe2000001ff00 */
[----:B------:R-:W-:Y:S01]  /*4170*/  CS2R R12, SRZ ;  /* 0x00000000000c7805 */ /* 0x000fe2000001ff00 */
[----:B0-----:R-:W-:-:S04]  /*4180*/  @!P0 IMAD R6, R6, 0x70, R3 ;  /* 0x0000007006068824 */ /* 0x001fc800078e0203 */
[----:B------:R-:W-:-:S05]  /*4190*/  @!P0 IMAD.WIDE R6, R6, R7, c[0x0][0x190] ;  /* 0x0000640006068625 */ /* 0x000fca00078e0207 */
[----:B------:R0:W5:Y:S04]  /*41a0*/  @!P0 LDG.E.128 R8, [R6.64] ;  /* 0x0000002406088981 */ /* 0x000168000c1e1d00 */
[----:B------:R-:W-:Y:S06]  /*41b0*/  BAR.SYNC.DEFER_BLOCKING 0x0 ;  /* 0x0000000000007b1d */ /* 0x000fec0000010000 */
[----:B------:R-:W-:Y:S05]  /*41c0*/  @P2 BRA `(.L_x_3216) ;  /* 0x00001d5000002947 */ /* 0x000fea0003800000 */
[----:B0-----:R-:W-:Y:S01]  /*41d0*/  IMAD.U32 R86, RZ, RZ, UR40 ;  /* 0x00000028ff567e24 */ /* 0x001fe2000f8e00ff */
[----:B------:R-:W-:Y:S01]  /*41e0*/  IADD3 R16, R0, UR43, RZ ;  /* 0x0000002b00107c10 */ /* 0x000fe2000fffe0ff */
[----:B------:R-:W-:Y:S01]  /*41f0*/  IMAD.U32 R6, RZ, RZ, UR44 ;  /* 0x0000002cff067e24 */ /* 0x000fe2000f8e00ff */
[----:B------:R-:W-:Y:S01]  /*4200*/  BSSY B0, `(.L_x_3217) ;  /* 0x00000fa000007945 */ /* 0x000fe20003800000 */
[----:B------:R-:W-:Y:S01]  /*4210*/  CS2R R14, SRZ ;  /* 0x00000000000e7805 */ /* 0x000fe2000001ff00 */
[----:B------:R-:W-:Y:S01]  /*4220*/  IMNMX R86, R86, c[0x0][0x1d4], PT ;  /* 0x0000750056567a17 */ /* 0x000fe20003800200 */
[----:B------:R-:W-:Y:S01]  /*4230*/  IMAD R17, R6, c[0x0][0x1d4], R3 ;  /* 0x0000750006117a24 */ /* 0x000fe200078e0203 */
[----:B------:R-:W-:-:S02]  /*4240*/  CS2R R12, SRZ ;  /* 0x00000000000c7805 */ /* 0x000fc4000001ff00 */
[----:B------:R-:W-:Y:S02]  /*4250*/  ISETP.GE.AND P0, PT, R16, R86, PT ;  /* 0x000000561000720c */ /* 0x000fe40003f06270 */
[----:B------:R-:W-:-:S11]  /*4260*/  SHF.R.S32.HI R5, RZ, 0x1f, R17 ;  /* 0x0000001fff057819 */ /* 0x000fd60000011411 */
[----:B------:R-:W-:Y:S05]  /*4270*/  @P0 BRA `(.L_x_3218) ;  /* 0x00000f2000000947 */ /* 0x000fea0003800000 */
[----:B------:R-:W-:Y:S01]  /*4280*/  IMAD.U32 R13, RZ, RZ, UR43 ;  /* 0x0000002bff0d7e24 */ /* 0x000fe2000f8e00ff */
[----:B------:R-:W-:Y:S01]  /*4290*/  LOP3.LUT R7, RZ, R86, RZ, 0x33, !PT ;  /* 0x00000056ff077212 */ /* 0x000fe200078e33ff */
[----:B------:R-:W-:Y:S01]  /*42a0*/  BSSY B2, `(.L_x_3219) ;  /* 0x0000021000027945 */ /* 0x000fe20003800000 */
[----:B------:R-:W-:Y:S01]  /*42b0*/  MOV R85, R16 ;  /* 0x0000001000557202 */ /* 0x000fe20000000f00 */
[----:B------:R-:W-:Y:S01]  /*42c0*/  CS2R R14, SRZ ;  /* 0x00000000000e7805 */ /* 0x000fe2000001ff00 */
[----:B------:R-:W-:Y:S02]  /*42d0*/  IADD3 R6, -R13, -0x2, -R0 ;  /* 0xfffffffe0d067810 */ /* 0x000fe40007ffe900 */
[----:B------:R-:W-:-:S03]  /*42e0*/  CS2R R12, SRZ ;  /* 0x00000000000c7805 */ /* 0x000fc6000001ff00 */
[----:B------:R-:W-:-:S05]  /*42f0*/  IMAD.IADD R7, R6, 0x1, -R7 ;  /* 0x0000000106077824 */ /* 0x000fca00078e0a07 */
[C---:B------:R-:W-:Y:S02]  /*4300*/  LEA.HI R6, R7.reuse, 0x1, RZ, 0x1f ;  /* 0x0000000107067811 */ /* 0x040fe400078ff8ff */
[----:B------:R-:W-:Y:S02]  /*4310*/  ISETP.GE.U32.AND P0, PT, R7, 0x6, PT ;  /* 0x000000060700780c */ /* 0x000fe40003f06070 */
[----:B------:R-:W-:-:S13]  /*4320*/  LOP3.LUT P3, R6, R6, 0x3, RZ, 0xc0, !PT ;  /* 0x0000000306067812 */ /* 0x000fda000786c0ff */
[----:B------:R-:W-:Y:S05]  /*4330*/  @!P3 BRA `(.L_x_3220) ;  /* 0x000001700000b947 */ /* 0x000fea0003800000 */
[----:B------:R-:W-:Y:S01]  /*4340*/  IMAD R12, R16, 0x70, RZ ;  /* 0x00000070100c7824 */ /* 0x000fe200078e02ff */
[----:B------:R-:W-:Y:S01]  /*4350*/  LEA R21, R0, 0x210, 0x2 ;  /* 0x0000021000157811 */ /* 0x000fe200078e10ff */
[----:B------:R-:W-:Y:S02]  /*4360*/  IMAD.MOV.U32 R20, RZ, RZ, R6 ;  /* 0x000000ffff147224 */ /* 0x000fe400078e0006 */
[----:B------:R-:W-:Y:S01]  /*4370*/  IMAD.MOV.U32 R85, RZ, RZ, R16 ;  /* 0x000000ffff557224 */ /* 0x000fe200078e0010 */
[----:B------:R-:W-:-:S04]  /*4380*/  IADD3 R7, P3, R17, R12, RZ ;  /* 0x0000000c11077210 */ /* 0x000fc80007f7e0ff */
[----:B------:R-:W-:Y:S02]  /*4390*/  LEA.HI.X.SX32 R12, R12, R5, 0x1, P3 ;  /* 0x000000050c0c7211 */ /* 0x000fe400018f0eff */
[----:B------:R-:W-:-:S04]  /*43a0*/  LEA R23, P3, R7, c[0x0][0x1a0], 0x2 ;  /* 0x0000680007177a11 */ /* 0x000fc800078610ff */
[----:B------:R-:W-:Y:S01]  /*43b0*/  LEA.HI.X R7, R7, c[0x0][0x1a4], R12, 0x2, P3 ;  /* 0x0000690007077a11 */ /* 0x000fe200018f140c */
[----:B------:R-:W-:Y:S02]  /*43c0*/  IMAD.MOV.U32 R12, RZ, RZ, RZ ;  /* 0x000000ffff0c7224 */ /* 0x000fe400078e00ff */
.L_x_3221:
[----:B------:R-:W-:Y:S01]  /*43d0*/  IMAD.MOV.U32 R6, RZ, RZ, R23 ;  /* 0x000000ffff067224 */ /* 0x000fe200078e0017 */
[----:B------:R0:W3:Y:S04]  /*43e0*/  LDS R22, [R21] ;  /* 0x0000000015167984 */ /* 0x0000e80000000800 */
        /* <DEDUP_REMOVED lines=12> */
.L_x_3220:
[----:B------:R-:W-:Y:S05]  /*44b0*/  BSYNC B2 ;  /* 0x0000000000027941 */ /* 0x000fea0003800000 */
.L_x_3219:
[----:B------:R-:W-:Y:S05]  /*44c0*/  @!P0 BRA `(.L_x_3218) ;  /* 0x00000cd000008947 */ /* 0x000fea0003800000 */
[----:B------:R-:W-:Y:S01]  /*44d0*/  IMAD.IADD R22, R86, 0x1, -R85 ;  /* 0x0000000156167824 */ /* 0x000fe200078e0a55 */
[C---:B------:R-:W-:Y:S01]  /*44e0*/  LEA R7, R85.reuse, 0x10, 0x2 ;  /* 0x0000001055077811 */ /* 0x040fe200078e10ff */
[----:B------:R-:W-:Y:S01]  /*44f0*/  IMAD R6, R85, 0x70, RZ ;  /* 0x0000007055067824 */ /* 0x000fe200078e02ff */
[----:B------:R-:W-:Y:S01]  /*4500*/  BSSY B2, `(.L_x_3222) ;  /* 0x0000073000027945 */ /* 0x000fe20003800000 */
[----:B------:R-:W-:Y:S01]  /*4510*/  IMAD.U32 R84, RZ, RZ, UR43 ;  /* 0x0000002bff547e24 */ /* 0x000fe2000f8e00ff */
[----:B------:R-:W-:-:S02]  /*4520*/  ISETP.GT.AND P3, PT, R22, 0x18, PT ;  /* 0x000000181600780c */ /* 0x000fc40003f64270 */
[----:B------:R-:W-:Y:S01]  /*4530*/  IADD3 R20, P0, R17, R6, RZ ;  /* 0x0000000611147210 */ /* 0x000fe20007f1e0ff */
[----:B------:R-:W-:-:S03]  /*4540*/  IMAD R84, R84, -0x4, R7 ;  /* 0xfffffffc54547824 */ /* 0x000fc600078e0207 */
[----:B------:R-:W-:Y:S02]  /*4550*/  LEA.HI.X.SX32 R21, R6, R5, 0x1, P0 ;  /* 0x0000000506157211 */ /* 0x000fe400000f0eff */
[----:B------:R-:W-:Y:S02]  /*4560*/  LEA R6, P0, R20, c[0x0][0x1a0], 0x2 ;  /* 0x0000680014067a11 */ /* 0x000fe400078010ff */
[----:B------:R-:W-:Y:S02]  /*4570*/  IADD3 R84, R84, 0x210, RZ ;  /* 0x0000021054547810 */ /* 0x000fe40007ffe0ff */
[----:B------:R-:W-:Y:S02]  /*4580*/  LEA.HI.X R7, R20, c[0x0][0x1a4], R21, 0x2, P0 ;  /* 0x0000690014077a11 */ /* 0x000fe400000f1415 */
[----:B------:R-:W-:Y:S01]  /*4590*/  PLOP3.LUT P0, PT, PT, PT, PT, 0x80, 0x0 ;  /* 0x000000000000781c */ /* 0x000fe20003f0f070 */
[----:B------:R-:W-:Y:S07]  /*45a0*/  @!P3 BRA `(.L_x_3223) ;  /* 0x000006800000b947 */ /* 0x000fee0003800000 */
[----:B------:R-:W-:Y:S02]  /*45b0*/  PLOP3.LUT P0, PT, PT, PT, PT, 0x8, 0x0 ;  /* 0x000000000000781c */ /* 0x000fe40003f0e170 */
[----:B------:R-:W-:-:S03]  /*45c0*/  IADD3 R88, R86, -0x18, RZ ;  /* 0xffffffe856587810 */ /* 0x000fc60007ffe0ff */
.L_x_3224:
[----:B------:R0:W3:Y:S04]  /*45d0*/  LDG.E.128 R20, [R6.64] ;  /* 0x0000002406147981 */ /* 0x0000e8000c1e1d00 */
[----:B-1----:R0:W4:Y:S04]  /*45e0*/  LDG.E.128 R24, [R6.64+0x380] ;  /* 0x0003802406187981 */ /* 0x002128000c1e1d00 */
        /* <DEDUP_REMOVED lines=14> */
[----:B------:R-:W-:-:S03]  /*46d0*/  IADD3 R85, R85, 0x20, RZ ;  /* 0x0000002055557810 */ /* 0x000fc60007ffe0ff */
[----:B------:R-:W3:Y:S04]  /*46e0*/  LDS R89, [R84+-0x10] ;  /* 0xfffff00054597984 */ /* 0x000ee80000000800 */
[----:B------:R-:W4:Y:S01]  /*46f0*/  LDS R87, [R84+-0x8] ;  /* 0xfffff80054577984 */ /* 0x000f220000000800 */
[----:B0-----:R-:W-:-:S05]  /*4700*/  IADD3 R6, P3, R6, 0x3800, RZ ;  /* 0x0000380006067810 */ /* 0x001fca0007f7e0ff */
[----:B------:R-:W-:Y:S01]  /*4710*/  IMAD.X R7, RZ, RZ, R7, P3 ;  /* 0x000000ffff077224 */ /* 0x000fe200018e0607 */
[----:B------:R-:W-:Y:S01]  /*4720*/  ISETP.GE.AND P3, PT, R85, R88, PT ;  /* 0x000000585500720c */ /* 0x000fe20003f66270 */
[-C--:B---3--:R-:W-:Y:S02]  /*4730*/  FFMA.FTZ R20, R20, R89.reuse, R12 ;  /* 0x0000005914147223 */ /* 0x088fe4000001000c */
[----:B------:R-:W2:Y:S01]  /*4740*/  LDS R12, [R84] ;  /* 0x00000000540c7984 */ /* 0x000ea20000000800 */
[-C--:B------:R-:W-:Y:S02]  /*4750*/  FFMA.FTZ R90, R21, R89.reuse, R13 ;  /* 0x00000059155a7223 */ /* 0x080fe4000001000d */
[-C--:B------:R-:W-:Y:S01]  /*4760*/  FFMA.FTZ R22, R22, R89.reuse, R14 ;  /* 0x0000005916167223 */ /* 0x080fe2000001000e */
[----:B------:R-:W0:Y:S01]  /*4770*/  LDS R13, [R84+0x8] ;  /* 0x00000800540d7984 */ /* 0x000e220000000800 */
[----:B------:R-:W-:Y:S02]  /*4780*/  FFMA.FTZ R92, R23, R89, R15 ;  /* 0x00000059175c7223 */ /* 0x000fe4000001000f */
[-C--:B----4-:R-:W-:Y:S01]  /*4790*/  FFMA.FTZ R21, R24, R87.reuse, R20 ;  /* 0x0000005718157223 */ /* 0x090fe20000010014 */
[----:B------:R-:W1:Y:S01]  /*47a0*/  LDS R14, [R84+0x10] ;  /* 0x00001000540e7984 */ /* 0x000e620000000800 */
[----:B------:R-:W-:-:S02]  /*47b0*/  FFMA.FTZ R23, R26, R87, R22 ;  /* 0x000000571a177223 */ /* 0x000fc40000010016 */
[-C--:B------:R-:W-:Y:S01]  /*47c0*/  FFMA.FTZ R25, R25, R87.reuse, R90 ;  /* 0x0000005719197223 */ /* 0x080fe2000001005a */
[----:B------:R-:W3:Y:S01]  /*47d0*/  LDS R15, [R84+0x18] ;  /* 0x00001800540f7984 */ /* 0x000ee20000000800 */
[----:B------:R-:W-:-:S03]  /*47e0*/  FFMA.FTZ R27, R27, R87, R92 ;  /* 0x000000571b1b7223 */ /* 0x000fc6000001005c */
[----:B------:R-:W4:Y:S04]  /*47f0*/  LDS R20, [R84+0x20] ;  /* 0x0000200054147984 */ /* 0x000f280000000800 */
[----:B------:R-:W-:Y:S04]  /*4800*/  LDS R22, [R84+0x30] ;  /* 0x0000300054167984 */ /* 0x000fe80000000800 */
[----:B------:R-:W-:Y:S01]  /*4810*/  LDS R24, [R84+0x48] ;  /* 0x0000480054187984 */ /* 0x000fe20000000800 */
[----:B--2---:R-:W-:-:S03]  /*4820*/  FFMA.FTZ R28, R28, R12, R21 ;  /* 0x0000000c1c1c7223 */ /* 0x004fc60000010015 */
[----:B------:R-:W2:Y:S01]  /*4830*/  LDS R21, [R84+0x28] ;  /* 0x0000280054157984 */ /* 0x000ea20000000800 */
[-C--:B------:R-:W-:Y:S02]  /*4840*/  FFMA.FTZ R30, R30, R12.reuse, R23 ;  /* 0x0000000c1e1e7223 */ /* 0x080fe40000010017 */
[-C--:B------:R-:W-:Y:S01]  /*4850*/  FFMA.FTZ R26, R29, R12.reuse, R25 ;  /* 0x0000000c1d1a7223 */ /* 0x080fe20000010019 */
[----:B------:R-:W2:Y:S01]  /*4860*/  LDS R23, [R84+0x38] ;  /* 0x0000380054177984 */ /* 0x000ea20000000800 */
[----:B------:R-:W-:Y:S02]  /*4870*/  FFMA.FTZ R90, R31, R12, R27 ;  /* 0x0000000c1f5a7223 */ /* 0x000fe4000001001b */
[-C--:B0-----:R-:W-:Y:S01]  /*4880*/  FFMA.FTZ R27, R32, R13.reuse, R28 ;  /* 0x0000000d201b7223 */ /* 0x081fe2000001001c */
[----:B------:R-:W0:Y:S01]  /*4890*/  LDS R12, [R84+0x40] ;  /* 0x00004000540c7984 */ /* 0x000e220000000800 */
[-C--:B------:R-:W-:Y:S02]  /*48a0*/  FFMA.FTZ R33, R33, R13.reuse, R26 ;  /* 0x0000000d21217223 */ /* 0x080fe4000001001a */
[-C--:B------:R-:W-:Y:S01]  /*48b0*/  FFMA.FTZ R29, R34, R13.reuse, R30 ;  /* 0x0000000d221d7223 */ /* 0x080fe2000001001e */
[----:B------:R-:W0:Y:S01]  /*48c0*/  LDS R25, [R84+0x50] ;  /* 0x0000500054197984 */ /* 0x000e220000000800 */
[----:B------:R-:W-:-:S02]  /*48d0*/  FFMA.FTZ R35, R35, R13, R90 ;  /* 0x0000000d23237223 */ /* 0x000fc4000001005a */
[-C--:B-1----:R-:W-:Y:S01]  /*48e0*/  FFMA.FTZ R27, R36, R14.reuse, R27 ;  /* 0x0000000e241b7223 */ /* 0x082fe2000001001b */
[----:B------:R-:W1:Y:S01]  /*48f0*/  LDS R26, [R84+0x58] ;  /* 0x00005800541a7984 */ /* 0x000e620000000800 */
[-C--:B------:R-:W-:Y:S02]  /*4900*/  FFMA.FTZ R28, R37, R14.reuse, R33 ;  /* 0x0000000e251c7223 */ /* 0x080fe40000010021 */
[-C--:B------:R-:W-:Y:S01]  /*4910*/  FFMA.FTZ R29, R38, R14.reuse, R29 ;  /* 0x0000000e261d7223 */ /* 0x080fe2000001001d */
[----:B------:R-:W0:Y:S01]  /*4920*/  LDS R13, [R84+0x60] ;  /* 0x00006000540d7984 */ /* 0x000e220000000800 */
[----:B------:R-:W-:Y:S02]  /*4930*/  FFMA.FTZ R14, R39, R14, R35 ;  /* 0x0000000e270e7223 */ /* 0x000fe40000010023 */
[-C--:B---3--:R-:W-:Y:S02]  /*4940*/  FFMA.FTZ R31, R40, R15.reuse, R27 ;  /* 0x0000000f281f7223 */ /* 0x088fe4000001001b */
[-C--:B------:R-:W-:Y:S01]  /*4950*/  FFMA.FTZ R28, R41, R15.reuse, R28 ;  /* 0x0000000f291c7223 */ /* 0x080fe2000001001c */
[----:B------:R3:W1:Y:S01]  /*4960*/  LDS R27, [R84+0x68] ;  /* 0x00006800541b7984 */ /* 0x0006620000000800 */
[----:B------:R-:W-:-:S02]  /*4970*/  FFMA.FTZ R29, R42, R15, R29 ;  /* 0x0000000f2a1d7223 */ /* 0x000fc4000001001d */
[----:B------:R-:W-:Y:S02]  /*4980*/  FFMA.FTZ R14, R43, R15, R14 ;  /* 0x0000000f2b0e7223 */ /* 0x000fe4000001000e */
[-C--:B----4-:R-:W-:Y:S02]  /*4990*/  FFMA.FTZ R31, R44, R20.reuse, R31 ;  /* 0x000000142c1f7223 */ /* 0x090fe4000001001f */
[-C--:B------:R-:W-:Y:S01]  /*49a0*/  FFMA.FTZ R28, R45, R20.reuse, R28 ;  /* 0x000000142d1c7223 */ /* 0x080fe2000001001c */
[----:B---3--:R-:W-:Y:S01]  /*49b0*/  IADD3 R84, R84, 0x80, RZ ;  /* 0x0000008054547810 */ /* 0x008fe20007ffe0ff */
[-C--:B------:R-:W-:Y:S02]  /*49c0*/  FFMA.FTZ R29, R46, R20.reuse, R29 ;  /* 0x000000142e1d7223 */ /* 0x080fe4000001001d */
[----:B------:R-:W-:Y:S02]  /*49d0*/  FFMA.FTZ R14, R47, R20, R14 ;  /* 0x000000142f0e7223 */ /* 0x000fe4000001000e */
[----:B--2---:R-:W-:-:S02]  /*49e0*/  FFMA.FTZ R31, R48, R21, R31 ;  /* 0x00000015301f7223 */ /* 0x004fc4000001001f */
        /* <DEDUP_REMOVED lines=23> */
[----:B-1----:R-:W-:-:S02]  /*4b60*/  FFMA.FTZ R31, R72, R26, R31 ;  /* 0x0000001a481f7223 */ /* 0x002fc4000001001f */
        /* <DEDUP_REMOVED lines=10> */
[----:B------:R-:W-:Y:S01]  /*4c10*/  FFMA.FTZ R15, R83, R27, R20 ;  /* 0x0000001b530f7223 */ /* 0x000fe20000010014 */
[----:B------:R-:W-:Y:S05]  /*4c20*/  @!P3 BRA `(.L_x_3224) ;  /* 0xfffff9a00000b947 */ /* 0x000fea000383ffff */
.L_x_3223:
[----:B------:R-:W-:Y:S05]  /*4c30*/  BSYNC B2 ;  /* 0x0000000000027941 */ /* 0x000fea0003800000 */
.L_x_3222:
[----:B------:R-:W-:Y:S01]  /*4c40*/  IMAD.IADD R20, R86, 0x1, -R85 ;  /* 0x0000000156147824 */ /* 0x000fe200078e0a55 */
[----:B------:R-:W-:Y:S04]  /*4c50*/  BSSY B2, `(.L_x_3225) ;  /* 0x000003a000027945 */ /* 0x000fe80003800000 */
[----:B------:R-:W-:-:S13]  /*4c60*/  ISETP.GT.AND P3, PT, R20, 0x8, PT ;  /* 0x000000081400780c */ /* 0x000fda0003f64270 */
[----:B------:R-:W-:Y:S05]  /*4c70*/  @!P3 BRA `(.L_x_3226) ;  /* 0x000003700000b947 */ /* 0x000fea0003800000 */
[----:B------:R-:W3:Y:S04]  /*4c80*/  LDG.E.128 R36, [R6.64] ;  /* 0x0000002406247981 */ /* 0x000ee8000c1e1d00 */
[----:B------:R3:W4:Y:S04]  /*4c90*/  LDG.E.128 R48, [R6.64+0x380] ;  /* 0x0003802406307981 */ /* 0x000728000c1e1d00 */
[----:B--2---:R3:W2:Y:S04]  /*4ca0*/  LDG.E.128 R44, [R6.64+0x700] ;  /* 0x00070024062c7981 */ /* 0x0046a8000c1e1d00 */
        /* <DEDUP_REMOVED lines=10> */
[----:B------:R-:W4:Y:S04]  /*4d50*/  LDS R53, [R84+-0x8] ;  /* 0xfffff80054357984 */ /* 0x000f280000000800 */
        /* <DEDUP_REMOVED lines=35> */
[----:B------:R-:W-:Y:S01]  /*4f90*/  FFMA.FTZ R12, R20, R59, R7 ;  /* 0x0000003b140c7223 */ /* 0x000fe20000010007 */
[----:B------:R-:W-:Y:S01]  /*4fa0*/  MOV R7, R61 ;  /* 0x0000003d00077202 */ /* 0x000fe20000000f00 */
[-C--:B------:R-:W-:Y:S02]  /*4fb0*/  FFMA.FTZ R13, R21, R59.reuse, R6 ;  /* 0x0000003b150d7223 */ /* 0x080fe40000010006 */
[----:B------:R-:W-:-:S02]  /*4fc0*/  FFMA.FTZ R14, R22, R59, R15 ;  /* 0x0000003b160e7223 */ /* 0x000fc4000001000f */
[----:B------:R-:W-:Y:S02]  /*4fd0*/  FFMA.FTZ R15, R23, R59, R52 ;  /* 0x0000003b170f7223 */ /* 0x000fe40000010034 */
[----:B------:R-:W-:Y:S02]  /*4fe0*/  IMAD.MOV.U32 R6, RZ, RZ, R60 ;  /* 0x000000ffff067224 */ /* 0x000fe400078e003c */
.L_x_3226:
[----:B------:R-:W-:Y:S05]  /*4ff0*/  BSYNC B2 ;  /* 0x0000000000027941 */ /* 0x000fea0003800000 */
.L_x_3225:
[----:B------:R-:W-:-:S13]  /*5000*/  ISETP.LT.OR P0, PT, R85, R86, P0 ;  /* 0x000000565500720c */ /* 0x000fda0000701670 */
[----:B------:R-:W-:Y:S05]  /*5010*/  @!P0 BRA `(.L_x_3218) ;  /* 0x0000018000008947 */ /* 0x000fea0003800000 */
[----:B------:R-:W3:Y:S04]  /*5020*/  LDG.E.128 R32, [R6.64] ;  /* 0x0000002406207981 */ /* 0x000ee8000c1e1d00 */
[----:B-1----:R-:W4:Y:S04]  /*5030*/  LDG.E.128 R24, [R6.64+0x380] ;  /* 0x0003802406187981 */ /* 0x002f28000c1e1d00 */
[----:B--2---:R-:W2:Y:S04]  /*5040*/  LDG.E.128 R20, [R6.64+0x700] ;  /* 0x0007002406147981 */ /* 0x004ea8000c1e1d00 */
[----:B------:R0:W2:Y:S04]  /*5050*/  LDG.E.128 R28, [R6.64+0xa80] ;  /* 0x000a8024061c7981 */ /* 0x0000a8000c1e1d00 */
[----:B------:R-:W3:Y:S04]  /*5060*/  LDS R36, [R84+-0x10] ;  /* 0xfffff00054247984 */ /* 0x000ee80000000800 */
[----:B------:R-:W4:Y:S04]  /*5070*/  LDS R38, [R84+-0x8] ;  /* 0xfffff80054267984 */ /* 0x000f280000000800 */
[----:B------:R-:W2:Y:S04]  /*5080*/  LDS R39, [R84] ;  /* 0x0000000054277984 */ /* 0x000ea80000000800 */
[----:B------:R-:W1:Y:S01]  /*5090*/  LDS R40, [R84+0x8] ;  /* 0x0000080054287984 */ /* 0x000e620000000800 */
        /* <DEDUP_REMOVED lines=9> */
[-C--:B0-----:R-:W-:Y:S02]  /*5130*/  FFMA.FTZ R6, R21, R39.reuse, R12 ;  /* 0x0000002715067223 */ /* 0x081fe4000001000c */
[-C--:B------:R-:W-:Y:S02]  /*5140*/  FFMA.FTZ R7, R22, R39.reuse, R13 ;  /* 0x0000002716077223 */ /* 0x080fe4000001000d */
[----:B------:R-:W-:Y:S02]  /*5150*/  FFMA.FTZ R36, R23, R39, R36 ;  /* 0x0000002717247223 */ /* 0x000fe40000010024 */
[----:B-1----:R-:W-:-:S02]  /*5160*/  FFMA.FTZ R12, R28, R40, R37 ;  /* 0x000000281c0c7223 */ /* 0x002fc40000010025 */
[-C--:B------:R-:W-:Y:S02]  /*5170*/  FFMA.FTZ R13, R29, R40.reuse, R6 ;  /* 0x000000281d0d7223 */ /* 0x080fe40000010006 */
[-C--:B------:R-:W-:Y:S02]  /*5180*/  FFMA.FTZ R14, R30, R40.reuse, R7 ;  /* 0x000000281e0e7223 */ /* 0x080fe40000010007 */
[----:B------:R-:W-:Y:S02]  /*5190*/  FFMA.FTZ R15, R31, R40, R36 ;  /* 0x000000281f0f7223 */ /* 0x000fe40000010024 */
.L_x_3218:
[----:B------:R-:W-:Y:S05]  /*51a0*/  BSYNC B0 ;  /* 0x0000000000007941 */ /* 0x000fea0003800000 */
.L_x_3217:
[----:B------:R-:W-:-:S13]  /*51b0*/  ISETP.GE.AND P0, PT, R16, UR40, PT ;  /* 0x0000002810007c0c */ /* 0x000fda000bf06270 */
[----:B------:R-:W-:Y:S05]  /*51c0*/  @P0 BRA `(.L_x_3216) ;  /* 0x00000d5000000947 */ /* 0x000fea0003800000 */
[----:B------:R-:W-:Y:S01]  /*51d0*/  IMAD.U32 R23, RZ, RZ, UR43 ;  /* 0x0000002bff177e24 */ /* 0x000fe2000f8e00ff */
[----:B------:R-:W-:Y:S01]  /*51e0*/  LOP3.LUT R6, RZ, R0, RZ, 0x33, !PT ;  /* 0x00000000ff067212 */ /* 0x000fe200078e33ff */
[----:B------:R-:W-:Y:S03]  /*51f0*/  BSSY B0, `(.L_x_3227) ;  /* 0x0000031000007945 */ /* 0x000fe60003800000 */
[----:B------:R-:W-:-:S04]  /*5200*/  IADD3 R23, -R23, UR40, R6 ;  /* 0x0000002817177c10 */ /* 0x000fc8000fffe106 */
[----:B------:R-:W-:-:S04]  /*5210*/  LEA.HI R6, R23, 0x1, RZ, 0x1f ;  /* 0x0000000117067811 */ /* 0x000fc800078ff8ff */
[----:B------:R-:W-:-:S13]  /*5220*/  LOP3.LUT P0, R6, R6, 0x3, RZ, 0xc0, !PT ;  /* 0x0000000306067812 */ /* 0x000fda000780c0ff */
[----:B------:R-:W-:Y:S05]  /*5230*/  @!P0 BRA `(.L_x_3228) ;  /* 0x000002c000008947 */ /* 0x000fea0003800000 */
[----:B------:R-:W-:Y:S01]  /*5240*/  IMAD.MOV.U32 R20, RZ, RZ, R6 ;  /* 0x000000ffff147224 */ /* 0x000fe200078e0006 */
[----:B------:R-:W-:Y:S02]  /*5250*/  LEA R21, R0, 0x210, 0x2 ;  /* 0x0000021000157811 */ /* 0x000fe400078e10ff */
.L_x_3231:
        /* <DEDUP_REMOVED lines=38> */
.L_x_3230:
[----:B------:R-:W-:Y:S05]  /*54c0*/  BSYNC B2 ;  /* 0x0000000000027941 */ /* 0x000fea0003800000 */
.L_x_3229:
[----:B------:R-:W-:Y:S02]  /*54d0*/  IADD3 R16, R16, 0x2, RZ ;  /* 0x0000000210107810 */ /* 0x000fe40007ffe0ff */
[----:B------:R-:W-:Y:S01]  /*54e0*/  IADD3 R21, R21, 0x8, RZ ;  /* 0x0000000815157810 */ /* 0x000fe20007ffe0ff */
[----:B------:R-:W-:Y:S05]  /*54f0*/  @P0 BRA `(.L_x_3231) ;  /* 0xfffffd6000000947 */ /* 0x000fea000383ffff */
.L_x_3228:
[----:B------:R-:W-:Y:S05]  /*5500*/  BSYNC B0 ;  /* 0x0000000000007941 */ /* 0x000fea0003800000 */
.L_x_3227:
[----:B------:R-:W-:-:S13]  /*5510*/  ISETP.GE.U32.AND P0, PT, R23, 0x6, PT ;  /* 0x000000061700780c */ /* 0x000fda0003f06070 */
[----:B------:R-:W-:Y:S05]  /*5520*/  @!P0 BRA `(.L_x_3216) ;  /* 0x000009f000008947 */ /* 0x000fea0003800000 */
[----:B------:R-:W-:Y:S01]  /*5530*/  LEA R6, R16, 0x10, 0x2 ;  /* 0x0000001010067811 */ /* 0x000fe200078e10ff */
[----:B------:R-:W-:-:S04]  /*5540*/  IMAD.U32 R7, RZ, RZ, UR43 ;  /* 0x0000002bff077e24 */ /* 0x000fc8000f8e00ff */
[----:B------:R-:W-:-:S05]  /*5550*/  IMAD R6, R7, -0x4, R6 ;  /* 0xfffffffc07067824 */ /* 0x000fca00078e0206 */
[----:B------:R-:W-:Y:S02]  /*5560*/  IADD3 R6, R6, 0x210, RZ ;  /* 0x0000021006067810 */ /* 0x000fe40007ffe0ff */
.L_x_3240:
[C---:B------:R-:W-:Y:S01]  /*5570*/  ISETP.GE.AND P4, PT, R16.reuse, c[0x0][0x1d4], PT ;  /* 0x0000750010007a0c */ /* 0x040fe20003f86270 */
[----:B------:R-:W-:Y:S01]  /*5580*/  BSSY B0, `(.L_x_3232) ;  /* 0x0000028000007945 */ /* 0x000fe20003800000 */
[C---:B-1----:R-:W-:Y:S02]  /*5590*/  IADD3 R26, R16.reuse, 0x2, RZ ;  /* 0x00000002101a7810 */ /* 0x042fe40007ffe0ff */
[----:B------:R-:W-:Y:S02]  /*55a0*/  IADD3 R27, R16, 0x4, RZ ;  /* 0x00000004101b7810 */ /* 0x000fe40007ffe0ff */
[----:B------:R-:W-:Y:S02]  /*55b0*/  ISETP.GE.AND P0, PT, R26, c[0x0][0x1d4], PT ;  /* 0x000075001a007a0c */ /* 0x000fe40003f06270 */
[----:B------:R-:W-:Y:S02]  /*55c0*/  ISETP.GE.AND P3, PT, R27, c[0x0][0x1d4], PT ;  /* 0x000075001b007a0c */ /* 0x000fe40003f66270 */
[----:B------:R-:W-:-:S03]  /*55d0*/  IADD3 R24, R16, 0x6, RZ ;  /* 0x0000000610187810 */ /* 0x000fc60007ffe0ff */
[----:B------:R-:W-:Y:S05]  /*55e0*/  @!P4 BRA `(.L_x_3233) ;  /* 0x000002100000c947 */ /* 0x000fea0003800000 */
[----:B------:R-:W-:Y:S01]  /*55f0*/  IABS R22, c[0x0][0x1d4] ;  /* 0x0000750000167a13 */ /* 0x000fe20000000000 */
[----:B------:R-:W-:Y:S01]  /*5600*/  HFMA2.MMA R20, -RZ, RZ, 0, 0 ;  /* 0x00000000ff147435 */ /* 0x000fe200000001ff */
        /* <DEDUP_REMOVED lines=31> */
.L_x_3233:
[----:B------:R-:W-:Y:S05]  /*5800*/  BSYNC B0 ;  /* 0x0000000000007941 */ /* 0x000fea0003800000 */
.L_x_3232:
[----:B------:R-:W-:Y:S01]  /*5810*/  BSSY B0, `(.L_x_3234) ;  /* 0x0000024000007945 */ /* 0x000fe20003800000 */
[----:B------:R-:W-:Y:S01]  /*5820*/  ISETP.GE.AND P4, PT, R24, c[0x0][0x1d4], PT ;  /* 0x0000750018007a0c */ /* 0x000fe20003f86270 */
[----:B------:R-:W-:Y:S07]  /*5830*/  @!P0 BRA `(.L_x_3235) ;  /* 0x0000021000008947 */ /* 0x000fee0003800000 */
        /* <DEDUP_REMOVED lines=33> */
.L_x_3235:
[----:B------:R-:W-:Y:S05]  /*5a50*/  BSYNC B0 ;  /* 0x0000000000007941 */ /* 0x000fea0003800000 */
.L_x_3234:
        /* <DEDUP_REMOVED lines=35> */
.L_x_3237:
[----:B------:R-:W-:Y:S05]  /*5c90*/  BSYNC B0 ;  /* 0x0000000000007941 */ /* 0x000fea0003800000 */
.L_x_3236:
        /* <DEDUP_REMOVED lines=35> */
.L_x_3239:
[----:B------:R-:W-:Y:S05]  /*5ed0*/  BSYNC B0 ;  /* 0x0000000000007941 */ /* 0x000fea0003800000 */
.L_x_3238:
[----:B------:R-:W-:Y:S02]  /*5ee0*/  IADD3 R16, R16, 0x8, RZ ;  /* 0x0000000810107810 */ /* 0x000fe40007ffe0ff */
[----:B------:R-:W-:Y:S02]  /*5ef0*/  IADD3 R6, R6, 0x20, RZ ;  /* 0x0000002006067810 */ /* 0x000fe40007ffe0ff */
[----:B------:R-:W-:-:S13]  /*5f00*/  ISETP.GE.AND P0, PT, R16, UR40, PT ;  /* 0x0000002810007c0c */ /* 0x000fda000bf06270 */
[----:B------:R-:W-:Y:S05]  /*5f10*/  @!P0 BRA `(.L_x_3240) ;  /* 0xfffff65000008947 */ /* 0x000fea000383ffff */
.L_x_3216:
[----:B0-----:R-:W-:Y:S05]  /*5f20*/  BSYNC B1 ;  /* 0x0000000000017941 */ /* 0x001fea0003800000 */
.L_x_3215:
[----:B------:R-:W0:Y:S01]  /*5f30*/  S2R R5, SR_TID.X ;  /* 0x0000000000057919 */ /* 0x000e220000002100 */
[----:B------:R-:W-:Y:S01]  /*5f40*/  BSSY B0, `(.L_x_3241) ;  /* 0x000003c000007945 */ /* 0x000fe20003800000 */
[----:B0-----:R-:W-:-:S04]  /*5f50*/  IADD3 R5, R5, 0x1f, RZ ;  /* 0x0000001f05057810 */ /* 0x001fc80007ffe0ff */
[----:B------:R-:W-:Y:S01]  /*5f60*/  ISETP.GT.U32.OR P0, PT, R5, 0x3e, P2 ;  /* 0x0000003e0500780c */ /* 0x000fe20001704470 */
[----:B------:R-:W-:Y:S07]  /*5f70*/  @P1 BRA `(.L_x_3242) ;  /* 0x0000038000001947 */ /* 0x000fee0003800000 */
[----:B------:R-:W-:Y:S01]  /*5f80*/  ULDC.64 UR4, c[0x0][0x240] ;  /* 0x0000900000047ab9 */ /* 0x000fe20000000a00 */
[----:B------:R-:W-:Y:S01]  /*5f90*/  IMAD.MOV.U32 R6, RZ, RZ, c[0x0][0x258] ;  /* 0x00009600ff067624 */ /* 0x000fe200078e00ff */
[----:B------:R-:W-:Y:S01]  /*5fa0*/  UISETP.NE.U32.AND UP0, UPT, URZ, UR4, UPT ;  /* 0x000000043f00728c */ /* 0x000fe2000bf05070 */
[----:B------:R-:W-:Y:S01]  /*5fb0*/  IADD3 R20, R3, UR42, RZ ;  /* 0x0000002a03147c10 */ /* 0x000fe2000fffe0ff */
[----:B-1----:R-:W-:Y:S01]  /*5fc0*/  IMAD.MOV.U32 R25, RZ, RZ, 0x4 ;  /* 0x00000004ff197424 */ /* 0x002fe200078e00ff */
[----:B------:R-:W0:Y:S01]  /*5fd0*/  LDS R4, [R4+0x210] ;  /* 0x0002100004047984 */ /* 0x000e220000000800 */
[----:B------:R-:W-:Y:S01]  /*5fe0*/  UISETP.NE.AND.EX UP0, UPT, URZ, UR5, UPT, UP0 ;  /* 0x000000053f00728c */ /* 0x000fe2000bf05300 */
[----:B------:R-:W-:-:S05]  /*5ff0*/  ISETP.NE.AND P3, PT, R6, 0x2, PT ;  /* 0x000000020600780c */ /* 0x000fca0003f65270 */
[----:B------:R-:W-:-:S08]  /*6000*/  PLOP3.LUT P4, PT, PT, PT, UP0, 0x80, 0x0 ;  /* 0x000000000000781c */ /* 0x000fd00003f8f008 */
[C---:B------:R-:W-:Y:S01]  /*6010*/  @!P3 IADD3 R6, P1, R20.reuse, c[0x0][0x188], RZ ;  /* 0x000062001406ba10 */ /* 0x040fe20007f3e0ff */
[----:B------:R-:W-:Y:S01]  /*6020*/  ULDC UR5, c[0x0][0x1d8] ;  /* 0x0000760000057ab9 */ /* 0x000fe20000000800 */
[----:B------:R1:W3:Y:S02]  /*6030*/  @!P3 LDG.E R18, [R18.64+0x8] ;  /* 0x000008241212b981 */ /* 0x0002e4000c1e1900 */
[C---:B------:R-:W-:Y:S02]  /*6040*/  @!P3 LEA.HI.X.SX32 R7, R20.reuse, c[0x0][0x18c], 0x1, P1 ;  /* 0x000063001407ba11 */ /* 0x040fe400008f0eff */
[----:B------:R-:W4:Y:S04]  /*6050*/  @P4 S2R R5, SR_CTAID.X ;  /* 0x0000000000054919 */ /* 0x000f280000002500 */
[----:B--2---:R-:W2:Y:S01]  /*6060*/  @!P3 LDG.E R6, [R6.64] ;  /* 0x000000240606b981 */ /* 0x004ea2000c1e1900 */
[----:B----4-:R-:W4:Y:S01]  /*6070*/  @P4 R2UR UR4, R5 ;  /* 0x00000000050443c2 */ /* 0x010f2200000e0000 */
[----:B------:R-:W-:-:S06]  /*6080*/  @P3 IMAD.WIDE R20, R20, R25, c[0x0][0x188] ;  /* 0x0000620014143625 */ /* 0x000fcc00078e0219 */
[----:B------:R-:W3:Y:S01]  /*6090*/  @P3 LDG.E.128 R20, [R20.64] ;  /* 0x0000002414143981 */ /* 0x000ee2000c1e1d00 */
[----:B----4-:R-:W-:-:S06]  /*60a0*/  @UP0 UIMAD UR4, UR38, UR5, UR4 ;  /* 0x00000005260402a4 */ /* 0x010fcc000f8e0204 */
[----:B------:R-:W-:-:S04]  /*60b0*/  IMAD.U32 R24, RZ, RZ, UR4 ;  /* 0x00000004ff187e24 */ /* 0x000fc8000f8e00ff */
[----:B------:R-:W-:-:S04]  /*60c0*/  @P4 IMAD R24, R24, 0x70, R3 ;  /* 0x0000007018184824 */ /* 0x000fc800078e0203 */
[----:B------:R-:W-:-:S06]  /*60d0*/  @P4 IMAD.WIDE R24, R24, R25, c[0x0][0x238] ;  /* 0x00008e0018184625 */ /* 0x000fcc00078e0219 */
[----:B------:R-:W4:Y:S01]  /*60e0*/  @P4 LDG.E.128 R24, [R24.64] ;  /* 0x0000002418184981 */ /* 0x000f22000c1e1d00 */
[----:B------:R-:W-:Y:S02]  /*60f0*/  IMAD.U32 R30, RZ, RZ, UR41 ;  /* 0x00000029ff1e7e24 */ /* 0x000fe4000f8e00ff */
[----:B------:R-:W-:Y:S02]  /*6100*/  IMAD R2, R2, 0x70, RZ ;  /* 0x0000007002027824 */ /* 0x000fe400078e02ff */
[----:B-1----:R-:W-:Y:S01]  /*6110*/  IMAD R19, R30, c[0x0][0x1d4], R3 ;  /* 0x000075001e137a24 */ /* 0x002fe200078e0203 */
[----:B--2---:R-:W-:Y:S02]  /*6120*/  @!P3 PRMT R5, R6, 0x9910, RZ ;  /* 0x000099100605b816 */ /* 0x004fe400000000ff */
[----:B------:R-:W-:Y:S02]  /*6130*/  @!P3 SHF.R.U32.HI R16, RZ, 0x18, R6 ;  /* 0x00000018ff10b819 */ /* 0x000fe40000011606 */
[----:B------:R-:W-:-:S02]  /*6140*/  @!P3 SHF.R.S32.HI R5, RZ, 0x8, R5 ;  /* 0x00000008ff05b819 */ /* 0x000fc40000011405 */
[----:B------:R-:W-:Y:S01]  /*6150*/  @!P3 SHF.R.U32.HI R7, RZ, 0x10, R6 ;  /* 0x00000010ff07b819 */ /* 0x000fe20000011606 */
[----:B------:R-:W3:Y:S08]  /*6160*/  @!P3 I2F.S8 R17, R6 ;  /* 0x000000060011b306 */ /* 0x000ef00000001400 */
[----:B------:R1:W2:Y:S08]  /*6170*/  @!P3 I2F.S8 R28, R7 ;  /* 0x00000007001cb306 */ /* 0x0002b00000001400 */
[----:B------:R-:W0:Y:S08]  /*6180*/  @!P3 I2F.S8 R16, R16 ;  /* 0x000000100010b306 */ /* 0x000e300000001400 */
[----:B------:R-:W0:Y:S01]  /*6190*/  @!P3 I2F.S16 R5, R5 ;  /* 0x000000050005b306 */ /* 0x000e220000101400 */
[----:B-1----:R-:W-:Y:S01]  /*61a0*/  SHF.R.S32.HI R7, RZ, 0x1f, R19 ;  /* 0x0000001fff077819 */ /* 0x002fe20000011413 */
[-C--:B---3--:R-:W-:Y:S01]  /*61b0*/  @!P3 FMUL.FTZ R20, R17, R18.reuse ;  /* 0x000000121114b220 */ /* 0x088fe20000410000 */
[----:B------:R-:W-:Y:S01]  /*61c0*/  IADD3 R19, P1, R2, R19, RZ ;  /* 0x0000001302137210 */ /* 0x000fe20007f3e0ff */
[----:B--2---:R-:W-:-:S02]  /*61d0*/  @!P3 FMUL.FTZ R22, R28, R18 ;  /* 0x000000121c16b220 */ /* 0x004fc40000410000 */
[-C--:B0-----:R-:W-:Y:S01]  /*61e0*/  @!P3 FMUL.FTZ R23, R16, R18.reuse ;  /* 0x000000121017b220 */ /* 0x081fe20000410000 */
[----:B------:R-:W-:Y:S01]  /*61f0*/  LEA.HI.X.SX32 R2, R2, R7, 0x1, P1 ;  /* 0x0000000702027211 */ /* 0x000fe200008f0eff */
[----:B-----5:R-:W-:Y:S01]  /*6200*/  FADD.FTZ R8, R20, R8 ;  /* 0x0000000814087221 */ /* 0x020fe20000010000 */
[----:B------:R-:W-:Y:S01]  /*6210*/  LEA R6, P1, R19, c[0x0][0x1a0], 0x2 ;  /* 0x0000680013067a11 */ /* 0x000fe200078210ff */
[----:B------:R-:W-:Y:S02]  /*6220*/  FADD.FTZ R10, R22, R10 ;  /* 0x0000000a160a7221 */ /* 0x000fe40000010000 */
[----:B------:R-:W-:Y:S02]  /*6230*/  @!P3 FMUL.FTZ R21, R5, R18 ;  /* 0x000000120515b220 */ /* 0x000fe40000410000 */
[----:B------:R-:W-:Y:S02]  /*6240*/  FADD.FTZ R11, R23, R11 ;  /* 0x0000000b170b7221 */ /* 0x000fe40000010000 */
[----:B------:R-:W-:Y:S01]  /*6250*/  FADD.FTZ R9, R21, R9 ;  /* 0x0000000915097221 */ /* 0x000fe20000010000 */
[----:B------:R-:W-:Y:S01]  /*6260*/  LEA.HI.X R7, R19, c[0x0][0x1a4], R2, 0x2, P1 ;  /* 0x0000690013077a11 */ /* 0x000fe200008f1402 */
[----:B----4-:R-:W-:-:S02]  /*6270*/  @P4 FMUL.FTZ R8, R8, R24 ;  /* 0x0000001808084220 */ /* 0x010fc40000410000 */
        /* <DEDUP_REMOVED lines=8> */
.L_x_3242:
[----:B------:R-:W-:Y:S05]  /*6300*/  BSYNC B0 ;  /* 0x0000000000007941 */ /* 0x000fea0003800000 */
.L_x_3241:
[----:B------:R-:W-:Y:S06]  /*6310*/  BAR.SYNC.DEFER_BLOCKING 0x0 ;  /* 0x0000000000007b1d */ /* 0x000fec0000010000 */
[----:B------:R-:W-:Y:S05]  /*6320*/  @P2 BRA `(.L_x_3243) ;  /* 0x000000e000002947 */ /* 0x000fea0003800000 */
[----:B------:R-:W3:Y:S01]  /*6330*/  S2R R4, SR_TID.X ;  /* 0x0000000000047919 */ /* 0x000ee20000002100 */
[----:B------:R-:W-:Y:S01]  /*6340*/  IMAD R0, R0, 0x70, R3 ;  /* 0x0000007000007824 */ /* 0x000fe200078e0203 */
[----:B------:R-:W-:Y:S01]  /*6350*/  WARPSYNC 0xffffffff ;  /* 0xffffffff00007948 */ /* 0x000fe20003800000 */
[----:B---3--:R-:W-:-:S02]  /*6360*/  LOP3.LUT R2, R4, 0xffffffe0, RZ, 0xc0, !PT ;  /* 0xffffffe004027812 */ /* 0x008fc400078ec0ff */
[----:B------:R-:W-:Y:S02]  /*6370*/  ISETP.GT.AND P2, PT, R4, 0x1f, PT ;  /* 0x0000001f0400780c */ /* 0x000fe40003f44270 */
[----:B------:R-:W-:-:S13]  /*6380*/  ISETP.NE.AND P1, PT, R2, 0x20, PT ;  /* 0x000000200200780c */ /* 0x000fda0003f25270 */
[----:B------:R-:W-:Y:S04]  /*6390*/  @!P1 STS.128 [R0.X4+0x50], R12 ;  /* 0x0000500c00009388 */ /* 0x000fe80000004c00 */
[----:B------:R-:W-:Y:S06]  /*63a0*/  BAR.SYNC.DEFER_BLOCKING 0x0 ;  /* 0x0000000000007b1d */ /* 0x000fec0000010000 */
[----:B0-----:R-:W0:Y:S02]  /*63b0*/  @!P2 LDS.128 R4, [R0.X4+0x210] ;  /* 0x000210000004a984 */ /* 0x001e240000004c00 */
[----:B0-----:R-:W-:-:S02]  /*63c0*/  @!P2 FADD.FTZ R12, R12, R4 ;  /* 0x000000040c0ca221 */ /* 0x001fc40000010000 */
[----:B------:R-:W-:Y:S02]  /*63d0*/  @!P2 FADD.FTZ R13, R13, R5 ;  /* 0x000000050d0da221 */ /* 0x000fe40000010000 */
[----:B------:R-:W-:Y:S02]  /*63e0*/  @!P2 FADD.FTZ R14, R14, R6 ;  /* 0x000000060e0ea221 */ /* 0x000fe40000010000 */
[----:B------:R-:W-:Y:S01]  /*63f0*/  @!P2 FADD.FTZ R15, R15, R7 ;  /* 0x000000070f0fa221 */ /* 0x000fe20000010000 */
[----:B------:R-:W-:Y:S06]  /*6400*/  BAR.SYNC.DEFER_BLOCKING 0x0 ;  /* 0x0000000000007b1d */ /* 0x000fec0000010000 */
.L_x_3243:
[----:B------:R-:W-:Y:S05]  /*6410*/  @P0 EXIT ;  /* 0x000000000000094d */ /* 0x000fea0003800000 */
[----:B------:R-:W-:-:S05]  /*6420*/  IMAD.MOV.U32 R0, RZ, RZ, c[0x0][0x258] ;  /* 0x00009600ff007624 */ /* 0x000fca00078e00ff */
[----:B------:R-:W-:-:S13]  /*6430*/  ISETP.NE.AND P0, PT, R0, 0x2, PT ;  /* 0x000000020000780c */ /* 0x000fda0003f05270 */
[----:B------:R-:W-:Y:S01]  /*6440*/  @P0 IADD3 R4, R3, UR41, RZ ;  /* 0x0000002903040c10 */ /* 0x000fe2000fffe0ff */
[----:B------:R-:W-:-:S04]  /*6450*/  @P0 IMAD.MOV.U32 R5, RZ, RZ, 0x4 ;  /* 0x00000004ff050424 */ /* 0x000fc800078e00ff */
[----:B------:R-:W-:-:S05]  /*6460*/  @P0 IMAD.WIDE R4, R4, R5, c[0x0][0x160] ;  /* 0x0000580004040625 */ /* 0x000fca00078e0205 */
[----:B------:R3:W-:Y:S01]  /*6470*/  @P0 STG.E.128 [R4.64], R12 ;  /* 0x0000000c04000986 */ /* 0x0007e2000c101d24 */
[----:B------:R-:W-:Y:S05]  /*6480*/  @P0 EXIT ;  /* 0x000000000000094d */ /* 0x000fea0003800000 */
[----:B---3--:R-:W-:Y:S02]  /*6490*/  IMAD.MOV.U32 R4, RZ, RZ, c[0x0][0x250] ;  /* 0x00009400ff047624 */ /* 0x008fe400078e00ff */
[----:B------:R-:W-:-:S05]  /*64a0*/  IMAD.MOV.U32 R5, RZ, RZ, c[0x0][0x254] ;  /* 0x00009500ff057624 */ /* 0x000fca00078e00ff */
[----:B------:R-:W3:Y:S01]  /*64b0*/  LDG.E R4, [R4.64] ;  /* 0x0000002404047981 */ /* 0x000ee2000c1e1900 */
[----:B------:R-:W-:Y:S01]  /*64c0*/  IADD3 R3, R3, UR41, RZ ;  /* 0x0000002903037c10 */ /* 0x000fe2000fffe0ff */
[C---:B---3--:R-:W-:Y:S02]  /*64d0*/  FMUL.FTZ R12, R4.reuse, R12 ;  /* 0x0000000c040c7220 */ /* 0x048fe40000410000 */
[C---:B------:R-:W-:Y:S02]  /*64e0*/  FMUL.FTZ R13, R4.reuse, R13 ;  /* 0x0000000d040d7220 */ /* 0x040fe40000410000 */
[C---:B------:R-:W-:Y:S02]  /*64f0*/  FMUL.FTZ R14, R4.reuse, R14 ;  /* 0x0000000e040e7220 */ /* 0x040fe40000410000 */
[----:B------:R-:W3:Y:S01]  /*6500*/  F2I.S8.NTZ R12, R12 ;  /* 0x0000000c000c7305 */ /* 0x000ee20000202100 */
[----:B------:R-:W-:-:S07]  /*6510*/  FMUL.FTZ R15, R4, R15 ;  /* 0x0000000f040f7220 */ /* 0x000fce0000410000 */
[----:B------:R-:W4:Y:S08]  /*6520*/  F2I.S8.NTZ R13, R13 ;  /* 0x0000000d000d7305 */ /* 0x000f300000202100 */
[----:B------:R-:W0:Y:S01]  /*6530*/  F2I.S8.NTZ R14, R14 ;  /* 0x0000000e000e7305 */ /* 0x000e220000202100 */
[----:B---3--:R-:W-:-:S04]  /*6540*/  PRMT R0, R12, 0x8880, RZ ;  /* 0x000088800c007816 */ /* 0x008fc800000000ff */
[----:B------:R-:W-:-:S03]  /*6550*/  PRMT R0, R0, 0x7710, RZ ;  /* 0x0000771000007816 */ /* 0x000fc600000000ff */
[----:B------:R-:W3:Y:S01]  /*6560*/  F2I.S8.NTZ R15, R15 ;  /* 0x0000000f000f7305 */ /* 0x000ee20000202100 */
[----:B----4-:R-:W-:Y:S02]  /*6570*/  PRMT R2, R13, 0x8880, RZ ;  /* 0x000088800d027816 */ /* 0x010fe400000000ff */
[----:B------:R-:W-:Y:S02]  /*6580*/  LOP3.LUT R5, R0, 0xff, RZ, 0xc0, !PT ;  /* 0x000000ff00057812 */ /* 0x000fe400078ec0ff */
[----:B------:R-:W-:Y:S02]  /*6590*/  PRMT R2, R2, 0x7710, RZ ;  /* 0x0000771002027816 */ /* 0x000fe400000000ff */
[----:B0-----:R-:W-:Y:S02]  /*65a0*/  PRMT R0, R14, 0x8880, RZ ;  /* 0x000088800e007816 */ /* 0x001fe400000000ff */
[----:B------:R-:W-:Y:S02]  /*65b0*/  PRMT R5, R2, 0x7604, R5 ;  /* 0x0000760402057816 */ /* 0x000fe40000000005 */
[----:B------:R-:W-:-:S02]  /*65c0*/  PRMT R0, R0, 0x7710, RZ ;  /* 0x0000771000007816 */ /* 0x000fc400000000ff */
[----:B------:R-:W-:Y:S02]  /*65d0*/  IADD3 R2, P0, R3, c[0x0][0x160], RZ ;  /* 0x0000580003027a10 */ /* 0x000fe40007f1e0ff */
[----:B---3--:R-:W-:Y:S02]  /*65e0*/  PRMT R4, R15, 0x8880, RZ ;  /* 0x000088800f047816 */ /* 0x008fe400000000ff */
[----:B------:R-:W-:Y:S02]  /*65f0*/  PRMT R5, R0, 0x7054, R5 ;  /* 0x0000705400057816 */ /* 0x000fe40000000005 */
[----:B------:R-:W-:Y:S02]  /*6600*/  PRMT R4, R4, 0x7710, RZ ;  /* 0x0000771004047816 */ /* 0x000fe400000000ff */
[----:B------:R-:W-:Y:S02]  /*6610*/  LEA.HI.X.SX32 R3, R3, c[0x0][0x164], 0x1, P0 ;  /* 0x0000590003037a11 */ /* 0x000fe400000f0eff */
[----:B------:R-:W-:-:S05]  /*6620*/  PRMT R5, R4, 0x654, R5 ;  /* 0x0000065404057816 */ /* 0x000fca0000000005 */
[----:B------:R-:W-:Y:S01]  /*6630*/  STG.E [R2.64], R5 ;  /* 0x0000000502007986 */ /* 0x000fe2000c101924 */
[----:B------:R-:W-:Y:S05]  /*6640*/  EXIT ;  /* 0x000000000000794d */ /* 0x000fea0003800000 */
.L_x_3192:
[----:B------:R-:W-:Y:S01]  /*6650*/  HFMA2.MMA R51, -RZ, RZ, 0, 1.847743988037109375e-06 ;  /* 0x0000001fff337435 */ /* 0x000fe200000001ff */
[----:B------:R-:W-:Y:S01]  /*6660*/  IMAD.MOV.U32 R52, RZ, RZ, 0x10 ;  /* 0x00000010ff347424 */ /* 0x000fe200078e00ff */
[----:B------:R-:W-:Y:S01]  /*6670*/  MOV R48, 0x66a0 ;  /* 0x000066a000307802 */ /* 0x000fe20000000f00 */
[----:B------:R-:W-:-:S03]  /*6680*/  IMAD.MOV.U32 R50, RZ, RZ, -0x1 ;  /* 0xffffffffff327424 */ /* 0x000fc600078e00ff */
[----:B0-----:R-:W-:Y:S05]  /*6690*/  CALL.REL.NOINC `($__internal_23_$__cuda_sm70_shflsync_bfly_p) ;  /* 0x000003a000007944 */ /* 0x001fea0003c00000 */
[----:B01----:R-:W-:Y:S05]  /*66a0*/  BRA `(.L_x_3244) ;  /* 0xffffb4a000007947 */ /* 0x003fea000383ffff */
.L_x_3193:
[----:B------:R-:W-:Y:S01]  /*66b0*/  IMAD.MOV.U32 R52, RZ, RZ, 0x8 ;  /* 0x00000008ff347424 */ /* 0x000fe200078e00ff */
[----:B------:R-:W-:Y:S01]  /*66c0*/  MOV R48, 0x6700 ;  /* 0x0000670000307802 */ /* 0x000fe20000000f00 */
[----:B------:R-:W-:Y:S02]  /*66d0*/  IMAD.MOV.U32 R51, RZ, RZ, 0x1f ;  /* 0x0000001fff337424 */ /* 0x000fe400078e00ff */
[----:B------:R-:W-:Y:S02]  /*66e0*/  IMAD.MOV.U32 R50, RZ, RZ, -0x1 ;  /* 0xffffffffff327424 */ /* 0x000fe400078e00ff */
[----:B0-----:R-:W-:Y:S05]  /*66f0*/  CALL.REL.NOINC `($__internal_23_$__cuda_sm70_shflsync_bfly_p) ;  /* 0x0000034000007944 */ /* 0x001fea0003c00000 */
[----:B01----:R-:W-:Y:S01]  /*6700*/  FADD.FTZ R53, R53, R51 ;  /* 0x0000003335357221 */ /* 0x003fe20000010000 */
[----:B------:R-:W-:Y:S01]  /*6710*/  MOV R48, 0x6760 ;  /* 0x0000676000307802 */ /* 0x000fe20000000f00 */
[----:B------:R-:W-:-:S02]  /*6720*/  IMAD.MOV.U32 R52, RZ, RZ, 0x4 ;  /* 0x00000004ff347424 */ /* 0x000fc400078e00ff */
[----:B------:R-:W-:Y:S02]  /*6730*/  IMAD.MOV.U32 R51, RZ, RZ, 0x1f ;  /* 0x0000001fff337424 */ /* 0x000fe400078e00ff */
[----:B------:R-:W-:Y:S02]  /*6740*/  IMAD.MOV.U32 R50, RZ, RZ, -0x1 ;  /* 0xffffffffff327424 */ /* 0x000fe400078e00ff */
[----:B------:R-:W-:Y:S05]  /*6750*/  CALL.REL.NOINC `($__internal_23_$__cuda_sm70_shflsync_bfly_p) ;  /* 0x000002e000007944 */ /* 0x000fea0003c00000 */
[----:B01----:R-:W-:Y:S01]  /*6760*/  FADD.FTZ R53, R53, R51 ;  /* 0x0000003335357221 */ /* 0x003fe20000010000 */
[----:B------:R-:W-:Y:S01]  /*6770*/  MOV R48, 0x67c0 ;  /* 0x000067c000307802 */ /* 0x000fe20000000f00 */
[----:B------:R-:W-:Y:S02]  /*6780*/  IMAD.MOV.U32 R52, RZ, RZ, 0x2 ;  /* 0x00000002ff347424 */ /* 0x000fe400078e00ff */
[----:B------:R-:W-:Y:S02]  /*6790*/  IMAD.MOV.U32 R51, RZ, RZ, 0x1f ;  /* 0x0000001fff337424 */ /* 0x000fe400078e00ff */
[----:B------:R-:W-:Y:S02]  /*67a0*/  IMAD.MOV.U32 R50, RZ, RZ, -0x1 ;  /* 0xffffffffff327424 */ /* 0x000fe400078e00ff */
[----:B------:R-:W-:Y:S05]  /*67b0*/  CALL.REL.NOINC `($__internal_23_$__cuda_sm70_shflsync_bfly_p) ;  /* 0x0000028000007944 */ /* 0x000fea0003c00000 */
[----:B-1----:R-:W-:Y:S01]  /*67c0*/  FADD.FTZ R4, R53, R51 ;  /* 0x0000003335047221 */ /* 0x002fe20000010000 */
[----:B------:R-:W-:Y:S01]  /*67d0*/  MOV R51, 0x1f ;  /* 0x0000001f00337802 */ /* 0x000fe20000000f00 */
[----:B0-----:R-:W-:Y:S01]  /*67e0*/  IMAD.MOV.U32 R52, RZ, RZ, 0x1 ;  /* 0x00000001ff347424 */ /* 0x001fe200078e00ff */
[----:B------:R-:W-:Y:S01]  /*67f0*/  MOV R48, 0x6830 ;  /* 0x0000683000307802 */ /* 0x000fe20000000f00 */
[----:B------:R-:W-:-:S02]  /*6800*/  IMAD.MOV.U32 R50, RZ, RZ, -0x1 ;  /* 0xffffffffff327424 */ /* 0x000fc400078e00ff */
[----:B------:R-:W-:Y:S02]  /*6810*/  IMAD.MOV.U32 R53, RZ, RZ, R4 ;  /* 0x000000ffff357224 */ /* 0x000fe400078e0004 */
[----:B------:R-:W-:Y:S05]  /*6820*/  CALL.REL.NOINC `($__internal_23_$__cuda_sm70_shflsync_bfly_p) ;  /* 0x0000021000007944 */ /* 0x000fea0003c00000 */
[----:B01----:R-:W-:Y:S05]  /*6830*/  BRA `(.L_x_3245) ;  /* 0xffffb3a000007947 */ /* 0x003fea000383ffff */
.L_x_3198:
[----:B------:R-:W-:Y:S01]  /*6840*/  IMAD.MOV.U32 R52, RZ, RZ, 0x2 ;  /* 0x00000002ff347424 */ /* 0x000fe200078e00ff */
[----:B------:R-:W-:Y:S01]  /*6850*/  MOV R48, 0x6890 ;  /* 0x0000689000307802 */ /* 0x000fe20000000f00 */
[----:B------:R-:W-:Y:S02]  /*6860*/  IMAD.MOV.U32 R51, RZ, RZ, 0x1f ;  /* 0x0000001fff337424 */ /* 0x000fe400078e00ff */
[----:B------:R-:W-:Y:S02]  /*6870*/  IMAD.MOV.U32 R50, RZ, RZ, -0x1 ;  /* 0xffffffffff327424 */ /* 0x000fe400078e00ff */
[----:B------:R-:W-:Y:S05]  /*6880*/  CALL.REL.NOINC `($__internal_23_$__cuda_sm70_shflsync_bfly_p) ;  /* 0x000001b000007944 */ /* 0x000fea0003c00000 */
[----:B01----:R-:W-:Y:S05]  /*6890*/  BRA `(.L_x_3246) ;  /* 0xffffced000007947 */ /* 0x003fea000383ffff */
.L_x_3199:
[----:B------:R-:W-:Y:S01]  /*68a0*/  IMAD.MOV.U32 R52, RZ, RZ, 0x1 ;  /* 0x00000001ff347424 */ /* 0x000fe200078e00ff */
[----:B------:R-:W-:Y:S01]  /*68b0*/  MOV R48, 0x68f0 ;  /* 0x000068f000307802 */ /* 0x000fe20000000f00 */
[----:B------:R-:W-:Y:S02]  /*68c0*/  IMAD.MOV.U32 R51, RZ, RZ, 0x1f ;  /* 0x0000001fff337424 */ /* 0x000fe400078e00ff */
[----:B------:R-:W-:Y:S02]  /*68d0*/  IMAD.MOV.U32 R50, RZ, RZ, -0x1 ;  /* 0xffffffffff327424 */ /* 0x000fe400078e00ff */
[----:B------:R-:W-:Y:S05]  /*68e0*/  CALL.REL.NOINC `($__internal_23_$__cuda_sm70_shflsync_bfly_p) ;  /* 0x0000015000007944 */ /* 0x000fea0003c00000 */
[----:B01----:R-:W-:Y:S05]  /*68f0*/  BRA `(.L_x_3247) ;  /* 0xffffcea000007947 */ /* 0x003fea000383ffff */
.L_x_3203:
[----:B------:R-:W-:Y:S01]  /*6900*/  HFMA2.MMA R51, -RZ, RZ, 0, 1.847743988037109375e-06 ;  /* 0x0000001fff337435 */ /* 0x000fe200000001ff */
[----:B------:R-:W-:Y:S01]  /*6910*/  IMAD.MOV.U32 R53, RZ, RZ, R3 ;  /* 0x000000ffff357224 */ /* 0x000fe200078e0003 */
[----:B------:R-:W-:Y:S01]  /*6920*/  MOV R48, 0x6960 ;  /* 0x0000696000307802 */ /* 0x000fe20000000f00 */
[----:B------:R-:W-:-:S02]  /*6930*/  IMAD.MOV.U32 R52, RZ, RZ, 0x10 ;  /* 0x00000010ff347424 */ /* 0x000fc400078e00ff */
[----:B------:R-:W-:Y:S02]  /*6940*/  IMAD.MOV.U32 R50, RZ, RZ, -0x1 ;  /* 0xffffffffff327424 */ /* 0x000fe400078e00ff */
[----:B012---:R-:W-:Y:S05]  /*6950*/  CALL.REL.NOINC `($__internal_23_$__cuda_sm70_shflsync_bfly_p) ;  /* 0x000000e000007944 */ /* 0x007fea0003c00000 */
[----:B01----:R-:W-:Y:S05]  /*6960*/  BRA `(.L_x_3248) ;  /* 0xffffd05000007947 */ /* 0x003fea000383ffff */
.L_x_3204:
[----:B------:R-:W-:Y:S01]  /*6970*/  IMAD.MOV.U32 R52, RZ, RZ, 0x8 ;  /* 0x00000008ff347424 */ /* 0x000fe200078e00ff */
[----:B------:R-:W-:Y:S01]  /*6980*/  MOV R48, 0x69c0 ;  /* 0x000069c000307802 */ /* 0x000fe20000000f00 */
[----:B------:R-:W-:Y:S02]  /*6990*/  IMAD.MOV.U32 R51, RZ, RZ, 0x1f ;  /* 0x0000001fff337424 */ /* 0x000fe400078e00ff */
[----:B------:R-:W-:Y:S02]  /*69a0*/  IMAD.MOV.U32 R50, RZ, RZ, -0x1 ;  /* 0xffffffffff327424 */ /* 0x000fe400078e00ff */
[----:B0123--:R-:W-:Y:S05]  /*69b0*/  CALL.REL.NOINC `($__internal_23_$__cuda_sm70_shflsync_bfly_p) ;  /* 0x0000008000007944 */ /* 0x00ffea0003c00000 */
[----:B-1----:R-:W-:Y:S01]  /*69c0*/  FMNMX.FTZ R0, R53, R51, !PT ;  /* 0x0000003335007209 */ /* 0x002fe20007810000 */
[----:B0-----:R-:W-:Y:S01]  /*69d0*/  IMAD.MOV.U32 R52, RZ, RZ, 0x4 ;  /* 0x00000004ff347424 */ /* 0x001fe200078e00ff */
[----:B------:R-:W-:Y:S01]  /*69e0*/  MOV R48, 0x6a30 ;  /* 0x00006a3000307802 */ /* 0x000fe20000000f00 */
[----:B------:R-:W-:Y:S02]  /*69f0*/  IMAD.MOV.U32 R51, RZ, RZ, 0x1f ;  /* 0x0000001fff337424 */ /* 0x000fe400078e00ff */
[----:B------:R-:W-:Y:S02]  /*6a00*/  IMAD.MOV.U32 R50, RZ, RZ, -0x1 ;  /* 0xffffffffff327424 */ /* 0x000fe400078e00ff */
[----:B------:R-:W-:-:S02]  /*6a10*/  IMAD.MOV.U32 R53, RZ, RZ, R0 ;  /* 0x000000ffff357224 */ /* 0x000fc400078e0000 */
[----:B------:R-:W-:Y:S05]  /*6a20*/  CALL.REL.NOINC `($__internal_23_$__cuda_sm70_shflsync_bfly_p) ;  /* 0x0000001000007944 */ /* 0x000fea0003c00000 */
[----:B01----:R-:W-:Y:S05]  /*6a30*/  BRA `(.L_x_3249) ;  /* 0xffffcfd000007947 */ /* 0x003fea000383ffff */
        .weak           $__internal_23_$__cuda_sm70_shflsync_bfly_p
        .type           $__internal_23_$__cuda_sm70_shflsync_bfly_p,@function
        .size           $__internal_23_$__cuda_sm70_shflsync_bfly_p,(.L_x_3274 - $__internal_23_$__cuda_sm70_shflsync_bfly_p)
$__internal_23_$__cuda_sm70_shflsync_bfly_p:
[----:B------:R-:W-:Y:S01]  /*6a40*/  IMAD.MOV.U32 R49, RZ, RZ, 0x0 ;  /* 0x00000000ff317424 */ /* 0x000fe200078e00ff */
[----:B------:R-:W-:Y:S04]  /*6a50*/  WARPSYNC R50 ;  /* 0x0000003200007348 */ /* 0x000fe80003800000 */
[----:B------:R0:W1:Y:S01]  /*6a60*/  SHFL.BFLY PT, R51, R53, R52, R51 ;  /* 0x0c00003435337389 */ /* 0x00006200000e0033 */
[----:B------:R-:W-:Y:S05]  /*6a70*/  RET.REL.NODEC R48 `(_ZN4mmha33masked_multihead_attention_kernelIfLi112ELi128ELi4ELi32ELi64ELb0ELb0EEEv26Multihead_attention_paramsIT_XT5_EE) ;  /* 0xffff958030007950 */ /* 0x000fea0003c3ffff */
.L_x_3250:
        /* <DEDUP_REMOVED lines=16> */
.L_x_3274:


//--------------------- .nv.global.init           --------------------------
	.section	.nv.global.init,"aw",@progbits
.nv.global.init:
	.type		$str,@object
	.size		$str,($str$1 - $str)
$str:
        /*0000*/ 	.byte	0x68, 0x61, 0x6c, 0x66, 0x5f, 0x72, 0x6f, 0x74, 0x61, 0x72, 0x79, 0x5f, 0x64, 0x69, 0x6d, 0x20
        /*0010*/ 	.byte	0x25, 0x20, 0x51, 0x4b, 0x5f, 0x56, 0x45, 0x43, 0x5f, 0x53, 0x49, 0x5a, 0x45, 0x20, 0x3d, 0x3d
        /*0020*/ 	.byte	0x20, 0x30, 0x00
	.type		$str$1,@object
	.size		$str$1,(__unnamed_16 - $str$1)
$str$1:
        /* <DEDUP_REMOVED lines=9> */
        /*00b3*/ 	.byte	0x6c, 0x61, 0x74, 0x65, 0x2e, 0x68, 0x70, 0x70, 0x00
	.type		__unnamed_16,@object
	.size		__unnamed_16,(__unnamed_17 - __unnamed_16)
__unnamed_16:
        /* <DEDUP_REMOVED lines=18> */
        /*01dc*/ 	.byte	0x65, 0x5d, 0x00
	.type		__unnamed_17,@object
	.size		__unnamed_17,(__unnamed_13 - __unnamed_17)
__unnamed_17:
        /* <DEDUP_REMOVED lines=18> */
        /*02ff*/ 	.byte	0x75, 0x65, 0x5d, 0x00
	.type		__unnamed_13,@object
	.size		__unnamed_13,(__unnamed_18 - __unnamed_13)
__unnamed_13:
        /* <DEDUP_REMOVED lines=19> */
	.type		__unnamed_18,@object
	.size		__unnamed_18,(__unnamed_4 - __unnamed_18)
__unnamed_18:
        /* <DEDUP_REMOVED lines=19> */
	.type		__unnamed_4,@object
	.size		__unnamed_4,(__unnamed_1 - __unnamed_4)
__unnamed_4:
        /* <DEDUP_REMOVED lines=19> */
	.type		__unnamed_1,@object
	.size		__unnamed_1,(__unnamed_5 - __unnamed_1)
__unnamed_1:
        /* <DEDUP_REMOVED lines=19> */
	.type		__unnamed_5,@object
	.size		__unnamed_5,(__unnamed_15 - __unnamed_5)
__unnamed_5:
        /* <DEDUP_REMOVED lines=19> */
	.type		__unnamed_15,@object
	.size		__unnamed_15,(__unnamed_6 - __unnamed_15)
__unnamed_15:
        /* <DEDUP_REMOVED lines=19> */
	.type		__unnamed_6,@object
	.size		__unnamed_6,(__unnamed_14 - __unnamed_6)
__unnamed_6:
        /* <DEDUP_REMOVED lines=19> */
	.type		__unnamed_14,@object
	.size		__unnamed_14,(__unnamed_3 - __unnamed_14)
__unnamed_14:
        /* <DEDUP_REMOVED lines=19> */
	.type		__unnamed_3,@object
	.size		__unnamed_3,(__unnamed_2 - __unnamed_3)
__unnamed_3:
        /* <DEDUP_REMOVED lines=18> */
        /*0d48*/ 	.byte	0x61, 0x6c, 0x73, 0x65, 0x5d, 0x00
	.type		__unnamed_2,@object
	.size		__unnamed_2,(__unnamed_22 - __unnamed_2)
__unnamed_2:
        /* <DEDUP_REMOVED lines=19> */
	.type		__unnamed_22,@object
	.size		__unnamed_22,(__unnamed_19 - __unnamed_22)
__unnamed_22:
        /* <DEDUP_REMOVED lines=19> */
	.type		__unnamed_19,@object
	.size		__unnamed_19,(__unnamed_23 - __unnamed_19)
__unnamed_19:
        /* <DEDUP_REMOVED lines=18> */
        /*10c0*/ 	.byte	0x41, 0x4d, 0x53, 0x20, 0x3d, 0x20, 0x66, 0x61, 0x6c, 0x73, 0x65, 0x5d, 0x00
	.type		__unnamed_23,@object
	.size		__unnamed_23,(__unnamed_10 - __unnamed_23)
__unnamed_23:
        /* <DEDUP_REMOVED lines=19> */
	.type		__unnamed_10,@object
	.size		__unnamed_10,(__unnamed_24 - __unnamed_10)
__unnamed_10:
        /* <DEDUP_REMOVED lines=19> */
	.type		__unnamed_24,@object
	.size		__unnamed_24,(__unnamed_21 - __unnamed_24)
__unnamed_24:
        /* <DEDUP_REMOVED lines=19> */
	.type		__unnamed_21,@object
	.size		__unnamed_21,(__unnamed_11 - __unnamed_21)
__unnamed_21:
        /* <DEDUP_REMOVED lines=18> */
        /*1574*/ 	.byte	0x45, 0x41, 0x4d, 0x53, 0x20, 0x3d, 0x20, 0x66, 0x61, 0x6c, 0x73, 0x65, 0x5d, 0x00
	.type		__unnamed_11,@object
	.size		__unnamed_11,(__unnamed_7 - __unnamed_11)
__unnamed_11:
        /* <DEDUP_REMOVED lines=19> */
	.type		__unnamed_7,@object
	.size		__unnamed_7,(__unnamed_20 - __unnamed_7)
__unnamed_7:
        /* <DEDUP_REMOVED lines=19> */
	.type		__unnamed_20,@object
	.size		__unnamed_20,(__unnamed_12 - __unnamed_20)
__unnamed_20:
        /* <DEDUP_REMOVED lines=19> */
	.type		__unnamed_12,@object
	.size		__unnamed_12,(__unnamed_9 - __unnamed_12)
__unnamed_12:
        /* <DEDUP_REMOVED lines=19> */
	.type		__unnamed_9,@object
	.size		__unnamed_9,(__unnamed_8 - __unnamed_9)
__unnamed_9:
        /* <DEDUP_REMOVED lines=18> */
        /*1b5a*/ 	.byte	0x42, 0x45, 0x41, 0x4d, 0x53, 0x20, 0x3d, 0x20, 0x66, 0x61, 0x6c, 0x73, 0x65, 0x5d, 0x00
	.type		__unnamed_8,@object
	.size		__unnamed_8,(.L_7 - __unnamed_8)
__unnamed_8:
        /* <DEDUP_REMOVED lines=19> */
.L_7:


//--------------------- .nv.shared._ZN4mmha33masked_multihead_attention_kernelItLi112ELi128ELi1ELi16ELi256ELb1ELb1EEEv26Multihead_attention_paramsIT_XT5_EE --------------------------
	.section	.nv.shared._ZN4mmha33masked_multihead_attention_kernelItLi112ELi128ELi1ELi16ELi256ELb1ELb1EEEv26Multihead_attention_paramsIT_XT5_EE,"aw",@nobits
	.sectionflags	@""
	.align	16
.nv.shared._ZN4mmha33masked_multihead_attention_kernelItLi112ELi128ELi1ELi16ELi256ELb1ELb1EEEv26Multihead_attention_paramsIT_XT5_EE:
	.zero		576


//--------------------- .nv.shared._ZN4mmha33masked_multihead_attention_kernelItLi112ELi128ELi2ELi16ELi128ELb1ELb1EEEv26Multihead_attention_paramsIT_XT5_EE --------------------------
	.section	.nv.shared._ZN4mmha33masked_multihead_attention_kernelItLi112ELi128ELi2ELi16ELi128ELb1ELb1EEEv26Multihead_attention_paramsIT_XT5_EE,"aw",@nobits
	.sectionflags	@""
	.align	16
.nv.shared._ZN4mmha33masked_multihead_attention_kernelItLi112ELi128ELi2ELi16ELi128ELb1ELb1EEEv26Multihead_attention_paramsIT_XT5_EE:
	.zero		544


//--------------------- .nv.shared._ZN4mmha33masked_multihead_attention_kernelItLi112ELi128ELi4ELi16ELi64ELb1ELb1EEEv26Multihead_attention_paramsIT_XT5_EE --------------------------
	.section	.nv.shared._ZN4mmha33masked_multihead_attention_kernelItLi112ELi128ELi4ELi16ELi64ELb1ELb1EEEv26Multihead_attention_paramsIT_XT5_EE,"aw",@nobits
	.sectionflags	@""
	.align	16
.nv.shared._ZN4mmha33masked_multihead_attention_kernelItLi112ELi128ELi4ELi16ELi64ELb1ELb1EEEv26Multihead_attention_paramsIT_XT5_EE:
	.zero		528


//--------------------- .nv.shared._ZN4mmha33masked_multihead_attention_kernelItLi112ELi128ELi1ELi16ELi256ELb1ELb0EEEv26Multihead_attention_paramsIT_XT5_EE --------------------------
	.section	.nv.shared._ZN4mmha33masked_multihead_attention_kernelItLi112ELi128ELi1ELi16ELi256ELb1ELb0EEEv26Multihead_attention_paramsIT_XT5_EE,"aw",@nobits
	.sectionflags	@""
	.align	16
.nv.shared._ZN4mmha33masked_multihead_attention_kernelItLi112ELi128ELi1ELi16ELi256ELb1ELb0EEEv26Multihead_attention_paramsIT_XT5_EE:
	.zero		576


//--------------------- .nv.shared._ZN4mmha33masked_multihead_attention_kernelItLi112ELi128ELi2ELi16ELi128ELb1ELb0EEEv26Multihead_attention_paramsIT_XT5_EE --------------------------
	.section	.nv.shared._ZN4mmha33masked_multihead_attention_kernelItLi112ELi128ELi2ELi16ELi128ELb1ELb0EEEv26Multihead_attention_paramsIT_XT5_EE,"aw",@nobits
	.sectionflags	@""
	.align	16
.nv.shared._ZN4mmha33masked_multihead_attention_kernelItLi112ELi128ELi2ELi16ELi128ELb1ELb0EEEv26Multihead_attention_paramsIT_XT5_EE:
	.zero		544


//--------------------- .nv.shared._ZN4mmha33masked_multihead_attention_kernelItLi112ELi128ELi4ELi16ELi64ELb1ELb0EEEv26Multihead_attention_paramsIT_XT5_EE --------------------------
	.section	.nv.shared._ZN4mmha33masked_multihead_attention_kernelItLi112ELi128ELi4ELi16ELi64ELb1ELb0EEEv26Multihead_attention_paramsIT_XT5_EE,"aw",@nobits
	.sectionflags	@""
	.align	16
.nv.shared._ZN4mmha33masked_multihead_attention_kernelItLi112ELi128ELi4ELi16ELi64ELb1ELb0EEEv26Multihead_attention_paramsIT_XT5_EE:
	.zero		528


//--------------------- .nv.shared._ZN4mmha33masked_multihead_attention_kernelIfLi112ELi128ELi1ELi32ELi256ELb1ELb1EEEv26Multihead_attention_paramsIT_XT5_EE --------------------------
	.section	.nv.shared._ZN4mmha33masked_multihead_attention_kernelIfLi112ELi128ELi1ELi32ELi256ELb1ELb1EEEv26Multihead_attention_paramsIT_XT5_EE,"aw",@nobits
	.sectionflags	@""
	.align	16
.nv.shared._ZN4mmha33masked_multihead_attention_kernelIfLi112ELi128ELi1ELi32ELi256ELb1ELb1EEEv26Multihead_attention_paramsIT_XT5_EE:
	.zero		1088


//--------------------- .nv.shared._ZN4mmha33masked_multihead_attention_kernelIfLi112ELi128ELi2ELi32ELi128ELb1ELb1EEEv26Multihead_attention_paramsIT_XT5_EE --------------------------
	.section	.nv.shared._ZN4mmha33masked_multihead_attention_kernelIfLi112ELi128ELi2ELi32ELi128ELb1ELb1EEEv26Multihead_attention_paramsIT_XT5_EE,"aw",@nobits
	.sectionflags	@""
	.align	16
.nv.shared._ZN4mmha33masked_multihead_attention_kernelIfLi112ELi128ELi2ELi32ELi128ELb1ELb1EEEv26Multihead_attention_paramsIT_XT5_EE:
	.zero		1056


//--------------------- .nv.shared._ZN4mmha33masked_multihead_attention_kernelIfLi112ELi128ELi4ELi32ELi64ELb1ELb1EEEv26Multihead_attention_paramsIT_XT5_EE --------------------------
	.section	.nv.shared._ZN4mmha33masked_multihead_attention_kernelIfLi112ELi128ELi4ELi32ELi64ELb1ELb1EEEv26Multihead_attention_paramsIT_XT5_EE,"aw",@nobits
	.sectionflags	@""
	.align	16
.nv.shared._ZN4mmha33masked_multihead_attention_kernelIfLi112ELi128ELi4ELi32ELi64ELb1ELb1EEEv26Multihead_attention_paramsIT_XT5_EE:
	.zero		1040


//--------------------- .nv.shared._ZN4mmha33masked_multihead_attention_kernelIfLi112ELi128ELi1ELi32ELi256ELb1ELb0EEEv26Multihead_attention_paramsIT_XT5_EE --------------------------
	.section	.nv.shared._ZN4mmha33masked_multihead_attention_kernelIfLi112ELi128ELi1ELi32ELi256ELb1ELb0EEEv26Multihead_attention_paramsIT_XT5_EE,"aw",@nobits
	.sectionflags	@""
	.align	16
.nv.shared._ZN4mmha33masked_multihead_attention_kernelIfLi112ELi128ELi1ELi32ELi256ELb1ELb0EEEv26Multihead_attention_paramsIT_XT5_EE:
	.zero		1088


//--------------------- .nv.shared._ZN4mmha33masked_multihead_attention_kernelIfLi112ELi128ELi2ELi32ELi128ELb1ELb0EEEv26Multihead_attention_paramsIT_XT5_EE --------------------------
	.section	.nv.shared._ZN4mmha33masked_multihead_attention_kernelIfLi112ELi128ELi2ELi32ELi128ELb1ELb0EEEv26Multihead_attention_paramsIT_XT5_EE,"aw",@nobits
	.sectionflags	@""
	.align	16
.nv.shared._ZN4mmha33masked_multihead_attention_kernelIfLi112ELi128ELi2ELi32ELi128ELb1ELb0EEEv26Multihead_attention_paramsIT_XT5_EE:
	.zero		1056


//--------------------- .nv.shared._ZN4mmha33masked_multihead_attention_kernelIfLi112ELi128ELi4ELi32ELi64ELb1ELb0EEEv26Multihead_attention_paramsIT_XT5_EE --------------------------
	.section	.nv.shared._ZN4mmha33masked_multihead_attention_kernelIfLi112ELi128ELi4ELi32ELi64ELb1ELb0EEEv26Multihead_attention_paramsIT_XT5_EE,"aw",@nobits
	.sectionflags	@""
	.align	16
.nv.shared._ZN4mmha33masked_multihead_attention_kernelIfLi112ELi128ELi4ELi32ELi64ELb1ELb0EEEv26Multihead_attention_paramsIT_XT5_EE:
	.zero		1040


//--------------------- .nv.shared._ZN4mmha33masked_multihead_attention_kernelItLi112ELi128ELi1ELi16ELi256ELb0ELb1EEEv26Multihead_attention_paramsIT_XT5_EE --------------------------
	.section	.nv.shared._ZN4mmha33masked_multihead_attention_kernelItLi112ELi128ELi1ELi16ELi256ELb0ELb1EEEv26Multihead_attention_paramsIT_XT5_EE,"aw",@nobits
	.sectionflags	@""
	.align	16
.nv.shared._ZN4mmha33masked_multihead_attention_kernelItLi112ELi128ELi1ELi16ELi256ELb0ELb1EEEv26Multihead_attention_paramsIT_XT5_EE:
	.zero		320


//--------------------- .nv.shared._ZN4mmha33masked_multihead_attention_kernelItLi112ELi128ELi2ELi16ELi128ELb0ELb1EEEv26Multihead_attention_paramsIT_XT5_EE --------------------------
	.section	.nv.shared._ZN4mmha33masked_multihead_attention_kernelItLi112ELi128ELi2ELi16ELi128ELb0ELb1EEEv26Multihead_attention_paramsIT_XT5_EE,"aw",@nobits
	.sectionflags	@""
	.align	16
.nv.shared._ZN4mmha33masked_multihead_attention_kernelItLi112ELi128ELi2ELi16ELi128ELb0ELb1EEEv26Multihead_attention_paramsIT_XT5_EE:
	.zero		288


//--------------------- .nv.shared._ZN4mmha33masked_multihead_attention_kernelItLi112ELi128ELi4ELi16ELi64ELb0ELb1EEEv26Multihead_attention_paramsIT_XT5_EE --------------------------
	.section	.nv.shared._ZN4mmha33masked_multihead_attention_kernelItLi112ELi128ELi4ELi16ELi64ELb0ELb1EEEv26Multihead_attention_paramsIT_XT5_EE,"aw",@nobits
	.sectionflags	@""
	.align	16
.nv.shared._ZN4mmha33masked_multihead_attention_kernelItLi112ELi128ELi4ELi16ELi64ELb0ELb1EEEv26Multihead_attention_paramsIT_XT5_EE:
	.zero		272


//--------------------- .nv.shared._ZN4mmha33masked_multihead_attention_kernelItLi112ELi128ELi1ELi16ELi256ELb0ELb0EEEv26Multihead_attention_paramsIT_XT5_EE --------------------------
	.section	.nv.shared._ZN4mmha33masked_multihead_attention_kernelItLi112ELi128ELi1ELi16ELi256ELb0ELb0EEEv26Multihead_attention_paramsIT_XT5_EE,"aw",@nobits
	.sectionflags	@""
	.align	16
.nv.shared._ZN4mmha33masked_multihead_attention_kernelItLi112ELi128ELi1ELi16ELi256ELb0ELb0EEEv26Multihead_attention_paramsIT_XT5_EE:
	.zero		320


//--------------------- .nv.shared._ZN4mmha33masked_multihead_attention_kernelItLi112ELi128ELi2ELi16ELi128ELb0ELb0EEEv26Multihead_attention_paramsIT_XT5_EE --------------------------
	.section	.nv.shared._ZN4mmha33masked_multihead_attention_kernelItLi112ELi128ELi2ELi16ELi128ELb0ELb0EEEv26Multihead_attention_paramsIT_XT5_EE,"aw",@nobits
	.sectionflags	@""
	.align	16
.nv.shared._ZN4mmha33masked_multihead_attention_kernelItLi112ELi128ELi2ELi16ELi128ELb0ELb0EEEv26Multihead_attention_paramsIT_XT5_EE:
	.zero		288


//--------------------- .nv.shared._ZN4mmha33masked_multihead_attention_kernelItLi112ELi128ELi4ELi16ELi64ELb0ELb0EEEv26Multihead_attention_paramsIT_XT5_EE --------------------------
	.section	.nv.shared._ZN4mmha33masked_multihead_attention_kernelItLi112ELi128ELi4ELi16ELi64ELb0ELb0EEEv26Multihead_attention_paramsIT_XT5_EE,"aw",@nobits
	.sectionflags	@""
	.align	16
.nv.shared._ZN4mmha33masked_multihead_attention_kernelItLi112ELi128ELi4ELi16ELi64ELb0ELb0EEEv26Multihead_attention_paramsIT_XT5_EE:
	.zero		272


//--------------------- .nv.shared._ZN4mmha33masked_multihead_attention_kernelIfLi112ELi128ELi1ELi32ELi256ELb0ELb1EEEv26Multihead_attention_paramsIT_XT5_EE --------------------------
	.section	.nv.shared._ZN4mmha33masked_multihead_attention_kernelIfLi112ELi128ELi1ELi32ELi256ELb0ELb1EEEv26Multihead_attention_paramsIT_XT5_EE,"aw",@nobits
	.sectionflags	@""
	.align	16
.nv.shared._ZN4mmha33masked_multihead_attention_kernelIfLi112ELi128ELi1ELi32ELi256ELb0ELb1EEEv26Multihead_attention_paramsIT_XT5_EE:
	.zero		576


//--------------------- .nv.shared._ZN4mmha33masked_multihead_attention_kernelIfLi112ELi128ELi2ELi32ELi128ELb0ELb1EEEv26Multihead_attention_paramsIT_XT5_EE --------------------------
	.section	.nv.shared._ZN4mmha33masked_multihead_attention_kernelIfLi112ELi128ELi2ELi32ELi128ELb0ELb1EEEv26Multihead_attention_paramsIT_XT5_EE,"aw",@nobits
	.sectionflags	@""
	.align	16
.nv.shared._ZN4mmha33masked_multihead_attention_kernelIfLi112ELi128ELi2ELi32ELi128ELb0ELb1EEEv26Multihead_attention_paramsIT_XT5_EE:
	.zero		544


//--------------------- .nv.shared._ZN4mmha33masked_multihead_attention_kernelIfLi112ELi128ELi4ELi32ELi64ELb0ELb1EEEv26Multihead_attention_paramsIT_XT5_EE --------------------------
	.section	.nv.shared._ZN4mmha33masked_multihead_attention_kernelIfLi112ELi128ELi4ELi32ELi64ELb0ELb1EEEv26Multihead_attention_paramsIT_XT5_EE,"aw",@nobits
	.sectionflags	@""
	.align	16
.nv.shared._ZN4mmha33masked_multihead_attention_kernelIfLi112ELi128ELi4ELi32ELi64ELb0ELb1EEEv26Multihead_attention_paramsIT_XT5_EE:
	.zero		528


//--------------------- .nv.shared._ZN4mmha33masked_multihead_attention_kernelIfLi112ELi128ELi1ELi32ELi256ELb0ELb0EEEv26Multihead_attention_paramsIT_XT5_EE --------------------------
	.section	.nv.shared._ZN4mmha33masked_multihead_attention_kernelIfLi112ELi128ELi1ELi32ELi256ELb0ELb0EEEv26Multihead_attention_paramsIT_XT5_EE,"aw",@nobits
	.sectionflags	@""
	.align	16
.nv.shared._ZN4mmha33masked_multihead_attention_kernelIfLi112ELi128ELi1ELi32ELi256ELb0ELb0EEEv26Multihead_attention_paramsIT_XT5_EE:
	.zero		576


//--------------------- .nv.shared._ZN4mmha33masked_multihead_attention_kernelIfLi112ELi128ELi2ELi32ELi128ELb0ELb0EEEv26Multihead_attention_paramsIT_XT5_EE --------------------------
	.section	.nv.shared._ZN4mmha33masked_multihead_attention_kernelIfLi112ELi128ELi2ELi32ELi128ELb0ELb0EEEv26Multihead_attention_paramsIT_XT5_EE,"aw",@nobits
	.sectionflags	@""
	.align	16
.nv.shared._ZN4mmha33masked_multihead_attention_kernelIfLi112ELi128ELi2ELi32ELi128ELb0ELb0EEEv26Multihead_attention_paramsIT_XT5_EE:
	.zero		544


//--------------------- .nv.shared._ZN4mmha33masked_multihead_attention_kernelIfLi112ELi128ELi4ELi32ELi64ELb0ELb0EEEv26Multihead_attention_paramsIT_XT5_EE --------------------------
	.section	.nv.shared._ZN4mmha33masked_multihead_attention_kernelIfLi112ELi128ELi4ELi32ELi64ELb0ELb0EEEv26Multihead_attention_paramsIT_XT5_EE,"aw",@nobits
	.sectionflags	@""
	.align	16
.nv.shared._ZN4mmha33masked_multihead_attention_kernelIfLi112ELi128ELi4ELi32ELi64ELb0ELb0EEEv26Multihead_attention_paramsIT_XT5_EE:
	.zero		528


//--------------------- SYMBOLS --------------------------

	.type		__assertfail,@function
